def matmul_kernel(
    a_ptr,
    b_ptr,
    c_ptr,
    M,
    N,
    K,
    stride_am,
    stride_ak,
    stride_bk,
    stride_bn,
    stride_cm,
    stride_cn,
    BLOCK_M: tl.constexpr,
    BLOCK_N: tl.constexpr,
    BLOCK_K: tl.constexpr,
    GROUP_M: tl.constexpr,
):
    pid = tl.program_id(axis=0)
    num_pid_m = tl.cdiv(M, BLOCK_M)
    num_pid_n = tl.cdiv(N, BLOCK_N)
    num_pid_in_group = GROUP_M * num_pid_n
    group_id = pid // num_pid_in_group
    first_pid_m = group_id * GROUP_M
    group_size_m = min(num_pid_m - first_pid_m, GROUP_M)
    pid_m = first_pid_m + ((pid % num_pid_in_group) % group_size_m)
    pid_n = (pid % num_pid_in_group) // group_size_m

    offs_am = (pid_m * BLOCK_M + tl.arange(0, BLOCK_M)) % M
    offs_bn = (pid_n * BLOCK_N + tl.arange(0, BLOCK_N)) % N
    offs_k = tl.arange(0, BLOCK_K)
    a_ptrs = a_ptr + offs_am[:, None] * stride_am + offs_k[None, :] * stride_ak
    b_ptrs = b_ptr + offs_k[:, None] * stride_bk + offs_bn[None, :] * stride_bn

    acc = tl.zeros((BLOCK_M, BLOCK_N), dtype=tl.float32)
    for kk in range(0, tl.cdiv(K, BLOCK_K)):
        a = tl.load(a_ptrs, mask=offs_k[None, :] < K - kk * BLOCK_K, other=0.0)
        b = tl.load(b_ptrs, mask=offs_k[:, None] < K - kk * BLOCK_K, other=0.0)
        acc = tl.dot(a, b, acc)
        a_ptrs += BLOCK_K * stride_ak
        b_ptrs += BLOCK_K * stride_bk

    c = acc.to(c_ptr.dtype.element_ty)
    offs_cm = pid_m * BLOCK_M + tl.arange(0, BLOCK_M)
    offs_cn = pid_n * BLOCK_N + tl.arange(0, BLOCK_N)
    c_ptrs = c_ptr + offs_cm[:, None] * stride_cm + offs_cn[None, :] * stride_cn
    mask = (offs_cm[:, None] < M) & (offs_cn[None, :] < N)
    tl.store(c_ptrs, c, mask=mask)

# config = {"BLOCK_K": 64, "BLOCK_M": 64, "BLOCK_N": 128, "GROUP_M": 8, "arch": "sm_100", "dtype": "fp32", "num_ctas": 1, "num_stages": 6, "num_warps": 4}
# arch = sm_100


// ===== COMPILED SASS (sm_100a) =====

	.target	sm_100a

	.elftype	@"ET_EXEC"


//--------------------- .note.nv.tkinfo           --------------------------
	.section	.note.nv.tkinfo,"",@"SHT_NOTE"
	.sectionflags	@"SHF_NOTE_NV_TKINFO"
	.tkinfo
        /*0018*/ 	.word	0x00000081
        /*0030*/ 	.string	""
        /*0030*/ 	.string	"ptxas-blackwell"
        /*0030*/ 	.string	"Cuda compilation tools, release 12.9, V12.9.86"
        /*0030*/ 	.string	"Build cuda_12.9.r12.9/compiler.36037853_0"
        /*0030*/ 	.string	"-v  -suppress-debug-info  -lineinfo  -arch sm_100a "



//--------------------- .note.nv.cuver            --------------------------
	.section	.note.nv.cuver,"",@"SHT_NOTE"
	.sectionflags	@"SHF_NOTE_NV_CUVER"
        /*0018*/ 	.short	0x0001
        /*001a*/ 	.short	0x0064
        /*001c*/ 	.short	0x0001
        /*001e*/ 	.short	0x0000
        /*0020*/ 	.short	0x0001
        /*0022*/ 	.short	0x0000


//--------------------- .nv.info                  --------------------------
	.section	.nv.info,"",@"SHT_CUDA_INFO"
	.align	4


	//----- nvinfo : EIATTR_REGCOUNT
	.align		4
        /*0000*/ 	.byte	0x04, 0x2f
        /*0002*/ 	.short	(.L_4 - .L_3)
	.align		4
.L_3:
        /*0004*/ 	.word	index@(matmul_kernel)
        /*0008*/ 	.word	0x000000ff


	//----- nvinfo : EIATTR_FRAME_SIZE
	.align		4
.L_4:
        /*000c*/ 	.byte	0x04, 0x11
        /*000e*/ 	.short	(.L_6 - .L_5)
	.align		4
.L_5:
        /*0010*/ 	.word	index@($__internal_2_$__cuda_sm10x_tcgen05_guardrail_trap_unallocated_columns_being_dealloced)
        /*0014*/ 	.word	0x00000430


	//----- nvinfo : EIATTR_FRAME_SIZE
	.align		4
.L_6:
        /*0018*/ 	.byte	0x04, 0x11
        /*001a*/ 	.short	(.L_8 - .L_7)
	.align		4
.L_7:
        /*001c*/ 	.word	index@($__internal_1_$__cuda_sm10x_tcgen05_guardrail_trap_phase_invalid_during_alloc)
        /*0020*/ 	.word	0x00000430


	//----- nvinfo : EIATTR_FRAME_SIZE
	.align		4
.L_8:
        /*0024*/ 	.byte	0x04, 0x11
        /*0026*/ 	.short	(.L_10 - .L_9)
	.align		4
.L_9:
        /*0028*/ 	.word	index@($__internal_0_$__cuda_sm10x_tcgen05_guardrail_trap_col_being_dealloced_not_returned_by_alloc)
        /*002c*/ 	.word	0x00000430


	//----- nvinfo : EIATTR_FRAME_SIZE
	.align		4
.L_10:
        /*0030*/ 	.byte	0x04, 0x11
        /*0032*/ 	.short	(.L_12 - .L_11)
	.align		4
.L_11:
        /*0034*/ 	.word	index@(matmul_kernel)
        /*0038*/ 	.word	0x00000430


	//----- nvinfo : EIATTR_MIN_STACK_SIZE
	.align		4
.L_12:
        /*003c*/ 	.byte	0x04, 0x12
        /*003e*/ 	.short	(.L_14 - .L_13)
	.align		4
.L_13:
        /*0040*/ 	.word	index@(matmul_kernel)
        /*0044*/ 	.word	0x00000430
.L_14:


//--------------------- .nv.info.matmul_kernel    --------------------------
	.section	.nv.info.matmul_kernel,"",@"SHT_CUDA_INFO"
	.sectionflags	@""
	.align	4


	//----- nvinfo : EIATTR_CUDA_API_VERSION
	.align		4
        /*0000*/ 	.byte	0x04, 0x37
        /*0002*/ 	.short	(.L_16 - .L_15)
.L_15:
        /*0004*/ 	.word	0x00000081


	//----- nvinfo : EIATTR_KPARAM_INFO
	.align		4
.L_16:
        /*0008*/ 	.byte	0x04, 0x17
        /*000a*/ 	.short	(.L_18 - .L_17)
.L_17:
        /*000c*/ 	.word	0x00000000
        /*0010*/ 	.short	0x000d
        /*0012*/ 	.short	0x0048
        /*0014*/ 	.byte	0x00, 0xf4, 0x21, 0x00


	//----- nvinfo : EIATTR_KPARAM_INFO
	.align		4
.L_18:
        /*0018*/ 	.byte	0x04, 0x17
        /*001a*/ 	.short	(.L_20 - .L_19)
.L_19:
        /*001c*/ 	.word	0x00000000
        /*0020*/ 	.short	0x000c
        /*0022*/ 	.short	0x0040
        /*0024*/ 	.byte	0x00, 0xf4, 0x21, 0x00


	//----- nvinfo : EIATTR_KPARAM_INFO
	.align		4
.L_20:
        /*0028*/ 	.byte	0x04, 0x17
        /*002a*/ 	.short	(.L_22 - .L_21)
.L_21:
        /*002c*/ 	.word	0x00000000
        /*0030*/ 	.short	0x000b
        /*0032*/ 	.short	0x0038
        /*0034*/ 	.byte	0x00, 0xf0, 0x11, 0x00


	//----- nvinfo : EIATTR_KPARAM_INFO
	.align		4
.L_22:
        /*0038*/ 	.byte	0x04, 0x17
        /*003a*/ 	.short	(.L_24 - .L_23)
.L_23:
        /*003c*/ 	.word	0x00000000
        /*0040*/ 	.short	0x000a
        /*0042*/ 	.short	0x0034
        /*0044*/ 	.byte	0x00, 0xf0, 0x11, 0x00


	//----- nvinfo : EIATTR_KPARAM_INFO
	.align		4
.L_24:
        /*0048*/ 	.byte	0x04, 0x17
        /*004a*/ 	.short	(.L_26 - .L_25)
.L_25:
        /*004c*/ 	.word	0x00000000
        /*0050*/ 	.short	0x0009
        /*0052*/ 	.short	0x0030
        /*0054*/ 	.byte	0x00, 0xf0, 0x11, 0x00


	//----- nvinfo : EIATTR_KPARAM_INFO
	.align		4
.L_26:
        /*0058*/ 	.byte	0x04, 0x17
        /*005a*/ 	.short	(.L_28 - .L_27)
.L_27:
        /*005c*/ 	.word	0x00000000
        /*0060*/ 	.short	0x0008
        /*0062*/ 	.short	0x002c
        /*0064*/ 	.byte	0x00, 0xf0, 0x11, 0x00


	//----- nvinfo : EIATTR_KPARAM_INFO
	.align		4
.L_28:
        /*0068*/ 	.byte	0x04, 0x17
        /*006a*/ 	.short	(.L_30 - .L_29)
.L_29:
        /*006c*/ 	.word	0x00000000
        /*0070*/ 	.short	0x0007
        /*0072*/ 	.short	0x0028
        /*0074*/ 	.byte	0x00, 0xf0, 0x11, 0x00


	//----- nvinfo : EIATTR_KPARAM_INFO
	.align		4
.L_30:
        /*0078*/ 	.byte	0x04, 0x17
        /*007a*/ 	.short	(.L_32 - .L_31)
.L_31:
        /*007c*/ 	.word	0x00000000
        /*0080*/ 	.short	0x0006
        /*0082*/ 	.short	0x0024
        /*0084*/ 	.byte	0x00, 0xf0, 0x11, 0x00


	//----- nvinfo : EIATTR_KPARAM_INFO
	.align		4
.L_32:
        /*0088*/ 	.byte	0x04, 0x17
        /*008a*/ 	.short	(.L_34 - .L_33)
.L_33:
        /*008c*/ 	.word	0x00000000
        /*0090*/ 	.short	0x0005
        /*0092*/ 	.short	0x0020
        /*0094*/ 	.byte	0x00, 0xf0, 0x11, 0x00


	//----- nvinfo : EIATTR_KPARAM_INFO
	.align		4
.L_34:
        /*0098*/ 	.byte	0x04, 0x17
        /*009a*/ 	.short	(.L_36 - .L_35)
.L_35:
        /*009c*/ 	.word	0x00000000
        /*00a0*/ 	.short	0x0004
        /*00a2*/ 	.short	0x001c
        /*00a4*/ 	.byte	0x00, 0xf0, 0x11, 0x00


	//----- nvinfo : EIATTR_KPARAM_INFO
	.align		4
.L_36:
        /*00a8*/ 	.byte	0x04, 0x17
        /*00aa*/ 	.short	(.L_38 - .L_37)
.L_37:
        /*00ac*/ 	.word	0x00000000
        /*00b0*/ 	.short	0x0003
        /*00b2*/ 	.short	0x0018
        /*00b4*/ 	.byte	0x00, 0xf0, 0x11, 0x00


	//----- nvinfo : EIATTR_KPARAM_INFO
	.align		4
.L_38:
        /*00b8*/ 	.byte	0x04, 0x17
        /*00ba*/ 	.short	(.L_40 - .L_39)
.L_39:
        /*00bc*/ 	.word	0x00000000
        /*00c0*/ 	.short	0x0002
        /*00c2*/ 	.short	0x0010
        /*00c4*/ 	.byte	0x00, 0xf4, 0x21, 0x00


	//----- nvinfo : EIATTR_KPARAM_INFO
	.align		4
.L_40:
        /*00c8*/ 	.byte	0x04, 0x17
        /*00ca*/ 	.short	(.L_42 - .L_41)
.L_41:
        /*00cc*/ 	.word	0x00000000
        /*00d0*/ 	.short	0x0001
        /*00d2*/ 	.short	0x0008
        /*00d4*/ 	.byte	0x00, 0xf4, 0x21, 0x00


	//----- nvinfo : EIATTR_KPARAM_INFO
	.align		4
.L_42:
        /*00d8*/ 	.byte	0x04, 0x17
        /*00da*/ 	.short	(.L_44 - .L_43)
.L_43:
        /*00dc*/ 	.word	0x00000000
        /*00e0*/ 	.short	0x0000
        /*00e2*/ 	.short	0x0000
        /*00e4*/ 	.byte	0x00, 0xf4, 0x21, 0x00


	//----- nvinfo : EIATTR_AT_ENTRY_FRAGMENTS
	.align		4
.L_44:
        /*00e8*/ 	.byte	0x04, 0x4f
        /*00ea*/ 	.short	(.L_46 - .L_45)


	//   ....[0]....
.L_45:
        /*00ec*/ 	.word	0x00000004


	//----- nvinfo : EIATTR_RESERVED_SMEM_USED
	.align		4
.L_46:
        /*00f0*/ 	.byte	0x01, 0x41
	.zero		2


	//----- nvinfo : EIATTR_SPARSE_MMA_MASK
	.align		4
        /*00f4*/ 	.byte	0x03, 0x50
        /*00f6*/ 	.short	0x0000


	//----- nvinfo : EIATTR_TCGEN05_1CTA_USED
	.align		4
        /*00f8*/ 	.byte	0x01, 0x51
	.zero		2


	//----- nvinfo : EIATTR_MAXREG_COUNT
	.align		4
        /*00fc*/ 	.byte	0x03, 0x1b
        /*00fe*/ 	.short	0x00ff


	//----- nvinfo : EIATTR_NUM_BARRIERS
	.align		4
        /*0100*/ 	.byte	0x02, 0x4c
        /*0102*/ 	.byte	0x01
	.zero		1


	//----- nvinfo : EIATTR_ANNOTATIONS
	.align		4
        /*0104*/ 	.byte	0x04, 0x55
        /*0106*/ 	.short	(.L_48 - .L_47)


	//   ....[0]....
.L_47:
        /*0108*/ 	.word	0x00000001
        /*010c*/ 	.byte	0x50, 0x0b, 0x00, 0x00, 0x01, 0x00, 0x00, 0x00, 0xd0, 0x0b, 0x00, 0x00, 0x01, 0x00, 0x00, 0x00
        /* <DEDUP_REMOVED lines=244> */
        /*105c*/ 	.byte	0x40, 0x4e, 0x01, 0x00, 0x01, 0x00, 0x00, 0x00, 0x60, 0x4e, 0x01, 0x00


	//----- nvinfo : EIATTR_INT_WARP_WIDE_INSTR_OFFSETS
	.align		4
.L_48:
        /*1068*/ 	.byte	0x04, 0x31
        /*106a*/ 	.short	(.L_50 - .L_49)


	//   ....[0]....
.L_49:
        /*106c*/ 	.word	0x00007440


	//   ....[1]....
        /*1070*/ 	.word	0x00007450


	//   ....[2]....
        /*1074*/ 	.word	0x00007ba0


	//   ....[3]....
        /*1078*/ 	.word	0x000152f0


	//   ....[4]....
        /*107c*/ 	.word	0x00015340


	//----- nvinfo : EIATTR_COOP_GROUP_MASK_REGIDS
	.align		4
.L_50:
        /*1080*/ 	.byte	0x04, 0x29
        /*1082*/ 	.short	(.L_52 - .L_51)


	//   ....[0]....
.L_51:
        /*1084*/ 	.word	0xffffffff


	//   ....[1]....
        /*1088*/ 	.word	0xffffffff


	//   ....[2]....
        /*108c*/ 	.word	0xffffffff


	//   ....[3]....
        /*1090*/ 	.word	0xffffffff


	//----- nvinfo : EIATTR_COOP_GROUP_INSTR_OFFSETS
	.align		4
.L_52:
        /*1094*/ 	.byte	0x04, 0x28
        /*1096*/ 	.short	(.L_54 - .L_53)


	//   ....[0]....
.L_53:
        /*1098*/ 	.word	0x00000070


	//   ....[1]....
        /*109c*/ 	.word	0x00000330


	//   ....[2]....
        /*10a0*/ 	.word	0x00015180


	//   ....[3]....
        /*10a4*/ 	.word	0x000153f0


	//----- nvinfo : EIATTR_VRC_CTA_INIT_COUNT
	.align		4
.L_54:
        /*10a8*/ 	.byte	0x02, 0x4a
        /*10aa*/ 	.byte	0x80
	.zero		1


	//----- nvinfo : EIATTR_MBARRIER_INSTR_OFFSETS
	.align		4
        /*10ac*/ 	.byte	0x04, 0x39
        /*10ae*/ 	.short	(.L_56 - .L_55)


	//   ....[0]....
.L_55:
        /*10b0*/ 	.word	0x00007cf0
        /*10b4*/ 	.word	0x000000ff
        /*10b8*/ 	.word	0x00000000
        /*10bc*/ 	.short	0x0100
        /*10be*/ 	.byte	0x0d
	.zero		1


	//   ....[1]....
        /*10c0*/ 	.word	0x00007da0
        /*10c4*/ 	.word	0x000000ff
        /*10c8*/ 	.word	0x00048008
        /*10cc*/ 	.short	0x0100
        /*10ce*/ 	.byte	0x0b
	.zero		1


	//   ....[2]....
        /*10d0*/ 	.word	0x00011180
        /*10d4*/ 	.word	0x000000ff
        /*10d8*/ 	.word	0x00000000
        /*10dc*/ 	.short	0x010a
        /*10de*/ 	.byte	0x1c
	.zero		1


	//   ....[3]....
        /*10e0*/ 	.word	0x000130a0
        /*10e4*/ 	.word	0x000000ff
        /*10e8*/ 	.word	0x00000000
        /*10ec*/ 	.short	0x010a
        /*10ee*/ 	.byte	0x0d
	.zero		1


	//   ....[4]....
        /*10f0*/ 	.word	0x00013140
        /*10f4*/ 	.word	0x000000ff
        /*10f8*/ 	.word	0x00048000
        /*10fc*/ 	.short	0x0108
        /*10fe*/ 	.byte	0x0b
	.zero		1


	//   ....[5]....
        /*1100*/ 	.word	0x000131f0
        /*1104*/ 	.word	0x000000ff
        /*1108*/ 	.word	0x00048008
        /*110c*/ 	.short	0x0108
        /*110e*/ 	.byte	0x0b
	.zero		1


	//   ....[6]....
        /*1110*/ 	.word	0x00015410
        /*1114*/ 	.word	0x000000ff
        /*1118*/ 	.word	0x00000000
        /*111c*/ 	.short	0x010a
        /*111e*/ 	.byte	0x1c
	.zero		1


	//   ....[7]....
        /*1120*/ 	.word	0x00015440
        /*1124*/ 	.word	0x000000ff
        /*1128*/ 	.word	0x00000000
        /*112c*/ 	.short	0x010a
        /*112e*/ 	.byte	0x0d
	.zero		1


	//----- nvinfo : EIATTR_NUM_MBARRIERS
	.align		4
.L_56:
        /*1130*/ 	.byte	0x03, 0x38
        /*1132*/ 	.short	0x0002


	//----- nvinfo : EIATTR_EXIT_INSTR_OFFSETS
	.align		4
        /*1134*/ 	.byte	0x04, 0x1c
        /*1136*/ 	.short	(.L_58 - .L_57)


	//   ....[0]....
.L_57:
        /*1138*/ 	.word	0x00015400


	//----- nvinfo : EIATTR_REQNTID
	.align		4
.L_58:
        /*113c*/ 	.byte	0x04, 0x10
        /*113e*/ 	.short	(.L_60 - .L_59)
.L_59:
        /*1140*/ 	.word	0x00000080
        /*1144*/ 	.word	0x00000001
        /*1148*/ 	.word	0x00000001


	//----- nvinfo : EIATTR_CRS_STACK_SIZE
	.align		4
.L_60:
        /*114c*/ 	.byte	0x04, 0x1e
        /*114e*/ 	.short	(.L_62 - .L_61)
.L_61:
        /*1150*/ 	.word	0x00000000


	//----- nvinfo : EIATTR_CBANK_PARAM_SIZE
	.align		4
.L_62:
        /*1154*/ 	.byte	0x03, 0x19
        /*1156*/ 	.short	0x0050


	//----- nvinfo : EIATTR_PARAM_CBANK
	.align		4
        /*1158*/ 	.byte	0x04, 0x0a
        /*115a*/ 	.short	(.L_64 - .L_63)
	.align		4
.L_63:
        /*115c*/ 	.word	index@(.nv.constant0.matmul_kernel)
        /*1160*/ 	.short	0x0380
        /*1162*/ 	.short	0x0050


	//----- nvinfo : EIATTR_SW_WAR
	.align		4
.L_64:
        /*1164*/ 	.byte	0x04, 0x36
        /*1166*/ 	.short	(.L_66 - .L_65)
.L_65:
        /*1168*/ 	.word	0x00000008
.L_66:


//--------------------- .nv.compat                --------------------------
	.section	.nv.compat,"",@"SHT_CUDA_COMPAT_INFO"
	.align	4
        /*0000*/ 	.byte	0x02, 0x02, 0x02, 0x00, 0x02, 0x05, 0x05, 0x00, 0x02, 0x03, 0x00, 0x00, 0x02, 0x06, 0x01, 0x00


//--------------------- .nv.callgraph             --------------------------
	.section	.nv.callgraph,"",@"SHT_CUDA_CALLGRAPH"
	.align	4
	.sectionentsize	8
	.align		4
        /*0000*/ 	.word	0x00000000
	.align		4
        /*0004*/ 	.word	0xffffffff
	.align		4
        /*0008*/ 	.word	0x00000000
	.align		4
        /*000c*/ 	.word	0xfffffffe
	.align		4
        /*0010*/ 	.word	0x00000000
	.align		4
        /*0014*/ 	.word	0xfffffffd
	.align		4
        /*0018*/ 	.word	0x00000000
	.align		4
        /*001c*/ 	.word	0xfffffffc


//--------------------- .text.matmul_kernel       --------------------------
	.section	.text.matmul_kernel,"ax",@progbits
	.align	128
        .global         matmul_kernel
        .type           matmul_kernel,@function
        .size           matmul_kernel,(.L_x_20 - matmul_kernel)
        .other          matmul_kernel,@"STO_CUDA_ENTRY STV_DEFAULT"
matmul_kernel:
.text.matmul_kernel:
[----:B------:R-:W1:Y:S01]  /*0000*/  LDC R1, c[0x0][0x37c] ;  /* 0x0000df00ff017b82 */ /* 0x000e620000000800 */
[----:B------:R-:W2:Y:S01]  /*0010*/  S2R R0, SR_TID.X ;  /* 0x0000000000007919 */ /* 0x000ea20000002100 */
[----:B-1----:R-:W-:Y:S01]  /*0020*/  VIADD R1, R1, 0xfffffbd0 ;  /* 0xfffffbd001017836 */ /* 0x002fe20000000000 */
[----:B--2---:R-:W-:-:S13]  /*0030*/  ISETP.GE.U32.AND P0, PT, R0, 0x20, PT ;  /* 0x000000200000780c */ /* 0x004fda0003f06070 */
[----:B------:R-:W-:Y:S02]  /*0040*/  VOTEU.ANY UP0, P0 ;  /* 0x0000000000ff7886 */ /* 0x000fe40000000100 */
[----:B------:R-:W-:Y:S05]  /*0050*/  BRA.U UP0, `(.L_x_0) ;  /* 0x0000000100b87547 */ /* 0x000fea000b800000 */
[----:B------:R-:W1:Y:S01]  /*0060*/  S2UR UR6, SR_CgaCtaId ;  /* 0x00000000000679c3 */ /* 0x000e620000008800 */
[----:B------:R-:W-:Y:S01]  /*0070*/  NOP ;  /* 0x0000000000007918 */ /* 0x000fe20000000000 */
[----:B------:R-:W-:Y:S02]  /*0080*/  UMOV UR4, 0x40 ;  /* 0x0000004000047882 */ /* 0x000fe40000000000 */
[----:B-1----:R-:W-:-:S09]  /*0090*/  ULEA UR4, UR6, UR4, 0x18 ;  /* 0x0000000406047291 */ /* 0x002fd2000f8ec0ff */
[----:B------:R-:W1:Y:S01]  /*00a0*/  LDS.U8 R0, [UR4] ;  /* 0x00000004ff007984 */ /* 0x000e620008000000 */
[----:B------:R-:W-:Y:S02]  /*00b0*/  UMOV UR4, 0x400 ;  /* 0x0000040000047882 */ /* 0x000fe40000000000 */
[----:B------:R-:W-:Y:S01]  /*00c0*/  ULEA UR4, UR6, UR4, 0x18 ;  /* 0x0000000406047291 */ /* 0x000fe2000f8ec0ff */
[----:B-1----:R-:W-:-:S13]  /*00d0*/  ISETP.NE.AND P0, PT, R0, RZ, PT ;  /* 0x000000ff0000720c */ /* 0x002fda0003f05270 */
[----:B------:R-:W-:Y:S05]  /*00e0*/  @P0 BRA `(.L_x_1) ;  /* 0x00000000007c0947 */ /* 0x000fea0003800000 */
[----:B------:R-:W-:-:S13]  /*00f0*/  ELECT P0, URZ, PT ;  /* 0x0000000000ff782f */ /* 0x000fda0003800000 */
[----:B------:R-:W-:Y:S05]  /*0100*/  @!P0 BRA `(.L_x_2) ;  /* 0x0000000000848947 */ /* 0x000fea0003800000 */
[----:B------:R-:W-:Y:S01]  /*0110*/  UMOV UR5, 0x4 ;  /* 0x0000000400057882 */ /* 0x000fe20000000000 */
[----:B------:R-:W-:Y:S02]  /*0120*/  IMAD.MOV.U32 R4, RZ, RZ, 0x1 ;  /* 0x00000001ff047424 */ /* 0x000fe400078e00ff */
[----:B------:R-:W-:Y:S02]  /*0130*/  IMAD.MOV.U32 R5, RZ, RZ, 0xf ;  /* 0x0000000fff057424 */ /* 0x000fe400078e00ff */
[----:B------:R-:W-:Y:S04]  /*0140*/  DEPBAR.LE SB1, 0x36 ;  /* 0x00009d800000791a */ /* 0x000fe80000000000 */
[----:B------:R-:W1:Y:S02]  /*0150*/  UTCATOMSWS.FIND_AND_SET.ALIGN UP1, UR5, UR5 ;  /* 0x00000005000575e3 */ /* 0x000e640008020800 */
[----:B-1----:R-:W-:-:S04]  /*0160*/  PLOP3.LUT P0, PT, PT, PT, UP1, 0x80, 0x8 ;  /* 0x000000000008781c */ /* 0x002fc80003f0f018 */
[----:B------:R-:W-:-:S04]  /*0170*/  SEL R0, RZ, 0xffffffff, !P0 ;  /* 0xffffffffff007807 */ /* 0x000fc80004000000 */
[----:B------:R-:W-:Y:S01]  /*0180*/  ISETP.NE.AND P0, PT, R0, RZ, PT ;  /* 0x000000ff0000720c */ /* 0x000fe20003f05270 */
[----:B------:R-:W-:-:S12]  /*0190*/  IMAD.U32 R0, RZ, RZ, UR5 ;  /* 0x00000005ff007e24 */ /* 0x000fd8000f8e00ff */
[----:B------:R-:W-:Y:S05]  /*01a0*/  @P0 BRA `(.L_x_3) ;  /* 0x0000000000240947 */ /* 0x000fea0003800000 */
.L_x_4:
[----:B------:R-:W-:Y:S05]  /*01b0*/  NANOSLEEP 0x64 ;  /* 0x000000640000795d */ /* 0x000fea0003800000 */
[----:B------:R-:W-:-:S05]  /*01c0*/  UMOV UR5, 0x4 ;  /* 0x0000000400057882 */ /* 0x000fca0000000000 */
[----:B------:R-:W-:Y:S04]  /*01d0*/  DEPBAR.LE SB1, 0x36 ;  /* 0x00009d800000791a */ /* 0x000fe80000000000 */
[----:B------:R-:W1:Y:S02]  /*01e0*/  UTCATOMSWS.FIND_AND_SET.ALIGN UP1, UR5, UR5 ;  /* 0x00000005000575e3 */ /* 0x000e640008020800 */
[----:B-1----:R-:W-:-:S04]  /*01f0*/  PLOP3.LUT P0, PT, PT, PT, UP1, 0x80, 0x8 ;  /* 0x000000000008781c */ /* 0x002fc80003f0f018 */
[----:B------:R-:W-:-:S04]  /*0200*/  SEL R0, RZ, 0xffffffff, !P0 ;  /* 0xffffffffff007807 */ /* 0x000fc80004000000 */
[----:B------:R-:W-:Y:S01]  /*0210*/  ISETP.NE.AND P0, PT, R0, RZ, PT ;  /* 0x000000ff0000720c */ /* 0x000fe20003f05270 */
[----:B------:R-:W-:-:S12]  /*0220*/  IMAD.U32 R0, RZ, RZ, UR5 ;  /* 0x00000005ff007e24 */ /* 0x000fd8000f8e00ff */
[----:B------:R-:W-:Y:S05]  /*0230*/  @!P0 BRA `(.L_x_4) ;  /* 0xfffffffc00dc8947 */ /* 0x000fea000383ffff */
.L_x_3:
[C---:B------:R-:W-:Y:S01]  /*0240*/  VIADD R3, R0.reuse, 0x10 ;  /* 0x0000001000037836 */ /* 0x040fe20000000000 */
[----:B------:R-:W-:Y:S01]  /*0250*/  UMOV UR5, 0x50 ;  /* 0x0000005000057882 */ /* 0x000fe20000000000 */
[----:B------:R-:W-:Y:S01]  /*0260*/  SHF.L.U32 R2, R5, R0, RZ ;  /* 0x0000000005027219 */ /* 0x000fe200000006ff */
[----:B------:R-:W-:Y:S01]  /*0270*/  ULEA UR5, UR6, UR5, 0x18 ;  /* 0x0000000506057291 */ /* 0x000fe2000f8ec0ff */
[----:B------:R-:W-:Y:S01]  /*0280*/  IMAD.SHL.U32 R0, R0, 0x20, RZ ;  /* 0x0000002000007824 */ /* 0x000fe200078e00ff */
[----:B------:R-:W-:-:S04]  /*0290*/  SHF.L.U32 R3, R4, R3, RZ ;  /* 0x0000000304037219 */ /* 0x000fc800000006ff */
[----:B------:R-:W-:-:S05]  /*02a0*/  LOP3.LUT R2, R3, R2, RZ, 0xfc, !PT ;  /* 0x0000000203027212 */ /* 0x000fca00078efcff */
[----:B------:R1:W-:Y:S04]  /*02b0*/  ATOMS.OR RZ, [UR5], R2 ;  /* 0x00000002ffff798c */ /* 0x0003e8000b000005 */
[----:B------:R1:W-:Y:S01]  /*02c0*/  STS [UR4], R0 ;  /* 0x00000000ff007988 */ /* 0x0003e20008000804 */
[----:B------:R-:W-:Y:S05]  /*02d0*/  BRA `(.L_x_2) ;  /* 0x0000000000107947 */ /* 0x000fea0003800000 */
.L_x_1:
[----:B------:R-:W-:Y:S01]  /*02e0*/  IMAD.MOV.U32 R0, RZ, RZ, -0x1 ;  /* 0xffffffffff007424 */ /* 0x000fe200078e00ff */
[----:B------:R-:W-:-:S04]  /*02f0*/  MOV R2, 0x320 ;  /* 0x0000032000027802 */ /* 0x000fc80000000f00 */
[----:B------:R1:W-:Y:S03]  /*0300*/  STS [UR4], R0 ;  /* 0x00000000ff007988 */ /* 0x0003e60008000804 */
[----:B-1----:R-:W-:Y:S05]  /*0310*/  CALL.REL.NOINC `($__internal_1_$__cuda_sm10x_tcgen05_guardrail_trap_phase_invalid_during_alloc) ;  /* 0x0000015000607944 */ /* 0x002fea0003c00000 */
.L_x_2:
[----:B------:R-:W-:Y:S05]  /*0320*/  WARPSYNC.ALL ;  /* 0x0000000000007948 */ /* 0x000fea0003800000 */
[----:B------:R-:W-:Y:S01]  /*0330*/  NOP ;  /* 0x0000000000007918 */ /* 0x000fe20000000000 */
.L_x_0:
[----:B------:R-:W2:Y:S01]  /*0340*/  LDC.64 R48, c[0x0][0x398] ;  /* 0x0000e600ff307b82 */ /* 0x000ea20000000a00 */
[----:B------:R-:W3:Y:S01]  /*0350*/  S2R R9, SR_CTAID.X ;  /* 0x0000000000097919 */ /* 0x000ee20000002500 */
[----:B------:R-:W-:Y:S01]  /*0360*/  UMOV UR11, 0x400 ;  /* 0x00000400000b7882 */ /* 0x000fe20000000000 */
[----:B------:R-:W4:Y:S01]  /*0370*/  LDCU UR8, c[0x0][0x3b0] ;  /* 0x00007600ff0877ac */ /* 0x000f220008000800 */
[----:B------:R-:W-:Y:S01]  /*0380*/  LOP3.LUT R4, R4, 0xfffffffd, RZ, 0xc0, !PT ;  /* 0xfffffffd04047812 */ /* 0x000fe200078ec0ff */
[----:B------:R-:W5:Y:S01]  /*0390*/  S2R R23, SR_TID.X ;  /* 0x0000000000177919 */ /* 0x000f620000002100 */
[----:B------:R-:W1:Y:S02]  /*03a0*/  LDCU.128 UR12, c[0x0][0x380] ;  /* 0x00007000ff0c77ac */ /* 0x000e640008000c00 */
[----:B------:R-:W1:Y:S01]  /*03b0*/  S2UR UR5, SR_CgaCtaId ;  /* 0x00000000000579c3 */ /* 0x000e620000008800 */
[----:B------:R-:W1:Y:S01]  /*03c0*/  LDCU UR4, c[0x0][0x3a0] ;  /* 0x00007400ff0477ac */ /* 0x000e620008000800 */
[----:B------:R-:W1:Y:S02]  /*03d0*/  LDCU UR18, c[0x0][0x3a0] ;  /* 0x00007400ff1277ac */ /* 0x000e640008000800 */
[----:B-12---:R-:W-:-:S05]  /*03e0*/  VIADD R0, R49, 0x7f ;  /* 0x0000007f31007836 */ /* 0x006fca0000000000 */
[----:B------:R-:W-:Y:S01]  /*03f0*/  SHF.R.S32.HI R3, RZ, 0x1f, R0 ;  /* 0x0000001fff037819 */ /* 0x000fe20000011400 */
[----:B------:R-:W-:Y:S02]  /*0400*/  UIADD3 UR4, UPT, UPT, UR4, -0xc0, URZ ;  /* 0xffffff4004047890 */ /* 0x000fe4000fffe0ff */
[----:B------:R-:W-:Y:S01]  /*0410*/  ULEA UR11, UR5, UR11, 0x18 ;  /* 0x0000000b050b7291 */ /* 0x000fe2000f8ec0ff */
[----:B------:R-:W-:Y:S01]  /*0420*/  LEA.HI R3, R3, R0, RZ, 0x7 ;  /* 0x0000000003037211 */ /* 0x000fe200078f38ff */
[----:B------:R-:W-:Y:S01]  /*0430*/  UIADD3 UR7, UPT, UPT, UR18, -0x100, URZ ;  /* 0xffffff0012077890 */ /* 0x000fe2000fffe0ff */
[----:B---3--:R-:W-:Y:S02]  /*0440*/  IABS R10, R9 ;  /* 0x00000009000a7213 */ /* 0x008fe40000000000 */
[----:B------:R-:W-:Y:S02]  /*0450*/  SHF.R.S32.HI R3, RZ, 0x7, R3 ;  /* 0x00000007ff037819 */ /* 0x000fe40000011403 */
[----:B-----5:R-:W-:-:S03]  /*0460*/  LOP3.LUT R167, R23, 0x3f, RZ, 0xc0, !PT ;  /* 0x0000003f17a77812 */ /* 0x020fc600078ec0ff */
[----:B------:R-:W-:-:S05]  /*0470*/  IMAD.SHL.U32 R6, R3, 0x8, RZ ;  /* 0x0000000803067824 */ /* 0x000fca00078e00ff */
[-C--:B------:R-:W-:Y:S02]  /*0480*/  IABS R5, R6.reuse ;  /* 0x0000000600057213 */ /* 0x080fe40000000000 */
[----:B------:R-:W-:Y:S02]  /*0490*/  IABS R11, R6 ;  /* 0x00000006000b7213 */ /* 0x000fe40000000000 */
[----:B------:R-:W1:Y:S08]  /*04a0*/  I2F.RP R0, R5 ;  /* 0x0000000500007306 */ /* 0x000e700000209400 */
[----:B-1----:R-:W1:Y:S02]  /*04b0*/  MUFU.RCP R0, R0 ;  /* 0x0000000000007308 */ /* 0x002e640000001000 */
[----:B-1----:R-:W-:-:S02]  /*04c0*/  VIADD R2, R0, 0xffffffe ;  /* 0x0ffffffe00027836 */ /* 0x002fc40000000000 */
[----:B------:R-:W-:-:S04]  /*04d0*/  IMAD.MOV R0, RZ, RZ, -R11 ;  /* 0x000000ffff007224 */ /* 0x000fc800078e0a0b */
[----:B------:R1:W2:Y:S02]  /*04e0*/  F2I.FTZ.U32.TRUNC.NTZ R3, R2 ;  /* 0x0000000200037305 */ /* 0x0002a4000021f000 */
[----:B-1----:R-:W-:Y:S02]  /*04f0*/  IMAD.MOV.U32 R2, RZ, RZ, RZ ;  /* 0x000000ffff027224 */ /* 0x002fe400078e00ff */
[----:B--2---:R-:W-:-:S04]  /*0500*/  IMAD.MOV R8, RZ, RZ, -R3 ;  /* 0x000000ffff087224 */ /* 0x004fc800078e0a03 */
[----:B------:R-:W-:Y:S02]  /*0510*/  IMAD R7, R8, R5, RZ ;  /* 0x0000000508077224 */ /* 0x000fe400078e02ff */
[----:B------:R-:W-:Y:S02]  /*0520*/  IMAD.MOV.U32 R8, RZ, RZ, R10 ;  /* 0x000000ffff087224 */ /* 0x000fe400078e000a */
[----:B------:R-:W-:-:S06]  /*0530*/  IMAD.HI.U32 R3, R3, R7, R2 ;  /* 0x0000000703037227 */ /* 0x000fcc00078e0002 */
[----:B------:R-:W-:-:S04]  /*0540*/  IMAD.HI.U32 R3, R3, R8, RZ ;  /* 0x0000000803037227 */ /* 0x000fc800078e00ff */
[----:B------:R-:W-:Y:S01]  /*0550*/  IMAD R0, R3, R0, R8 ;  /* 0x0000000003007224 */ /* 0x000fe200078e0208 */
[----:B------:R-:W-:Y:S04]  /*0560*/  BAR.SYNC.DEFER_BLOCKING 0x0 ;  /* 0x0000000000007b1d */ /* 0x000fe80000010000 */
[----:B------:R-:W-:-:S13]  /*0570*/  ISETP.GT.U32.AND P1, PT, R5, R0, PT ;  /* 0x000000000500720c */ /* 0x000fda0003f24070 */
[----:B------:R-:W-:Y:S02]  /*0580*/  @!P1 IMAD.IADD R0, R0, 0x1, -R5 ;  /* 0x0000000100009824 */ /* 0x000fe400078e0a05 */
[----:B------:R-:W-:Y:S01]  /*0590*/  @!P1 VIADD R3, R3, 0x1 ;  /* 0x0000000103039836 */ /* 0x000fe20000000000 */
[----:B------:R-:W-:Y:S02]  /*05a0*/  ISETP.NE.AND P1, PT, R6, RZ, PT ;  /* 0x000000ff0600720c */ /* 0x000fe40003f25270 */
[----:B------:R-:W-:Y:S02]  /*05b0*/  ISETP.GE.U32.AND P0, PT, R0, R5, PT ;  /* 0x000000050000720c */ /* 0x000fe40003f06070 */
[----:B------:R-:W-:Y:S02]  /*05c0*/  LOP3.LUT R0, R9, R6, RZ, 0x3c, !PT ;  /* 0x0000000609007212 */ /* 0x000fe400078e3cff */
[----:B------:R-:W-:Y:S02]  /*05d0*/  IABS R5, R49 ;  /* 0x0000003100057213 */ /* 0x000fe40000000000 */
[----:B------:R-:W-:Y:S01]  /*05e0*/  ISETP.GE.AND P2, PT, R0, RZ, PT ;  /* 0x000000ff0000720c */ /* 0x000fe20003f46270 */
[----:B------:R-:W-:-:S06]  /*05f0*/  VIADD R0, R48, 0x3f ;  /* 0x0000003f30007836 */ /* 0x000fcc0000000000 */
[----:B------:R-:W-:-:S04]  /*0600*/  @P0 VIADD R3, R3, 0x1 ;  /* 0x0000000103030836 */ /* 0x000fc80000000000 */
[----:B------:R-:W-:Y:S01]  /*0610*/  IMAD.MOV.U32 R2, RZ, RZ, R3 ;  /* 0x000000ffff027224 */ /* 0x000fe200078e0003 */
[----:B------:R-:W-:-:S03]  /*0620*/  SHF.R.S32.HI R3, RZ, 0x1f, R0 ;  /* 0x0000001fff037819 */ /* 0x000fc60000011400 */
[----:B------:R-:W-:Y:S01]  /*0630*/  @!P2 IMAD.MOV R2, RZ, RZ, -R2 ;  /* 0x000000ffff02a224 */ /* 0x000fe200078e0a02 */
[----:B------:R-:W-:Y:S02]  /*0640*/  @!P1 LOP3.LUT R2, RZ, R6, RZ, 0x33, !PT ;  /* 0x00000006ff029212 */ /* 0x000fe400078e33ff */
[----:B------:R-:W-:-:S03]  /*0650*/  LEA.HI R3, R3, R0, RZ, 0x6 ;  /* 0x0000000003037211 */ /* 0x000fc600078f30ff */
[----:B------:R-:W-:Y:S02]  /*0660*/  IMAD.SHL.U32 R20, R2, 0x8, RZ ;  /* 0x0000000802147824 */ /* 0x000fe400078e00ff */
[----:B------:R-:W-:-:S03]  /*0670*/  IMAD.MOV R2, RZ, RZ, -R2 ;  /* 0x000000ffff027224 */ /* 0x000fc600078e0a02 */
[----:B------:R-:W-:Y:S01]  /*0680*/  LEA.HI.SX32 R3, R3, -R20, 0x1a ;  /* 0x8000001403037211 */ /* 0x000fe200078fd2ff */
[----:B------:R-:W-:Y:S02]  /*0690*/  IMAD R19, R6, R2, R9 ;  /* 0x0000000206137224 */ /* 0x000fe400078e0209 */
[----:B------:R-:W-:Y:S01]  /*06a0*/  IMAD.MOV.U32 R6, RZ, RZ, RZ ;  /* 0x000000ffff067224 */ /* 0x000fe200078e00ff */
[----:B------:R-:W-:Y:S01]  /*06b0*/  VIMNMX R18, PT, PT, R3, 0x8, PT ;  /* 0x0000000803127848 */ /* 0x000fe20003fe0100 */
[----:B------:R-:W-:Y:S01]  /*06c0*/  I2F.RP R2, R5 ;  /* 0x0000000500027306 */ /* 0x000fe20000209400 */
[----:B------:R-:W-:Y:S02]  /*06d0*/  IABS R3, R48 ;  /* 0x0000003000037213 */ /* 0x000fe40000000000 */
[----:B------:R-:W-:-:S05]  /*06e0*/  IABS R11, R18 ;  /* 0x00000012000b7213 */ /* 0x000fca0000000000 */
[----:B------:R-:W1:Y:S08]  /*06f0*/  I2F.RP R0, R11 ;  /* 0x0000000b00007306 */ /* 0x000e700000209400 */
[----:B------:R-:W2:Y:S08]  /*0700*/  I2F.RP R8, R3 ;  /* 0x0000000300087306 */ /* 0x000eb00000209400 */
[----:B-1----:R-:W1:Y:S08]  /*0710*/  MUFU.RCP R0, R0 ;  /* 0x0000000000007308 */ /* 0x002e700000001000 */
[----:B--2---:R-:W-:Y:S08]  /*0720*/  MUFU.RCP R8, R8 ;  /* 0x0000000800087308 */ /* 0x004ff00000001000 */
[----:B------:R-:W-:Y:S01]  /*0730*/  MUFU.RCP R2, R2 ;  /* 0x0000000200027308 */ /* 0x000fe20000001000 */
[----:B-1----:R-:W-:Y:S01]  /*0740*/  VIADD R7, R0, 0xffffffe ;  /* 0x0ffffffe00077836 */ /* 0x002fe20000000000 */
[----:B------:R-:W-:-:S06]  /*0750*/  IABS R0, R19 ;  /* 0x0000001300007213 */ /* 0x000fcc0000000000 */
[----:B------:R-:W1:Y:S02]  /*0760*/  F2I.FTZ.U32.TRUNC.NTZ R7, R7 ;  /* 0x0000000700077305 */ /* 0x000e64000021f000 */
[----:B-1----:R-:W-:-:S04]  /*0770*/  IMAD.MOV R10, RZ, RZ, -R7 ;  /* 0x000000ffff0a7224 */ /* 0x002fc800078e0a07 */
[----:B------:R-:W-:Y:S01]  /*0780*/  IMAD R9, R10, R11, RZ ;  /* 0x0000000b0a097224 */ /* 0x000fe200078e02ff */
[----:B------:R-:W-:-:S03]  /*0790*/  IABS R10, R18 ;  /* 0x00000012000a7213 */ /* 0x000fc60000000000 */
[----:B------:R-:W-:-:S04]  /*07a0*/  IMAD.HI.U32 R6, R7, R9, R6 ;  /* 0x0000000907067227 */ /* 0x000fc800078e0006 */
[----:B------:R-:W-:Y:S02]  /*07b0*/  IMAD.MOV.U32 R7, RZ, RZ, R0 ;  /* 0x000000ffff077224 */ /* 0x000fe400078e0000 */
[----:B------:R-:W-:Y:S02]  /*07c0*/  IMAD.MOV R0, RZ, RZ, -R10 ;  /* 0x000000ffff007224 */ /* 0x000fe400078e0a0a */
[----:B------:R-:W-:-:S04]  /*07d0*/  IMAD.HI.U32 R6, R6, R7, RZ ;  /* 0x0000000706067227 */ /* 0x000fc800078e00ff */
[----:B------:R-:W-:Y:S02]  /*07e0*/  IMAD R0, R6, R0, R7 ;  /* 0x0000000006007224 */ /* 0x000fe400078e0207 */
[----:B------:R-:W-:Y:S02]  /*07f0*/  VIADD R7, R8, 0xffffffe ;  /* 0x0ffffffe08077836 */ /* 0x000fe40000000000 */
[----:B------:R-:W-:Y:S01]  /*0800*/  VIADD R9, R2, 0xffffffe ;  /* 0x0ffffffe02097836 */ /* 0x000fe20000000000 */
[----:B------:R-:W-:Y:S02]  /*0810*/  ISETP.GT.U32.AND P1, PT, R11, R0, PT ;  /* 0x000000000b00720c */ /* 0x000fe40003f24070 */
[----:B------:R-:W-:Y:S01]  /*0820*/  SHF.R.U32.HI R2, RZ, 0x6, R23 ;  /* 0x00000006ff027819 */ /* 0x000fe20000011617 */
[----:B------:R-:W1:Y:S03]  /*0830*/  F2I.FTZ.U32.TRUNC.NTZ R7, R7 ;  /* 0x0000000700077305 */ /* 0x000e66000021f000 */
[----:B------:R-:W-:-:S04]  /*0840*/  SGXT.U32 R2, R2, 0x1 ;  /* 0x000000010202781a */ /* 0x000fc80000000000 */
[C---:B------:R-:W-:Y:S01]  /*0850*/  LOP3.LUT R200, R2.reuse, 0x2, RZ, 0xfc, !PT ;  /* 0x0000000202c87812 */ /* 0x040fe200078efcff */
[----:B------:R-:W2:Y:S01]  /*0860*/  F2I.FTZ.U32.TRUNC.NTZ R9, R9 ;  /* 0x0000000900097305 */ /* 0x000ea2000021f000 */
[----:B------:R-:W-:Y:S01]  /*0870*/  LOP3.LUT R199, R2, 0x20, RZ, 0xfc, !PT ;  /* 0x0000002002c77812 */ /* 0x000fe200078efcff */
[----:B------:R-:W-:Y:S01]  /*0880*/  @!P1 IMAD.IADD R0, R0, 0x1, -R11 ;  /* 0x0000000100009824 */ /* 0x000fe200078e0a0b */
[----:B------:R-:W-:Y:S01]  /*0890*/  LOP3.LUT R195, R2, 0x6, RZ, 0xfc, !PT ;  /* 0x0000000602c37812 */ /* 0x000fe200078efcff */
[----:B------:R-:W-:Y:S01]  /*08a0*/  @!P1 VIADD R6, R6, 0x1 ;  /* 0x0000000106069836 */ /* 0x000fe20000000000 */
[----:B------:R-:W-:Y:S02]  /*08b0*/  ISETP.NE.AND P1, PT, R18, RZ, PT ;  /* 0x000000ff1200720c */ /* 0x000fe40003f25270 */
[----:B------:R-:W-:Y:S02]  /*08c0*/  ISETP.GE.U32.AND P0, PT, R0, R11, PT ;  /* 0x0000000b0000720c */ /* 0x000fe40003f06070 */
[----:B------:R-:W-:-:S02]  /*08d0*/  LOP3.LUT R0, R19, R18, RZ, 0x3c, !PT ;  /* 0x0000001213007212 */ /* 0x000fc400078e3cff */
[----:B------:R-:W-:Y:S02]  /*08e0*/  LOP3.LUT R196, R2, 0x24, RZ, 0xfc, !PT ;  /* 0x0000002402c47812 */ /* 0x000fe400078efcff */
[----:B------:R-:W-:Y:S01]  /*08f0*/  ISETP.GE.AND P2, PT, R0, RZ, PT ;  /* 0x000000ff0000720c */ /* 0x000fe20003f46270 */
[----:B-1----:R-:W-:Y:S01]  /*0900*/  IMAD.MOV R0, RZ, RZ, -R7 ;  /* 0x000000ffff007224 */ /* 0x002fe200078e0a07 */
[C---:B------:R-:W-:Y:S01]  /*0910*/  LOP3.LUT R192, R2.reuse, 0xa, RZ, 0xfc, !PT ;  /* 0x0000000a02c07812 */ /* 0x040fe200078efcff */
[----:B--2---:R-:W-:Y:S01]  /*0920*/  IMAD.MOV R8, RZ, RZ, -R9 ;  /* 0x000000ffff087224 */ /* 0x004fe200078e0a09 */
[----:B------:R-:W-:Y:S01]  /*0930*/  LOP3.LUT R191, R2, 0x28, RZ, 0xfc, !PT ;  /* 0x0000002802bf7812 */ /* 0x000fe200078efcff */
[----:B------:R-:W-:Y:S01]  /*0940*/  IMAD R13, R0, R3, RZ ;  /* 0x00000003000d7224 */ /* 0x000fe200078e02ff */
[----:B------:R-:W-:Y:S01]  /*0950*/  LOP3.LUT R188, R2, 0xe, RZ, 0xfc, !PT ;  /* 0x0000000e02bc7812 */ /* 0x000fe200078efcff */
[----:B------:R-:W-:Y:S01]  /*0960*/  @P0 VIADD R6, R6, 0x1 ;  /* 0x0000000106060836 */ /* 0x000fe20000000000 */
[----:B------:R-:W-:Y:S01]  /*0970*/  LOP3.LUT R187, R2, 0x2c, RZ, 0xfc, !PT ;  /* 0x0000002c02bb7812 */ /* 0x000fe200078efcff */
[----:B------:R-:W-:Y:S01]  /*0980*/  IMAD R15, R8, R5, RZ ;  /* 0x00000005080f7224 */ /* 0x000fe200078e02ff */
[C---:B------:R-:W-:Y:S01]  /*0990*/  LOP3.LUT R198, R2.reuse, 0x22, RZ, 0xfc, !PT ;  /* 0x0000002202c67812 */ /* 0x040fe200078efcff */
[----:B------:R-:W-:Y:S01]  /*09a0*/  IMAD.MOV.U32 R10, RZ, RZ, R6 ;  /* 0x000000ffff0a7224 */ /* 0x000fe200078e0006 */
[C---:B------:R-:W-:Y:S01]  /*09b0*/  LOP3.LUT R182, R2.reuse, 0x12, RZ, 0xfc, !PT ;  /* 0x0000001202b67812 */ /* 0x040fe200078efcff */
[----:B------:R-:W-:Y:S01]  /*09c0*/  IMAD.MOV.U32 R6, RZ, RZ, RZ ;  /* 0x000000ffff067224 */ /* 0x000fe200078e00ff */
[C---:B------:R-:W-:Y:S01]  /*09d0*/  LOP3.LUT R197, R2.reuse, 0x4, RZ, 0xfc, !PT ;  /* 0x0000000402c57812 */ /* 0x040fe200078efcff */
[----:B------:R-:W-:Y:S01]  /*09e0*/  @!P2 IMAD.MOV R10, RZ, RZ, -R10 ;  /* 0x000000ffff0aa224 */ /* 0x000fe200078e0a0a */
[----:B------:R-:W-:Y:S01]  /*09f0*/  @!P1 LOP3.LUT R10, RZ, R18, RZ, 0x33, !PT ;  /* 0x00000012ff0a9212 */ /* 0x000fe200078e33ff */
[----:B------:R-:W-:Y:S01]  /*0a00*/  IMAD.MOV.U32 R8, RZ, RZ, RZ ;  /* 0x000000ffff087224 */ /* 0x000fe200078e00ff */
[C---:B------:R-:W-:Y:S01]  /*0a10*/  LOP3.LUT R181, R2.reuse, 0x30, RZ, 0xfc, !PT ;  /* 0x0000003002b57812 */ /* 0x040fe200078efcff */
[----:B------:R-:W-:Y:S01]  /*0a20*/  IMAD.HI.U32 R7, R7, R13, R6 ;  /* 0x0000000d07077227 */ /* 0x000fe200078e0006 */
[----:B------:R-:W-:-:S02]  /*0a30*/  LOP3.LUT R194, R2, 0x26, RZ, 0xfc, !PT ;  /* 0x0000002602c27812 */ /* 0x000fc400078efcff */
[----:B------:R-:W-:Y:S01]  /*0a40*/  LOP3.LUT R178, R2, 0x16, RZ, 0xfc, !PT ;  /* 0x0000001602b27812 */ /* 0x000fe200078efcff */
[----:B------:R-:W-:Y:S01]  /*0a50*/  IMAD.SHL.U32 R11, R10, 0x80, RZ ;  /* 0x000000800a0b7824 */ /* 0x000fe200078e00ff */
[C---:B------:R-:W-:Y:S01]  /*0a60*/  LOP3.LUT R193, R2.reuse, 0x8, RZ, 0xfc, !PT ;  /* 0x0000000802c17812 */ /* 0x040fe200078efcff */
[----:B------:R-:W-:Y:S01]  /*0a70*/  IMAD.HI.U32 R6, R9, R15, R8 ;  /* 0x0000000f09067227 */ /* 0x000fe200078e0008 */
[----:B------:R-:W-:Y:S02]  /*0a80*/  LOP3.LUT R177, R2, 0x34, RZ, 0xfc, !PT ;  /* 0x0000003402b17812 */ /* 0x000fe400078efcff */
[C---:B------:R-:W-:Y:S01]  /*0a90*/  LOP3.LUT R134, R11.reuse, 0x4, R2, 0xfe, !PT ;  /* 0x000000040b867812 */ /* 0x040fe200078efe02 */
[----:B------:R-:W-:Y:S01]  /*0aa0*/  IMAD.MOV R9, RZ, RZ, -R10 ;  /* 0x000000ffff097224 */ /* 0x000fe200078e0a0a */
[----:B------:R-:W-:Y:S02]  /*0ab0*/  LOP3.LUT R133, R11, 0x6, R2, 0xfe, !PT ;  /* 0x000000060b857812 */ /* 0x000fe400078efe02 */
[----:B------:R-:W-:Y:S01]  /*0ac0*/  IABS R16, R134 ;  /* 0x0000008600107213 */ /* 0x000fe20000000000 */
[----:B------:R-:W-:Y:S01]  /*0ad0*/  IMAD R9, R18, R9, R19 ;  /* 0x0000000912097224 */ /* 0x000fe200078e0213 */
[----:B------:R-:W-:-:S02]  /*0ae0*/  IABS R17, R133 ;  /* 0x0000008500117213 */ /* 0x000fc40000000000 */
[C-C-:B------:R-:W-:Y:S01]  /*0af0*/  LOP3.LUT R105, R11.reuse, 0x2, R2.reuse, 0xfe, !PT ;  /* 0x000000020b697812 */ /* 0x140fe200078efe02 */
[C---:B------:R-:W-:Y:S01]  /*0b00*/  IMAD.HI.U32 R12, R6.reuse, R16, RZ ;  /* 0x00000010060c7227 */ /* 0x040fe200078e00ff */
[C-C-:B------:R-:W-:Y:S02]  /*0b10*/  LOP3.LUT R129, R11.reuse, 0xe, R2.reuse, 0xfe, !PT ;  /* 0x0000000e0b817812 */ /* 0x140fe400078efe02 */
[----:B------:R-:W-:Y:S01]  /*0b20*/  IABS R15, R105 ;  /* 0x00000069000f7213 */ /* 0x000fe20000000000 */
[C---:B------:R-:W-:Y:S01]  /*0b30*/  IMAD.HI.U32 R13, R6.reuse, R17, RZ ;  /* 0x00000011060d7227 */ /* 0x040fe200078e00ff */
[C---:B------:R-:W-:Y:S01]  /*0b40*/  LOP3.LUT R0, R11.reuse, R2, RZ, 0xfc, !PT ;  /* 0x000000020b007212 */ /* 0x040fe200078efcff */
[----:B------:R-:W-:Y:S01]  /*0b50*/  STL [R1+0x258], R105 ;  /* 0x0002586901007387 */ /* 0x000fe20000100800 */
[C---:B------:R-:W-:Y:S01]  /*0b60*/  LOP3.LUT R132, R11.reuse, 0x8, R2, 0xfe, !PT ;  /* 0x000000080b847812 */ /* 0x040fe200078efe02 */
[----:B------:R-:W-:Y:S01]  /*0b70*/  IMAD.MOV R12, RZ, RZ, -R12 ;  /* 0x000000ffff0c7224 */ /* 0x000fe200078e0a0c */
[C-C-:B------:R-:W-:Y:S01]  /*0b80*/  LOP3.LUT R128, R11.reuse, 0x10, R2.reuse, 0xfe, !PT ;  /* 0x000000100b807812 */ /* 0x140fe200078efe02 */
[----:B------:R-:W-:Y:S01]  /*0b90*/  IMAD.MOV R18, RZ, RZ, -R13 ;  /* 0x000000ffff127224 */ /* 0x000fe200078e0a0d */
[----:B------:R-:W-:Y:S01]  /*0ba0*/  IABS R24, R129 ;  /* 0x0000008100187213 */ /* 0x000fe20000000000 */
[C---:B------:R-:W-:Y:S01]  /*0bb0*/  IMAD.HI.U32 R10, R6.reuse, R15, RZ ;  /* 0x0000000f060a7227 */ /* 0x040fe200078e00ff */
[----:B------:R-:W-:Y:S01]  /*0bc0*/  IABS R14, R0 ;  /* 0x00000000000e7213 */ /* 0x000fe20000000000 */
[----:B------:R-:W-:Y:S01]  /*0bd0*/  STL [R1+0x254], R134 ;  /* 0x0002548601007387 */ /* 0x000fe20000100800 */
[----:B------:R-:W-:Y:S01]  /*0be0*/  LOP3.LUT R130, R11, 0xc, R2, 0xfe, !PT ;  /* 0x0000000c0b827812 */ /* 0x000fe200078efe02 */
[C---:B------:R-:W-:Y:S01]  /*0bf0*/  IMAD R12, R5.reuse, R12, R16 ;  /* 0x0000000c050c7224 */ /* 0x040fe200078e0210 */
[----:B------:R-:W-:Y:S01]  /*0c00*/  IABS R19, R132 ;  /* 0x0000008400137213 */ /* 0x000fe20000000000 */
[----:B------:R-:W-:Y:S01]  /*0c10*/  IMAD R16, R5, R18, R17 ;  /* 0x0000001205107224 */ /* 0x000fe200078e0211 */
[----:B------:R-:W-:Y:S01]  /*0c20*/  IABS R26, R128 ;  /* 0x00000080001a7213 */ /* 0x000fe20000000000 */
[----:B------:R-:W-:Y:S01]  /*0c30*/  IMAD.MOV R10, RZ, RZ, -R10 ;  /* 0x000000ffff0a7224 */ /* 0x000fe200078e0a0a */
[----:B------:R-:W-:Y:S01]  /*0c40*/  IABS R22, R130 ;  /* 0x0000008200167213 */ /* 0x000fe20000000000 */
[C---:B------:R-:W-:Y:S01]  /*0c50*/  IMAD.HI.U32 R17, R6.reuse, R24, RZ ;  /* 0x0000001806117227 */ /* 0x040fe200078e00ff */
[C-C-:B------:R-:W-:Y:S01]  /*0c60*/  LOP3.LUT R124, R11.reuse, 0x18, R2.reuse, 0xfe, !PT ;  /* 0x000000180b7c7812 */ /* 0x140fe200078efe02 */
[----:B------:R-:W-:Y:S01]  /*0c70*/  STL [R1+0x250], R133 ;  /* 0x0002508501007387 */ /* 0x000fe20000100800 */
[C-C-:B------:R-:W-:Y:S01]  /*0c80*/  LOP3.LUT R131, R11.reuse, 0xa, R2.reuse, 0xfe, !PT ;  /* 0x0000000a0b837812 */ /* 0x140fe200078efe02 */
[C---:B------:R-:W-:Y:S01]  /*0c90*/  IMAD.HI.U32 R8, R6.reuse, R14, RZ ;  /* 0x0000000e06087227 */ /* 0x040fe200078e00ff */
[C-C-:B------:R-:W-:Y:S01]  /*0ca0*/  LOP3.LUT R127, R11.reuse, 0x12, R2.reuse, 0xfe, !PT ;  /* 0x000000120b7f7812 */ /* 0x140fe200078efe02 */
[----:B------:R1:W-:Y:S01]  /*0cb0*/  STL [R1+0x24c], R132 ;  /* 0x00024c8401007387 */ /* 0x0003e20000100800 */
[----:B------:R-:W-:Y:S01]  /*0cc0*/  IABS R34, R124 ;  /* 0x0000007c00227213 */ /* 0x000fe20000000000 */
[C---:B------:R-:W-:Y:S01]  /*0cd0*/  IMAD.HI.U32 R13, R6.reuse, R19, RZ ;  /* 0x00000013060d7227 */ /* 0x040fe200078e00ff */
[----:B------:R-:W-:Y:S01]  /*0ce0*/  IABS R21, R131 ;  /* 0x0000008300157213 */ /* 0x000fe20000000000 */
[----:B------:R-:W-:Y:S01]  /*0cf0*/  STL [R1+0x248], R131 ;  /* 0x0002488301007387 */ /* 0x000fe20000100800 */
[C-C-:B------:R-:W-:Y:S01]  /*0d00*/  LOP3.LUT R125, R11.reuse, 0x16, R2.reuse, 0xfe, !PT ;  /* 0x000000160b7d7812 */ /* 0x140fe200078efe02 */
[----:B------:R-:W-:Y:S01]  /*0d10*/  IMAD.HI.U32 R18, R6, R26, RZ ;  /* 0x0000001a06127227 */ /* 0x000fe200078e00ff */
[--C-:B------:R-:W-:Y:S01]  /*0d20*/  LOP3.LUT R123, R11, 0x1a, R2.reuse, 0xfe, !PT ;  /* 0x0000001a0b7b7812 */ /* 0x100fe200078efe02 */
[----:B------:R-:W-:Y:S01]  /*0d30*/  STL [R1+0x244], R130 ;  /* 0x0002448201007387 */ /* 0x000fe20000100800 */
[----:B------:R-:W-:Y:S01]  /*0d40*/  IABS R28, R127 ;  /* 0x0000007f001c7213 */ /* 0x000fe20000000000 */
[----:B------:R-:W-:Y:S01]  /*0d50*/  IMAD.IADD R9, R20, 0x1, R9 ;  /* 0x0000000114097824 */ /* 0x000fe200078e0209 */
[----:B------:R-:W-:Y:S01]  /*0d60*/  IABS R32, R125 ;  /* 0x0000007d00207213 */ /* 0x000fe20000000000 */
[----:B------:R-:W-:Y:S01]  /*0d70*/  IMAD R10, R5, R10, R15 ;  /* 0x0000000a050a7224 */ /* 0x000fe200078e020f */
[C-C-:B------:R-:W-:Y:S01]  /*0d80*/  LOP3.LUT R115, R11.reuse, 0x22, R2.reuse, 0xfe, !PT ;  /* 0x000000220b737812 */ /* 0x140fe200078efe02 */
[----:B------:R-:W-:Y:S01]  /*0d90*/  IMAD.MOV R17, RZ, RZ, -R17 ;  /* 0x000000ffff117224 */ /* 0x000fe200078e0a11 */
[C---:B------:R-:W-:Y:S01]  /*0da0*/  LOP3.LUT R126, R11.reuse, 0x14, R2, 0xfe, !PT ;  /* 0x000000140b7e7812 */ /* 0x040fe200078efe02 */
[----:B------:R-:W-:Y:S01]  /*0db0*/  IMAD.MOV R8, RZ, RZ, -R8 ;  /* 0x000000ffff087224 */ /* 0x000fe200078e0a08 */
[----:B------:R-:W-:Y:S01]  /*0dc0*/  IABS R36, R123 ;  /* 0x0000007b00247213 */ /* 0x000fe20000000000 */
[C---:B------:R-:W-:Y:S01]  /*0dd0*/  IMAD.HI.U32 R15, R6.reuse, R22, RZ ;  /* 0x00000016060f7227 */ /* 0x040fe200078e00ff */
[C---:B------:R-:W-:Y:S01]  /*0de0*/  LOP3.LUT R121, R11.reuse, 0x1c, R2, 0xfe, !PT ;  /* 0x0000001c0b797812 */ /* 0x040fe200078efe02 */
[----:B------:R-:W-:Y:S01]  /*0df0*/  STL [R1+0x240], R129 ;  /* 0x0002408101007387 */ /* 0x000fe20000100800 */
[----:B------:R-:W-:Y:S01]  /*0e00*/  IABS R44, R115 ;  /* 0x00000073002c7213 */ /* 0x000fe20000000000 */
[----:B------:R-:W-:Y:S01]  /*0e10*/  IMAD.MOV R20, RZ, RZ, -R13 ;  /* 0x000000ffff147224 */ /* 0x000fe200078e0a0d */
[----:B------:R-:W-:Y:S01]  /*0e20*/  IABS R30, R126 ;  /* 0x0000007e001e7213 */ /* 0x000fe20000000000 */
[----:B------:R-:W-:Y:S01]  /*0e30*/  IMAD.MOV R13, RZ, RZ, -R18 ;  /* 0x000000ffff0d7224 */ /* 0x000fe200078e0a12 */
[----:B------:R-:W-:Y:S01]  /*0e40*/  LOP3.LUT R117, R11, 0x20, R2, 0xfe, !PT ;  /* 0x000000200b757812 */ /* 0x000fe200078efe02 */
[----:B------:R-:W-:Y:S01]  /*0e50*/  IMAD R24, R5, R17, R24 ;  /* 0x0000001105187224 */ /* 0x000fe200078e0218 */
[----:B------:R-:W-:Y:S01]  /*0e60*/  LOP3.LUT R113, R11, 0x24, R2, 0xfe, !PT ;  /* 0x000000240b717812 */ /* 0x000fe200078efe02 */
        /* <DEDUP_REMOVED lines=9> */
[----:B------:R-:W-:Y:S01]  /*0f00*/  IABS R46, R113 ;  /* 0x00000071002e7213 */ /* 0x000fe20000000000 */
[----:B------:R-:W-:Y:S01]  /*0f10*/  STL [R1+0x238], R127 ;  /* 0x0002387f01007387 */ /* 0x000fe20000100800 */
[----:B------:R-:W-:Y:S01]  /*0f20*/  LOP3.LUT R111, R11, 0x26, R2, 0xfe, !PT ;  /* 0x000000260b6f7812 */ /* 0x000fe200078efe02 */
[----:B------:R-:W-:Y:S01]  /*0f30*/  IMAD R26, R5, R13, R26 ;  /* 0x0000000d051a7224 */ /* 0x000fe200078e021a */
[----:B------:R-:W-:Y:S01]  /*0f40*/  IABS R56, R103 ;  /* 0x0000006700387213 */ /* 0x000fe20000000000 */
[C---:B------:R-:W-:Y:S01]  /*0f50*/  IMAD.HI.U32 R13, R6.reuse, R28, RZ ;  /* 0x0000001c060d7227 */ /* 0x040fe200078e00ff */
[----:B------:R-:W-:Y:S01]  /*0f60*/  IABS R40, R119 ;  /* 0x0000007700287213 */ /* 0x000fe20000000000 */
[----:B------:R-:W-:Y:S01]  /*0f70*/  STL [R1+0x234], R126 ;  /* 0x0002347e01007387 */ /* 0x000fe20000100800 */
[----:B------:R-:W-:Y:S01]  /*0f80*/  LOP3.LUT R107, R11, 0x2a, R2, 0xfe, !PT ;  /* 0x0000002a0b6b7812 */ /* 0x000fe200078efe02 */
[----:B------:R-:W-:Y:S01]  /*0f90*/  IMAD R22, R5, R15, R22 ;  /* 0x0000000f05167224 */ /* 0x000fe200078e0216 */
[----:B------:R-:W-:Y:S01]  /*0fa0*/  LOP3.LUT R101, R11, 0x2e, R2, 0xfe, !PT ;  /* 0x0000002e0b657812 */ /* 0x000fe200078efe02 */
[----:B------:R-:W-:Y:S01]  /*0fb0*/  IMAD.MOV R17, RZ, RZ, -R17 ;  /* 0x000000ffff117224 */ /* 0x000fe200078e0a11 */
[----:B------:R-:W-:Y:S01]  /*0fc0*/  IABS R50, R111 ;  /* 0x0000006f00327213 */ /* 0x000fe20000000000 */
[----:B------:R-:W-:Y:S01]  /*0fd0*/  IMAD.MOV R14, RZ, RZ, -R14 ;  /* 0x000000ffff0e7224 */ /* 0x000fe200078e0a0e */
[----:B------:R-:W-:Y:S01]  /*0fe0*/  IABS R54, R107 ;  /* 0x0000006b00367213 */ /* 0x000fe20000000000 */
[----:B------:R-:W-:Y:S01]  /*0ff0*/  IMAD R18, R5, R20, R19 ;  /* 0x0000001405127224 */ /* 0x000fe200078e0213 */
[C-C-:B------:R-:W-:Y:S01]  /*1000*/  LOP3.LUT R93, R11.reuse, 0x36, R2.reuse, 0xfe, !PT ;  /* 0x000000360b5d7812 */ /* 0x140fe200078efe02 */
[C---:B------:R-:W-:Y:S01]  /*1010*/  IMAD.HI.U32 R15, R6.reuse, R32, RZ ;  /* 0x00000020060f7227 */ /* 0x040fe200078e00ff */
[C-C-:B------:R-:W-:Y:S01]  /*1020*/  LOP3.LUT R109, R11.reuse, 0x28, R2.reuse, 0xfe, !PT ;  /* 0x000000280b6d7812 */ /* 0x140fe200078efe02 */
[----:B------:R-:W-:Y:S01]  /*1030*/  STL [R1+0x230], R125 ;  /* 0x0002307d01007387 */ /* 0x000fe20000100800 */
[----:B------:R-:W-:Y:S01]  /*1040*/  IABS R58, R101 ;  /* 0x00000065003a7213 */ /* 0x000fe20000000000 */
[C---:B------:R-:W-:Y:S01]  /*1050*/  IMAD.HI.U32 R19, R6.reuse, R36, RZ ;  /* 0x0000002406137227 */ /* 0x040fe200078e00ff */
[----:B------:R-:W-:Y:S01]  /*1060*/  LOP3.LUT R99, R11, 0x30, R2, 0xfe, !PT ;  /* 0x000000300b637812 */ /* 0x000fe200078efe02 */
[----:B------:R-:W-:Y:S01]  /*1070*/  STL [R1+0x22c], R124 ;  /* 0x00022c7c01007387 */ /* 0x000fe20000100800 */
[----:B------:R-:W-:Y:S01]  /*1080*/  IABS R66, R93 ;  /* 0x0000005d00427213 */ /* 0x000fe20000000000 */
[----:B------:R-:W-:Y:S01]  /*1090*/  IMAD.MOV R13, RZ, RZ, -R13 ;  /* 0x000000ffff0d7224 */ /* 0x000fe200078e0a0d */
[----:B------:R-:W-:Y:S01]  /*10a0*/  IABS R52, R109 ;  /* 0x0000006d00347213 */ /* 0x000fe20000000000 */
[----:B------:R-:W-:Y:S01]  /*10b0*/  IMAD R34, R5, R17, R34 ;  /* 0x0000001105227224 */ /* 0x000fe200078e0222 */
[--C-:B------:R-:W-:Y:S01]  /*10c0*/  LOP3.LUT R95, R11, 0x34, R2.reuse, 0xfe, !PT ;  /* 0x000000340b5f7812 */ /* 0x100fe200078efe02 */
[----:B------:R-:W-:Y:S01]  /*10d0*/  IMAD R20, R5, R14, R21 ;  /* 0x0000000e05147224 */ /* 0x000fe200078e0215 */
[C-C-:B------:R-:W-:Y:S01]  /*10e0*/  LOP3.LUT R89, R11.reuse, 0x3a, R2.reuse, 0xfe, !PT ;  /* 0x0000003a0b597812 */ /* 0x140fe200078efe02 */
[----:B------:R-:W-:Y:S01]  /*10f0*/  IMAD.MOV R15, RZ, RZ, -R15 ;  /* 0x000000ffff0f7224 */ /* 0x000fe200078e0a0f */
[----:B------:R-:W-:Y:S01]  /*1100*/  IABS R60, R99 ;  /* 0x00000063003c7213 */ /* 0x000fe20000000000 */
[C---:B------:R-:W-:Y:S01]  /*1110*/  IMAD.HI.U32 R17, R6.reuse, R44, RZ ;  /* 0x0000002c06117227 */ /* 0x040fe200078e00ff */
[C-C-:B------:R-:W-:Y:S01]  /*1120*/  LOP3.LUT R91, R11.reuse, 0x38, R2.reuse, 0xfe, !PT ;  /* 0x000000380b5b7812 */ /* 0x140fe200078efe02 */
[----:B------:R-:W-:Y:S01]  /*1130*/  STL [R1+0x228], R123 ;  /* 0x0002287b01007387 */ /* 0x000fe20000100800 */
[----:B------:R-:W-:Y:S01]  /*1140*/  IABS R64, R95 ;  /* 0x0000005f00407213 */ /* 0x000fe20000000000 */
[----:B------:R-:W-:Y:S01]  /*1150*/  IMAD.HI.U32 R14, R6, R30, RZ ;  /* 0x0000001e060e7227 */ /* 0x000fe200078e00ff */
[----:B------:R-:W-:Y:S01]  /*1160*/  IABS R70, R89 ;  /* 0x0000005900467213 */ /* 0x000fe20000000000 */
[----:B------:R-:W-:Y:S01]  /*1170*/  STL [R1+0x224], R121 ;  /* 0x0002247901007387 */ /* 0x000fe20000100800 */
[----:B------:R-:W-:Y:S01]  /*1180*/  LOP3.LUT R81, R0, 0x42, RZ, 0xfc, !PT ;  /* 0x0000004200517812 */ /* 0x000fe200078efcff */
[----:B------:R-:W-:Y:S01]  /*1190*/  IMAD.MOV R19, RZ, RZ, -R19 ;  /* 0x000000ffff137224 */ /* 0x000fe200078e0a13 */
[----:B------:R-:W-:Y:S01]  /*11a0*/  LOP3.LUT R97, R11, 0x32, R2, 0xfe, !PT ;  /* 0x000000320b617812 */ /* 0x000fe200078efe02 */
[----:B------:R-:W-:Y:S01]  /*11b0*/  IMAD R28, R5, R13, R28 ;  /* 0x0000000d051c7224 */ /* 0x000fe200078e021c */
[----:B------:R-:W-:Y:S01]  /*11c0*/  IABS R68, R91 ;  /* 0x0000005b00447213 */ /* 0x000fe20000000000 */
[----:B------:R-:W-:Y:S01]  /*11d0*/  IMAD.HI.U32 R13, R6, R38, RZ ;  /* 0x00000026060d7227 */ /* 0x000fe200078e00ff */
[C-C-:B------:R-:W-:Y:S01]  /*11e0*/  LOP3.LUT R87, R11.reuse, 0x3c, R2.reuse, 0xfe, !PT ;  /* 0x0000003c0b577812 */ /* 0x140fe200078efe02 */
[----:B------:R-:W-:Y:S01]  /*11f0*/  STL [R1+0x220], R119 ;  /* 0x0002207701007387 */ /* 0x000fe20000100800 */
[----:B------:R-:W-:Y:S01]  /*1200*/  LOP3.LUT R85, R11, 0x3e, R2, 0xfe, !PT ;  /* 0x0000003e0b557812 */ /* 0x000fe200078efe02 */
[C---:B------:R-:W-:Y:S01]  /*1210*/  IMAD R32, R5.reuse, R15, R32 ;  /* 0x0000000f05207224 */ /* 0x040fe200078e0220 */
[----:B------:R-:W-:Y:S01]  /*1220*/  IABS R78, R81 ;  /* 0x00000051004e7213 */ /* 0x000fe20000000000 */
[----:B------:R-:W-:Y:S01]  /*1230*/  IMAD.MOV R17, RZ, RZ, -R17 ;  /* 0x000000ffff117224 */ /* 0x000fe200078e0a11 */
[----:B------:R-:W-:Y:S01]  /*1240*/  IABS R62, R97 ;  /* 0x00000061003e7213 */ /* 0x000fe20000000000 */
[----:B------:R-:W-:Y:S01]  /*1250*/  IMAD.MOV R14, RZ, RZ, -R14 ;  /* 0x000000ffff0e7224 */ /* 0x000fe200078e0a0e */
[C---:B------:R-:W-:Y:S01]  /*1260*/  LOP3.LUT R83, R0.reuse, 0x40, RZ, 0xfc, !PT ;  /* 0x0000004000537812 */ /* 0x040fe200078efcff */
[C---:B------:R-:W-:Y:S01]  /*1270*/  IMAD R36, R5.reuse, R19, R36 ;  /* 0x0000001305247224 */ /* 0x040fe200078e0224 */
[----:B------:R-:W-:Y:S01]  /*1280*/  LOP3.LUT R79, R0, 0x44, RZ, 0xfc, !PT ;  /* 0x00000044004f7812 */ /* 0x000fe200078efcff */
[----:B------:R-:W-:Y:S01]  /*1290*/  IMAD.HI.U32 R15, R6, R42, RZ ;  /* 0x0000002a060f7227 */ /* 0x000fe200078e00ff */
[----:B------:R-:W-:Y:S01]  /*12a0*/  IABS R76, R83 ;  /* 0x00000053004c7213 */ /* 0x000fe20000000000 */
[----:B------:R-:W-:Y:S01]  /*12b0*/  STL [R1+0x21c], R117 ;  /* 0x00021c7501007387 */ /* 0x000fe20000100800 */
[----:B------:R-:W-:Y:S01]  /*12c0*/  LOP3.LUT R71, R0, 0x4c, RZ, 0xfc, !PT ;  /* 0x0000004c00477812 */ /* 0x000fe200078efcff */
[----:B------:R-:W-:Y:S01]  /*12d0*/  IMAD.HI.U32 R19, R6, R46, RZ ;  /* 0x0000002e06137227 */ /* 0x000fe200078e00ff */
[----:B------:R-:W-:Y:S01]  /*12e0*/  IABS R80, R79 ;  /* 0x0000004f00507213 */ /* 0x000fe20000000000 */
[----:B------:R-:W-:Y:S01]  /*12f0*/  STL [R1+0x218], R115 ;  /* 0x0002187301007387 */ /* 0x000fe20000100800 */
[----:B------:R-:W-:Y:S01]  /*1300*/  IABS R72, R87 ;  /* 0x0000005700487213 */ /* 0x000fe20000000000 */
[----:B------:R-:W-:Y:S01]  /*1310*/  IMAD.MOV R13, RZ, RZ, -R13 ;  /* 0x000000ffff0d7224 */ /* 0x000fe200078e0a0d */
[----:B------:R-:W-:Y:S01]  /*1320*/  IABS R88, R71 ;  /* 0x0000004700587213 */ /* 0x000fe20000000000 */
[C---:B------:R-:W-:Y:S01]  /*1330*/  IMAD R44, R5.reuse, R17, R44 ;  /* 0x00000011052c7224 */ /* 0x040fe200078e022c */
[----:B------:R-:W-:Y:S01]  /*1340*/  IABS R74, R85 ;  /* 0x00000055004a7213 */ /* 0x000fe20000000000 */
[C---:B------:R-:W-:Y:S01]  /*1350*/  IMAD R30, R5.reuse, R14, R30 ;  /* 0x0000000e051e7224 */ /* 0x040fe200078e021e */
[C---:B------:R-:W-:Y:S01]  /*1360*/  LOP3.LUT R73, R0.reuse, 0x4a, RZ, 0xfc, !PT ;  /* 0x0000004a00497812 */ /* 0x040fe200078efcff */
[----:B------:R-:W-:Y:S01]  /*1370*/  IMAD.MOV R15, RZ, RZ, -R15 ;  /* 0x000000ffff0f7224 */ /* 0x000fe200078e0a0f */
[----:B------:R-:W-:Y:S01]  /*1380*/  LOP3.LUT R69, R0, 0x4e, RZ, 0xfc, !PT ;  /* 0x0000004e00457812 */ /* 0x000fe200078efcff */
[----:B------:R-:W-:Y:S01]  /*1390*/  IMAD.HI.U32 R17, R6, R56, RZ ;  /* 0x0000003806117227 */ /* 0x000fe200078e00ff */
[----:B------:R-:W-:Y:S01]  /*13a0*/  LOP3.LUT R77, R0, 0x46, RZ, 0xfc, !PT ;  /* 0x00000046004d7812 */ /* 0x000fe200078efcff */
[----:B------:R-:W-:Y:S01]  /*13b0*/  STL [R1+0x214], R113 ;  /* 0x0002147101007387 */ /* 0x000fe20000100800 */
[----:B------:R-:W-:Y:S01]  /*13c0*/  IABS R86, R73 ;  /* 0x0000004900567213 */ /* 0x000fe20000000000 */
[----:B------:R-:W-:Y:S01]  /*13d0*/  IMAD.HI.U32 R14, R6, R40, RZ ;  /* 0x00000028060e7227 */ /* 0x000fe200078e00ff */
[C---:B------:R-:W-:Y:S01]  /*13e0*/  LOP3.LUT R61, R0.reuse, 0x56, RZ, 0xfc, !PT ;  /* 0x00000056003d7812 */ /* 0x040fe200078efcff */
[----:B------:R-:W-:Y:S01]  /*13f0*/  STL [R1+0x210], R111 ;  /* 0x0002106f01007387 */ /* 0x000fe20000100800 */
[----:B------:R-:W-:Y:S01]  /*1400*/  IABS R90, R69 ;  /* 0x00000045005a7213 */ /* 0x000fe20000000000 */
[----:B------:R-:W-:Y:S01]  /*1410*/  IMAD.MOV R19, RZ, RZ, -R19 ;  /* 0x000000ffff137224 */ /* 0x000fe200078e0a13 */
[----:B------:R-:W-:Y:S01]  /*1420*/  LOP3.LUT R75, R0, 0x48, RZ, 0xfc, !PT ;  /* 0x00000048004b7812 */ /* 0x000fe200078efcff */
[C---:B------:R-:W-:Y:S01]  /*1430*/  IMAD R38, R5.reuse, R13, R38 ;  /* 0x0000000d05267224 */ /* 0x040fe200078e0226 */
[----:B------:R-:W-:Y:S01]  /*1440*/  IABS R82, R77 ;  /* 0x0000004d00527213 */ /* 0x000fe20000000000 */
[----:B------:R-:W-:Y:S01]  /*1450*/  IMAD.HI.U32 R13, R6, R50, RZ ;  /* 0x00000032060d7227 */ /* 0x000fe200078e00ff */
[----:B------:R-:W-:Y:S01]  /*1460*/  IABS R98, R61 ;  /* 0x0000003d00627213 */ /* 0x000fe20000000000 */
[----:B------:R-:W-:Y:S01]  /*1470*/  STL [R1+0x20c], R109 ;  /* 0x00020c6d01007387 */ /* 0x000fe20000100800 */
[----:B------:R-:W-:Y:S01]  /*1480*/  IABS R84, R75 ;  /* 0x0000004b00547213 */ /* 0x000fe20000000000 */
[C---:B------:R-:W-:Y:S01]  /*1490*/  IMAD R42, R5.reuse, R15, R42 ;  /* 0x0000000f052a7224 */ /* 0x040fe200078e022a */
[C---:B------:R-:W-:Y:S01]  /*14a0*/  LOP3.LUT R63, R0.reuse, 0x54, RZ, 0xfc, !PT ;  /* 0x00000054003f7812 */ /* 0x040fe200078efcff */
[----:B------:R-:W-:Y:S01]  /*14b0*/  IMAD.MOV R17, RZ, RZ, -R17 ;  /* 0x000000ffff117224 */ /* 0x000fe200078e0a11 */
[C---:B------:R-:W-:Y:S01]  /*14c0*/  LOP3.LUT R59, R0.reuse, 0x58, RZ, 0xfc, !PT ;  /* 0x00000058003b7812 */ /* 0x040fe200078efcff */
[----:B------:R-:W-:Y:S01]  /*14d0*/  IMAD.MOV R14, RZ, RZ, -R14 ;  /* 0x000000ffff0e7224 */ /* 0x000fe200078e0a0e */
[----:B------:R-:W-:Y:S01]  /*14e0*/  LOP3.LUT R67, R0, 0x50, RZ, 0xfc, !PT ;  /* 0x0000005000437812 */ /* 0x000fe200078efcff */
[C---:B------:R-:W-:Y:S01]  /*14f0*/  IMAD R46, R5.reuse, R19, R46 ;  /* 0x00000013052e7224 */ /* 0x040fe200078e022e */
[----:B------:R-:W-:Y:S01]  /*1500*/  IABS R96, R63 ;  /* 0x0000003f00607213 */ /* 0x000fe20000000000 */
[----:B------:R-:W-:Y:S01]  /*1510*/  IMAD.HI.U32 R15, R6, R54, RZ ;  /* 0x00000036060f7227 */ /* 0x000fe200078e00ff */
[----:B------:R-:W-:Y:S01]  /*1520*/  IABS R100, R59 ;  /* 0x0000003b00647213 */ /* 0x000fe20000000000 */
[----:B------:R-:W-:Y:S01]  /*1530*/  STL [R1+0x208], R107 ;  /* 0x0002086b01007387 */ /* 0x000fe20000100800 */
[----:B------:R-:W-:Y:S01]  /*1540*/  LOP3.LUT R65, R0, 0x52, RZ, 0xfc, !PT ;  /* 0x0000005200417812 */ /* 0x000fe200078efcff */
[----:B------:R-:W-:Y:S01]  /*1550*/  IMAD.HI.U32 R19, R6, R58, RZ ;  /* 0x0000003a06137227 */ /* 0x000fe200078e00ff */
[C---:B------:R-:W-:Y:S01]  /*1560*/  LOP3.LUT R53, R0.reuse, 0x5e, RZ, 0xfc, !PT ;  /* 0x0000005e00357812 */ /* 0x040fe200078efcff */
[----:B------:R-:W-:Y:S01]  /*1570*/  STL [R1+0x204], R103 ;  /* 0x0002046701007387 */ /* 0x000fe20000100800 */
[----:B------:R-:W-:Y:S01]  /*1580*/  IABS R92, R67 ;  /* 0x00000043005c7213 */ /* 0x000fe20000000000 */
[----:B------:R-:W-:Y:S01]  /*1590*/  IMAD.MOV R13, RZ, RZ, -R13 ;  /* 0x000000ffff0d7224 */ /* 0x000fe200078e0a0d */
[----:B------:R-:W-:Y:S01]  /*15a0*/  IABS R94, R65 ;  /* 0x00000041005e7213 */ /* 0x000fe20000000000 */
[C---:B------:R-:W-:Y:S01]  /*15b0*/  IMAD R56, R5.reuse, R17, R56 ;  /* 0x0000001105387224 */ /* 0x040fe200078e0238 */
[C---:B------:R-:W-:Y:S01]  /*15c0*/  LOP3.LUT R51, R0.reuse, 0x60, RZ, 0xfc, !PT ;  /* 0x0000006000337812 */ /* 0x040fe200078efcff */
[C---:B------:R-:W-:Y:S01]  /*15d0*/  IMAD R40, R5.reuse, R14, R40 ;  /* 0x0000000e05287224 */ /* 0x040fe200078e0228 */
[----:B------:R-:W-:Y:S01]  /*15e0*/  IABS R106, R53 ;  /* 0x00000035006a7213 */ /* 0x000fe20000000000 */
[----:B------:R-:W-:Y:S01]  /*15f0*/  IMAD.MOV R15, RZ, RZ, -R15 ;  /* 0x000000ffff0f7224 */ /* 0x000fe200078e0a0f */
[----:B------:R-:W-:Y:S01]  /*1600*/  LOP3.LUT R57, R0, 0x5a, RZ, 0xfc, !PT ;  /* 0x0000005a00397812 */ /* 0x000fe200078efcff */
[----:B------:R-:W-:Y:S01]  /*1610*/  IMAD.HI.U32 R17, R6, R66, RZ ;  /* 0x0000004206117227 */ /* 0x000fe200078e00ff */
[----:B------:R-:W-:Y:S01]  /*1620*/  IABS R108, R51 ;  /* 0x00000033006c7213 */ /* 0x000fe20000000000 */
[----:B------:R-:W-:Y:S01]  /*1630*/  STL [R1+0x200], R101 ;  /* 0x0002006501007387 */ /* 0x000fe20000100800 */
[----:B------:R-:W-:Y:S01]  /*1640*/  LOP3.LUT R55, R0, 0x5c, RZ, 0xfc, !PT ;  /* 0x0000005c00377812 */ /* 0x000fe200078efcff */
[----:B------:R-:W-:Y:S01]  /*1650*/  IMAD.HI.U32 R14, R6, R52, RZ ;  /* 0x00000034060e7227 */ /* 0x000fe200078e00ff */
[----:B------:R-:W-:Y:S01]  /*1660*/  LOP3.LUT R47, R0, 0x62, RZ, 0xfc, !PT ;  /* 0x00000062002f7812 */ /* 0x000fe200078efcff */
[----:B------:R-:W-:Y:S01]  /*1670*/  STL [R1+0x1fc], R99 ;  /* 0x0001fc6301007387 */ /* 0x000fe20000100800 */
[----:B------:R-:W-:Y:S01]  /*1680*/  IABS R102, R57 ;  /* 0x0000003900667213 */ /* 0x000fe20000000000 */
[----:B------:R-:W-:Y:S01]  /*1690*/  IMAD.MOV R19, RZ, RZ, -R19 ;  /* 0x000000ffff137224 */ /* 0x000fe200078e0a13 */
[----:B------:R-:W-:Y:S01]  /*16a0*/  IABS R104, R55 ;  /* 0x0000003700687213 */ /* 0x000fe20000000000 */
[C---:B------:R-:W-:Y:S01]  /*16b0*/  IMAD R50, R5.reuse, R13, R50 ;  /* 0x0000000d05327224 */ /* 0x040fe200078e0232 */
[----:B------:R-:W-:Y:S01]  /*16c0*/  IABS R112, R47 ;  /* 0x0000002f00707213 */ /* 0x000fe20000000000 */
[----:B------:R-:W-:Y:S01]  /*16d0*/  IMAD.HI.U32 R13, R6, R60, RZ ;  /* 0x0000003c060d7227 */ /* 0x000fe200078e00ff */
[C---:B------:R-:W-:Y:S01]  /*16e0*/  LOP3.LUT R43, R0.reuse, 0x66, RZ, 0xfc, !PT ;  /* 0x00000066002b7812 */ /* 0x040fe200078efcff */
[----:B------:R-:W-:Y:S01]  /*16f0*/  STL [R1+0x1f8], R97 ;  /* 0x0001f86101007387 */ /* 0x000fe20000100800 */
[C---:B------:R-:W-:Y:S01]  /*1700*/  LOP3.LUT R45, R0.reuse, 0x64, RZ, 0xfc, !PT ;  /* 0x00000064002d7812 */ /* 0x040fe200078efcff */
[C---:B------:R-:W-:Y:S01]  /*1710*/  IMAD R54, R5.reuse, R15, R54 ;  /* 0x0000000f05367224 */ /* 0x040fe200078e0236 */
[----:B------:R-:W-:Y:S01]  /*1720*/  LOP3.LUT R41, R0, 0x68, RZ, 0xfc, !PT ;  /* 0x0000006800297812 */ /* 0x000fe200078efcff */
[----:B------:R-:W-:Y:S01]  /*1730*/  IMAD.MOV R17, RZ, RZ, -R17 ;  /* 0x000000ffff117224 */ /* 0x000fe200078e0a11 */
        /* <DEDUP_REMOVED lines=8> */
[----:B------:R-:W-:Y:S01]  /*17c0*/  LOP3.LUT R33, R0, 0x70, RZ, 0xfc, !PT ;  /* 0x0000007000217812 */ /* 0x000fe200078efcff */
[----:B------:R-:W-:Y:S01]  /*17d0*/  IMAD.HI.U32 R11, R6, R70, RZ ;  /* 0x00000046060b7227 */ /* 0x000fe200078e00ff */
[----:B------:R-:W-:Y:S01]  /*17e0*/  IABS R122, R37 ;  /* 0x00000025007a7213 */ /* 0x000fe20000000000 */
[----:B------:R-:W-:Y:S01]  /*17f0*/  STL [R1+0x1f0], R93 ;  /* 0x0001f05d01007387 */ /* 0x000fe20000100800 */
[----:B------:R-:W-:Y:S01]  /*1800*/  IABS R144, R33 ;  /* 0x0000002100907213 */ /* 0x000fe20000000000 */
[----:B------:R-:W-:Y:S01]  /*1810*/  IMAD.MOV R19, RZ, RZ, -R13 ;  /* 0x000000ffff137224 */ /* 0x000fe200078e0a0d */
[----:B------:R-:W-:Y:S01]  /*1820*/  LOP3.LUT R21, R0, 0x7e, RZ, 0xfc, !PT ;  /* 0x0000007e00157812 */ /* 0x000fe200078efcff */
[C---:B------:R-:W-:Y:S01]  /*1830*/  IMAD.HI.U32 R13, R6.reuse, R68, RZ ;  /* 0x00000044060d7227 */ /* 0x040fe200078e00ff */
[C---:B------:R-:W-:Y:S01]  /*1840*/  ISETP.GT.U32.AND P0, PT, R5.reuse, R8, PT ;  /* 0x000000080500720c */ /* 0x040fe20003f04070 */
[----:B------:R-:W-:Y:S01]  /*1850*/  STL [R1+0x1ec], R91 ;  /* 0x0001ec5b01007387 */ /* 0x000fe20000100800 */
[----:B------:R-:W-:Y:S01]  /*1860*/  IABS R158, R21 ;  /* 0x00000015009e7213 */ /* 0x000fe20000000000 */
[C---:B------:R-:W-:Y:S01]  /*1870*/  IMAD R66, R5.reuse, R17, R66 ;  /* 0x0000001105427224 */ /* 0x040fe200078e0242 */
[C---:B------:R-:W-:Y:S01]  /*1880*/  ISETP.GT.U32.AND P4, PT, R5.reuse, R12, PT ;  /* 0x0000000c0500720c */ /* 0x040fe20003f84070 */
[C---:B------:R-:W-:Y:S01]  /*1890*/  IMAD R52, R5.reuse, R14, R52 ;  /* 0x0000000e05347224 */ /* 0x040fe200078e0234 */
[C---:B------:R-:W-:Y:S01]  /*18a0*/  ISETP.GT.U32.AND P3, PT, R5.reuse, R10, PT ;  /* 0x0000000a0500720c */ /* 0x040fe20003f64070 */
[----:B------:R-:W-:Y:S01]  /*18b0*/  IMAD.MOV R15, RZ, RZ, -R15 ;  /* 0x000000ffff0f7224 */ /* 0x000fe200078e0a0f */
[C---:B------:R-:W-:Y:S01]  /*18c0*/  ISETP.GT.U32.AND P5, PT, R5.reuse, R16, PT ;  /* 0x000000100500720c */ /* 0x040fe20003fa4070 */
[----:B------:R-:W-:Y:S01]  /*18d0*/  IMAD.HI.U32 R17, R6, R78, RZ ;  /* 0x0000004e06117227 */ /* 0x000fe200078e00ff */
[C---:B------:R-:W-:Y:S01]  /*18e0*/  ISETP.GT.U32.AND P1, PT, R5.reuse, R18, PT ;  /* 0x000000120500720c */ /* 0x040fe20003f24070 */
[----:B------:R-:W-:Y:S01]  /*18f0*/  STL [R1+0x1e8], R89 ;  /* 0x0001e85901007387 */ /* 0x000fe20000100800 */
[C---:B------:R-:W-:Y:S01]  /*1900*/  LOP3.LUT R39, R0.reuse, 0x6a, RZ, 0xfc, !PT ;  /* 0x0000006a00277812 */ /* 0x040fe200078efcff */
[----:B------:R-:W-:Y:S01]  /*1910*/  IMAD.MOV R11, RZ, RZ, -R11 ;  /* 0x000000ffff0b7224 */ /* 0x000fe200078e0a0b */
[----:B------:R-:W-:Y:S01]  /*1920*/  LOP3.LUT R35, R0, 0x6e, RZ, 0xfc, !PT ;  /* 0x0000006e00237812 */ /* 0x000fe200078efcff */
[----:B------:R-:W-:Y:S01]  /*1930*/  IMAD.HI.U32 R14, R6, R62, RZ ;  /* 0x0000003e060e7227 */ /* 0x000fe200078e00ff */
[----:B------:R-:W-:Y:S01]  /*1940*/  IABS R120, R39 ;  /* 0x0000002700787213 */ /* 0x000fe20000000000 */
[----:B------:R-:W-:Y:S01]  /*1950*/  STL [R1+0x1e4], R87 ;  /* 0x0001e45701007387 */ /* 0x000fe20000100800 */
[----:B------:R-:W-:Y:S01]  /*1960*/  IABS R142, R35 ;  /* 0x00000023008e7213 */ /* 0x000fe20000000000 */
[----:B------:R-:W-:Y:S01]  /*1970*/  IMAD.MOV R13, RZ, RZ, -R13 ;  /* 0x000000ffff0d7224 */ /* 0x000fe200078e0a0d */
[C---:B------:R-:W-:Y:S01]  /*1980*/  LOP3.LUT R25, R0.reuse, 0x78, RZ, 0xfc, !PT ;  /* 0x0000007800197812 */ /* 0x040fe200078efcff */
[C---:B------:R-:W-:Y:S01]  /*1990*/  IMAD R64, R5.reuse, R15, R64 ;  /* 0x0000000f05407224 */ /* 0x040fe200078e0240 */
[C---:B------:R-:W-:Y:S01]  /*19a0*/  LOP3.LUT R27, R0.reuse, 0x76, RZ, 0xfc, !PT ;  /* 0x00000076001b7812 */ /* 0x040fe200078efcff */
[----:B------:R-:W-:Y:S01]  /*19b0*/  IMAD.MOV R17, RZ, RZ, -R17 ;  /* 0x000000ffff117224 */ /* 0x000fe200078e0a11 */
[----:B------:R-:W-:Y:S01]  /*19c0*/  IABS R152, R25 ;  /* 0x0000001900987213 */ /* 0x000fe20000000000 */
[C---:B------:R-:W-:Y:S01]  /*19d0*/  IMAD R70, R5.reuse, R11, R70 ;  /* 0x0000000b05467224 */ /* 0x040fe200078e0246 */
[----:B------:R-:W-:Y:S01]  /*19e0*/  LOP3.LUT R29, R0, 0x74, RZ, 0xfc, !PT ;  /* 0x00000074001d7812 */ /* 0x000fe200078efcff */
[----:B------:R-:W-:Y:S01]  /*19f0*/  IMAD.MOV R14, RZ, RZ, -R14 ;  /* 0x000000ffff0e7224 */ /* 0x000fe200078e0a0e */
[----:B------:R-:W-:Y:S01]  /*1a00*/  IABS R150, R27 ;  /* 0x0000001b00967213 */ /* 0x000fe20000000000 */
[----:B------:R-:W-:Y:S01]  /*1a10*/  IMAD.HI.U32 R15, R6, R76, RZ ;  /* 0x0000004c060f7227 */ /* 0x000fe200078e00ff */
[----:B------:R-:W-:Y:S01]  /*1a20*/  LOP3.LUT R31, R0, 0x72, RZ, 0xfc, !PT ;  /* 0x00000072001f7812 */ /* 0x000fe200078efcff */
[----:B------:R-:W-:Y:S01]  /*1a30*/  STL [R1+0x1e0], R85 ;  /* 0x0001e05501007387 */ /* 0x000fe20000100800 */
[----:B------:R-:W-:Y:S01]  /*1a40*/  IABS R148, R29 ;  /* 0x0000001d00947213 */ /* 0x000fe20000000000 */
[----:B------:R-:W-:Y:S01]  /*1a50*/  IMAD.HI.U32 R11, R6, R80, RZ ;  /* 0x00000050060b7227 */ /* 0x000fe200078e00ff */
[----:B------:R-:W-:Y:S01]  /*1a60*/  LOP3.LUT R23, R0, 0x7a, RZ, 0xfc, !PT ;  /* 0x0000007a00177812 */ /* 0x000fe200078efcff */
[----:B------:R-:W-:Y:S01]  /*1a70*/  STL [R1+0x1dc], R83 ;  /* 0x0001dc5301007387 */ /* 0x000fe20000100800 */
[----:B------:R-:W-:Y:S01]  /*1a80*/  IABS R146, R31 ;  /* 0x0000001f00927213 */ /* 0x000fe20000000000 */
[----:B------:R-:W-:Y:S01]  /*1a90*/  IMAD R68, R5, R13, R68 ;  /* 0x0000000d05447224 */ /* 0x000fe200078e0244 */
[----:B------:R-:W-:Y:S01]  /*1aa0*/  IABS R154, R23 ;  /* 0x00000017009a7213 */ /* 0x000fe20000000000 */
[----:B------:R-:W-:Y:S01]  /*1ab0*/  IMAD.HI.U32 R13, R6, R72, RZ ;  /* 0x00000048060d7227 */ /* 0x000fe200078e00ff */
[----:B------:R-:W-:Y:S01]  /*1ac0*/  STL [R1+0x380], R81 ;  /* 0x0003805101007387 */ /* 0x000fe20000100800 */
[----:B------:R-:W-:-:S02]  /*1ad0*/  LOP3.LUT R190, R2, 0x2a, RZ, 0xfc, !PT ;  /* 0x0000002a02be7812 */ /* 0x000fc400078efcff */
[C---:B------:R-:W-:Y:S01]  /*1ae0*/  IMAD R78, R5.reuse, R17, R78 ;  /* 0x00000011054e7224 */ /* 0x040fe200078e024e */
[----:B------:R-:W-:Y:S01]  /*1af0*/  STL [R1+0x3c8], R79 ;  /* 0x0003c84f01007387 */ /* 0x000fe20000100800 */
[----:B------:R-:W-:Y:S01]  /*1b00*/  IMAD R62, R5, R14, R62 ;  /* 0x0000000e053e7224 */ /* 0x000fe200078e023e */
[----:B------:R-:W-:Y:S01]  /*1b10*/  LOP3.LUT R174, R2, 0x1a, RZ, 0xfc, !PT ;  /* 0x0000001a02ae7812 */ /* 0x000fe200078efcff */
[----:B------:R-:W-:Y:S01]  /*1b20*/  IMAD.MOV R15, RZ, RZ, -R15 ;  /* 0x000000ffff0f7224 */ /* 0x000fe200078e0a0f */
[----:B------:R-:W-:Y:S01]  /*1b30*/  STL [R1+0x3c4], R77 ;  /* 0x0003c44d01007387 */ /* 0x000fe20000100800 */
[----:B------:R-:W-:Y:S01]  /*1b40*/  IMAD.HI.U32 R17, R6, R88, RZ ;  /* 0x0000005806117227 */ /* 0x000fe200078e00ff */
[C---:B------:R-:W-:Y:S02]  /*1b50*/  LOP3.LUT R189, R2.reuse, 0xc, RZ, 0xfc, !PT ;  /* 0x0000000c02bd7812 */ /* 0x040fe400078efcff */
[----:B------:R-:W-:Y:S01]  /*1b60*/  STL [R1+0x3c0], R75 ;  /* 0x0003c04b01007387 */ /* 0x000fe20000100800 */
[----:B------:R-:W-:Y:S01]  /*1b70*/  IMAD.MOV R11, RZ, RZ, -R11 ;  /* 0x000000ffff0b7224 */ /* 0x000fe200078e0a0b */
[----:B------:R-:W-:Y:S01]  /*1b80*/  LOP3.LUT R173, R2, 0x38, RZ, 0xfc, !PT ;  /* 0x0000003802ad7812 */ /* 0x000fe200078efcff */
[----:B------:R-:W-:Y:S01]  /*1b90*/  IMAD.HI.U32 R14, R6, R74, RZ ;  /* 0x0000004a060e7227 */ /* 0x000fe200078e00ff */
[----:B------:R-:W-:Y:S01]  /*1ba0*/  STL [R1+0x3bc], R73 ;  /* 0x0003bc4901007387 */ /* 0x000fe20000100800 */
[----:B------:R-:W-:-:S02]  /*1bb0*/  LOP3.LUT R185, R2, 0x2e, RZ, 0xfc, !PT ;  /* 0x0000002e02b97812 */ /* 0x000fc400078efcff */
[----:B------:R-:W-:Y:S01]  /*1bc0*/  IMAD.MOV R13, RZ, RZ, -R13 ;  /* 0x000000ffff0d7224 */ /* 0x000fe200078e0a0d */
[----:B------:R-:W-:Y:S01]  /*1bd0*/  STL [R1+0x3b8], R71 ;  /* 0x0003b84701007387 */ /* 0x000fe20000100800 */
[C---:B------:R-:W-:Y:S01]  /*1be0*/  IMAD R76, R5.reuse, R15, R76 ;  /* 0x0000000f054c7224 */ /* 0x040fe200078e024c */
[C---:B------:R-:W-:Y:S01]  /*1bf0*/  LOP3.LUT R170, R2.reuse, 0x1e, RZ, 0xfc, !PT ;  /* 0x0000001e02aa7812 */ /* 0x040fe200078efcff */
[----:B------:R-:W-:Y:S01]  /*1c00*/  IMAD.MOV R17, RZ, RZ, -R17 ;  /* 0x000000ffff117224 */ /* 0x000fe200078e0a11 */
[----:B------:R-:W-:Y:S01]  /*1c10*/  STL [R1+0x3b4], R69 ;  /* 0x0003b44501007387 */ /* 0x000fe20000100800 */
[----:B------:R-:W-:Y:S01]  /*1c20*/  IMAD R80, R5, R11, R80 ;  /* 0x0000000b05507224 */ /* 0x000fe200078e0250 */
[----:B------:R-:W-:Y:S01]  /*1c30*/  LOP3.LUT R183, R2, 0x10, RZ, 0xfc, !PT ;  /* 0x0000001002b77812 */ /* 0x000fe200078efcff */
[----:B------:R-:W-:Y:S01]  /*1c40*/  IMAD.MOV R14, RZ, RZ, -R14 ;  /* 0x000000ffff0e7224 */ /* 0x000fe200078e0a0e */
[----:B------:R-:W-:Y:S01]  /*1c50*/  STL [R1+0x3b0], R67 ;  /* 0x0003b04301007387 */ /* 0x000fe20000100800 */
[----:B------:R-:W-:Y:S01]  /*1c60*/  IMAD.HI.U32 R15, R6, R86, RZ ;  /* 0x00000056060f7227 */ /* 0x000fe200078e00ff */
[----:B------:R-:W-:-:S02]  /*1c70*/  LOP3.LUT R169, R2, 0x3c, RZ, 0xfc, !PT ;  /* 0x0000003c02a97812 */ /* 0x000fc400078efcff */
[----:B------:R-:W-:Y:S01]  /*1c80*/  STL [R1+0x3ac], R65 ;  /* 0x0003ac4101007387 */ /* 0x000fe20000100800 */
[----:B------:R-:W-:Y:S01]  /*1c90*/  IMAD.HI.U32 R11, R6, R90, RZ ;  /* 0x0000005a060b7227 */ /* 0x000fe200078e00ff */
[C---:B------:R-:W-:Y:S02]  /*1ca0*/  LOP3.LUT R180, R2.reuse, 0x32, RZ, 0xfc, !PT ;  /* 0x0000003202b47812 */ /* 0x040fe400078efcff */
[----:B------:R-:W-:Y:S01]  /*1cb0*/  STL [R1+0x3a8], R63 ;  /* 0x0003a83f01007387 */ /* 0x000fe20000100800 */
[C---:B------:R-:W-:Y:S01]  /*1cc0*/  IMAD R72, R5.reuse, R13, R72 ;  /* 0x0000000d05487224 */ /* 0x040fe200078e0248 */
[----:B------:R-:W-:Y:S01]  /*1cd0*/  LOP3.LUT R179, R2, 0x14, RZ, 0xfc, !PT ;  /* 0x0000001402b37812 */ /* 0x000fe200078efcff */
[----:B------:R-:W-:Y:S01]  /*1ce0*/  IMAD.HI.U32 R13, R6, R82, RZ ;  /* 0x00000052060d7227 */ /* 0x000fe200078e00ff */
[----:B------:R-:W-:Y:S01]  /*1cf0*/  STL [R1+0x3a4], R61 ;  /* 0x0003a43d01007387 */ /* 0x000fe20000100800 */
[C---:B------:R-:W-:Y:S02]  /*1d00*/  LOP3.LUT R176, R2.reuse, 0x36, RZ, 0xfc, !PT ;  /* 0x0000003602b07812 */ /* 0x040fe400078efcff */
[C---:B------:R-:W-:Y:S01]  /*1d10*/  IMAD R88, R5.reuse, R17, R88 ;  /* 0x0000001105587224 */ /* 0x040fe200078e0258 */
        /* <DEDUP_REMOVED lines=8> */
[----:B------:R-:W-:Y:S01]  /*1da0*/  IMAD.MOV R11, RZ, RZ, -R11 ;  /* 0x000000ffff0b7224 */ /* 0x000fe200078e0a0b */
[----:B------:R-:W-:Y:S01]  /*1db0*/  LOP3.LUT R171, R2, 0x1c, RZ, 0xfc, !PT ;  /* 0x0000001c02ab7812 */ /* 0x000fe200078efcff */
[----:B------:R-:W-:Y:S01]  /*1dc0*/  IMAD.HI.U32 R14, R6, R84, RZ ;  /* 0x00000054060e7227 */ /* 0x000fe200078e00ff */
[----:B------:R-:W-:Y:S01]  /*1dd0*/  STL [R1+0x394], R53 ;  /* 0x0003943501007387 */ /* 0x000fe20000100800 */
[----:B------:R-:W-:Y:S02]  /*1de0*/  LOP3.LUT R168, R2, 0x3e, RZ, 0xfc, !PT ;  /* 0x0000003e02a87812 */ /* 0x000fe400078efcff */
[----:B------:R-:W-:Y:S01]  /*1df0*/  IMAD.MOV R13, RZ, RZ, -R13 ;  /* 0x000000ffff0d7224 */ /* 0x000fe200078e0a0d */
[----:B------:R-:W-:Y:S01]  /*1e00*/  STL [R1+0x390], R51 ;  /* 0x0003903301007387 */ /* 0x000fe20000100800 */
[C---:B------:R-:W-:Y:S02]  /*1e10*/  IMAD R86, R5.reuse, R15, R86 ;  /* 0x0000000f05567224 */ /* 0x040fe400078e0256 */
[----:B------:R-:W-:Y:S01]  /*1e20*/  IMAD.MOV R17, RZ, RZ, -R17 ;  /* 0x000000ffff117224 */ /* 0x000fe200078e0a11 */
[----:B------:R-:W-:Y:S01]  /*1e30*/  STL [R1+0x38c], R47 ;  /* 0x00038c2f01007387 */ /* 0x000fe20000100800 */
[----:B------:R-:W-:-:S02]  /*1e40*/  IMAD R90, R5, R11, R90 ;  /* 0x0000000b055a7224 */ /* 0x000fc400078e025a */
[----:B------:R-:W-:Y:S01]  /*1e50*/  IMAD.MOV R14, RZ, RZ, -R14 ;  /* 0x000000ffff0e7224 */ /* 0x000fe200078e0a0e */
[----:B------:R-:W-:Y:S01]  /*1e60*/  STL [R1+0x388], R45 ;  /* 0x0003882d01007387 */ /* 0x000fe20000100800 */
[----:B------:R-:W-:-:S03]  /*1e70*/  IMAD.HI.U32 R15, R6, R96, RZ ;  /* 0x00000060060f7227 */ /* 0x000fc600078e00ff */
[----:B------:R-:W-:Y:S01]  /*1e80*/  STL [R1+0x384], R43 ;  /* 0x0003842b01007387 */ /* 0x000fe20000100800 */
[----:B------:R-:W-:-:S03]  /*1e90*/  IMAD.HI.U32 R11, R6, R100, RZ ;  /* 0x00000064060b7227 */ /* 0x000fc600078e00ff */
[----:B------:R-:W-:Y:S01]  /*1ea0*/  STL [R1+0x37c], R41 ;  /* 0x00037c2901007387 */ /* 0x000fe20000100800 */
[C---:B------:R-:W-:Y:S02]  /*1eb0*/  IMAD R82, R5.reuse, R13, R82 ;  /* 0x0000000d05527224 */ /* 0x040fe400078e0252 */
[----:B------:R-:W-:Y:S01]  /*1ec0*/  IMAD.HI.U32 R13, R6, R92, RZ ;  /* 0x0000005c060d7227 */ /* 0x000fe200078e00ff */
[----:B------:R-:W-:Y:S03]  /*1ed0*/  STL [R1+0x378], R39 ;  /* 0x0003782701007387 */ /* 0x000fe60000100800 */
[C---:B------:R-:W-:Y:S01]  /*1ee0*/  IMAD R98, R5.reuse, R17, R98 ;  /* 0x0000001105627224 */ /* 0x040fe200078e0262 */
[----:B------:R-:W-:Y:S01]  /*1ef0*/  STL [R1+0x374], R37 ;  /* 0x0003742501007387 */ /* 0x000fe20000100800 */
[----:B------:R-:W-:Y:S02]  /*1f00*/  IMAD R84, R5, R14, R84 ;  /* 0x0000000e05547224 */ /* 0x000fe400078e0254 */
[----:B------:R-:W-:Y:S01]  /*1f10*/  IMAD.MOV R15, RZ, RZ, -R15 ;  /* 0x000000ffff0f7224 */ /* 0x000fe200078e0a0f */
[----:B------:R-:W-:Y:S01]  /*1f20*/  STL [R1+0x370], R35 ;  /* 0x0003702301007387 */ /* 0x000fe20000100800 */
[----:B------:R-:W-:-:S02]  /*1f30*/  IMAD.MOV R17, RZ, RZ, -R11 ;  /* 0x000000ffff117224 */ /* 0x000fc400078e0a0b */
[C---:B------:R-:W-:Y:S01]  /*1f40*/  IMAD.HI.U32 R14, R6.reuse, R94, RZ ;  /* 0x0000005e060e7227 */ /* 0x040fe200078e00ff */
[----:B------:R-:W-:Y:S03]  /*1f50*/  STL [R1+0x364], R33 ;  /* 0x0003642101007387 */ /* 0x000fe60000100800 */
[----:B------:R-:W-:Y:S01]  /*1f60*/  IMAD.HI.U32 R11, R6, R106, RZ ;  /* 0x0000006a060b7227 */ /* 0x000fe200078e00ff */
[----:B------:R-:W-:Y:S03]  /*1f70*/  STL [R1+0x31c], R31 ;  /* 0x00031c1f01007387 */ /* 0x000fe60000100800 */
[----:B------:R-:W-:Y:S01]  /*1f80*/  IMAD.MOV R13, RZ, RZ, -R13 ;  /* 0x000000ffff0d7224 */ /* 0x000fe200078e0a0d */
[----:B------:R-:W-:Y:S01]  /*1f90*/  STL [R1+0x318], R29 ;  /* 0x0003181d01007387 */ /* 0x000fe20000100800 */
[----:B------:R-:W-:-:S02]  /*1fa0*/  IMAD R96, R5, R15, R96 ;  /* 0x0000000f05607224 */ /* 0x000fc400078e0260 */
[----:B------:R-:W-:Y:S01]  /*1fb0*/  IMAD.MOV R14, RZ, RZ, -R14 ;  /* 0x000000ffff0e7224 */ /* 0x000fe200078e0a0e */
[----:B------:R-:W-:Y:S01]  /*1fc0*/  STL [R1+0x2e4], R21 ;  /* 0x0002e41501007387 */ /* 0x000fe20000100800 */
[----:B------:R-:W-:-:S04]  /*1fd0*/  IMAD.HI.U32 R15, R6, R108, RZ ;  /* 0x0000006c060f7227 */ /* 0x000fc800078e00ff */
[----:B------:R-:W-:Y:S02]  /*1fe0*/  IMAD.MOV R11, RZ, RZ, -R11 ;  /* 0x000000ffff0b7224 */ /* 0x000fe400078e0a0b */
[----:B------:R-:W-:Y:S02]  /*1ff0*/  IMAD R92, R5, R13, R92 ;  /* 0x0000000d055c7224 */ /* 0x000fe400078e025c */
[----:B------:R-:W-:-:S04]  /*2000*/  IMAD.HI.U32 R13, R6, R102, RZ ;  /* 0x00000066060d7227 */ /* 0x000fc800078e00ff */
[C---:B------:R-:W-:Y:S02]  /*2010*/  IMAD R94, R5.reuse, R14, R94 ;  /* 0x0000000e055e7224 */ /* 0x040fe400078e025e */
[----:B------:R-:W-:Y:S02]  /*2020*/  IMAD.MOV R15, RZ, RZ, -R15 ;  /* 0x000000ffff0f7224 */ /* 0x000fe400078e0a0f */
[----:B------:R-:W-:Y:S02]  /*2030*/  IMAD R106, R5, R11, R106 ;  /* 0x0000000b056a7224 */ /* 0x000fe400078e026a */
[----:B------:R-:W-:-:S04]  /*2040*/  IMAD.HI.U32 R14, R6, R104, RZ ;  /* 0x00000068060e7227 */ /* 0x000fc800078e00ff */
[----:B------:R-:W-:-:S04]  /*2050*/  IMAD.HI.U32 R11, R6, R112, RZ ;  /* 0x00000070060b7227 */ /* 0x000fc800078e00ff */
[----:B------:R-:W-:Y:S02]  /*2060*/  IMAD.MOV R13, RZ, RZ, -R13 ;  /* 0x000000ffff0d7224 */ /* 0x000fe400078e0a0d */
[C---:B------:R-:W-:Y:S02]  /*2070*/  IMAD R108, R5.reuse, R15, R108 ;  /* 0x0000000f056c7224 */ /* 0x040fe400078e026c */
[----:B------:R-:W-:Y:S02]  /*2080*/  IMAD.MOV R14, RZ, RZ, -R14 ;  /* 0x000000ffff0e7224 */ /* 0x000fe400078e0a0e */
[----:B------:R-:W-:Y:S02]  /*2090*/  IMAD.MOV R15, RZ, RZ, -R11 ;  /* 0x000000ffff0f7224 */ /* 0x000fe400078e0a0b */
[----:B------:R-:W-:Y:S02]  /*20a0*/  IMAD R102, R5, R13, R102 ;  /* 0x0000000d05667224 */ /* 0x000fe400078e0266 */
[----:B------:R-:W-:-:S04]  /*20b0*/  IMAD.HI.U32 R11, R6, R116, RZ ;  /* 0x00000074060b7227 */ /* 0x000fc800078e00ff */
[----:B------:R-:W-:-:S04]  /*20c0*/  IMAD.HI.U32 R13, R6, R114, RZ ;  /* 0x00000072060d7227 */ /* 0x000fc800078e00ff */
[C---:B------:R-:W-:Y:S02]  /*20d0*/  IMAD R104, R5.reuse, R14, R104 ;  /* 0x0000000e05687224 */ /* 0x040fe400078e0268 */
[----:B------:R-:W-:Y:S02]  /*20e0*/  IMAD R100, R5, R17, R100 ;  /* 0x0000001105647224 */ /* 0x000fe400078e0264 */
[----:B------:R-:W-:-:S04]  /*20f0*/  IMAD.HI.U32 R14, R6, R118, RZ ;  /* 0x00000076060e7227 */ /* 0x000fc800078e00ff */
[----:B------:R-:W-:Y:S02]  /*2100*/  IMAD.MOV R11, RZ, RZ, -R11 ;  /* 0x000000ffff0b7224 */ /* 0x000fe400078e0a0b */
[----:B------:R-:W-:Y:S02]  /*2110*/  IMAD.MOV R17, RZ, RZ, -R13 ;  /* 0x000000ffff117224 */ /* 0x000fe400078e0a0d */
[----:B------:R-:W-:Y:S02]  /*2120*/  IMAD.MOV R14, RZ, RZ, -R14 ;  /* 0x000000ffff0e7224 */ /* 0x000fe400078e0a0e */
[C---:B------:R-:W-:Y:S02]  /*2130*/  IMAD R116, R5.reuse, R11, R116 ;  /* 0x0000000b05747224 */ /* 0x040fe400078e0274 */
[----:B------:R-:W-:Y:S02]  /*2140*/  IMAD R114, R5, R17, R114 ;  /* 0x0000001105727224 */ /* 0x000fe400078e0272 */
[----:B------:R-:W-:-:S04]  /*2150*/  IMAD.HI.U32 R11, R6, R122, RZ ;  /* 0x0000007a060b7227 */ /* 0x000fc800078e00ff */
[----:B------:R-:W-:Y:S02]  /*2160*/  IMAD R17, R9, 0x40, R167 ;  /* 0x0000004009117824 */ /* 0x000fe400078e02a7 */
[----:B------:R-:W-:Y:S02]  /*2170*/  IMAD R118, R5, R14, R118 ;  /* 0x0000000e05767224 */ /* 0x000fe400078e0276 */
[----:B------:R-:W-:Y:S01]  /*2180*/  IMAD.MOV R14, RZ, RZ, -R11 ;  /* 0x000000ffff0e7224 */ /* 0x000fe200078e0a0b */
[----:B------:R-:W-:Y:S01]  /*2190*/  IABS R110, R17 ;  /* 0x00000011006e7213 */ /* 0x000fe20000000000 */
[C---:B------:R-:W-:Y:S01]  /*21a0*/  IMAD.HI.U32 R11, R6.reuse, R144, RZ ;  /* 0x00000090060b7227 */ /* 0x040fe200078e00ff */
[----:B------:R-:W-:Y:S03]  /*21b0*/  STL [R1+0x25c], R17 ;  /* 0x00025c1101007387 */ /* 0x000fe60000100800 */
[----:B------:R-:W-:Y:S01]  /*21c0*/  IMAD.MOV R11, RZ, RZ, -R11 ;  /* 0x000000ffff0b7224 */ /* 0x000fe200078e0a0b */
[----:B------:R-:W-:Y:S01]  /*21d0*/  STL [R1+0x314], R27 ;  /* 0x0003141b01007387 */ /* 0x000fe20000100800 */
[----:B------:R-:W-:-:S03]  /*21e0*/  IMAD.HI.U32 R9, R6, R158, RZ ;  /* 0x0000009e06097227 */ /* 0x000fc600078e00ff */
[----:B------:R-:W-:Y:S01]  /*21f0*/  STL [R1+0x2f0], R25 ;  /* 0x0002f01901007387 */ /* 0x000fe20000100800 */
[----:B------:R-:W-:-:S03]  /*2200*/  IMAD.HI.U32 R7, R7, R110, RZ ;  /* 0x0000006e07077227 */ /* 0x000fc600078e00ff */
[----:B------:R-:W-:Y:S01]  /*2210*/  STL [R1+0x2ec], R23 ;  /* 0x0002ec1701007387 */ /* 0x000fe20000100800 */
[----:B------:R-:W-:Y:S02]  /*2220*/  IMAD R144, R5, R11, R144 ;  /* 0x0000000b05907224 */ /* 0x000fe400078e0290 */
[----:B------:R-:W-:Y:S02]  /*2230*/  IMAD.MOV R11, RZ, RZ, -R9 ;  /* 0x000000ffff0b7224 */ /* 0x000fe400078e0a09 */
[----:B------:R-:W-:Y:S02]  /*2240*/  IMAD.MOV R9, RZ, RZ, -R7 ;  /* 0x000000ffff097224 */ /* 0x000fe400078e0a07 */
[--C-:B------:R-:W-:Y:S02]  /*2250*/  @!P0 IMAD.IADD R8, R8, 0x1, -R5.reuse ;  /* 0x0000000108088824 */ /* 0x100fe400078e0a05 */
[----:B------:R-:W-:Y:S02]  /*2260*/  IMAD R110, R3, R9, R110 ;  /* 0x00000009036e7224 */ /* 0x000fe400078e026e */
[C---:B------:R-:W-:Y:S01]  /*2270*/  IMAD R158, R5.reuse, R11, R158 ;  /* 0x0000000b059e7224 */ /* 0x040fe200078e029e */
[----:B------:R-:W-:Y:S01]  /*2280*/  ISETP.GT.U32.AND P6, PT, R5, R8, PT ;  /* 0x000000080500720c */ /* 0x000fe20003fc4070 */
[--C-:B------:R-:W-:Y:S01]  /*2290*/  @!P4 IMAD.IADD R12, R12, 0x1, -R5.reuse ;  /* 0x000000010c0cc824 */ /* 0x100fe200078e0a05 */
[----:B------:R-:W-:Y:S01]  /*22a0*/  ISETP.GT.U32.AND P0, PT, R3, R110, PT ;  /* 0x0000006e0300720c */ /* 0x000fe20003f04070 */
[--C-:B------:R-:W-:Y:S01]  /*22b0*/  @!P3 IMAD.IADD R10, R10, 0x1, -R5.reuse ;  /* 0x000000010a0ab824 */ /* 0x100fe200078e0a05 */
[C---:B------:R-:W-:Y:S01]  /*22c0*/  ISETP.GT.U32.AND P2, PT, R5.reuse, R158, PT ;  /* 0x0000009e0500720c */ /* 0x040fe20003f44070 */
[--C-:B------:R-:W-:Y:S01]  /*22d0*/  @!P5 IMAD.IADD R16, R16, 0x1, -R5.reuse ;  /* 0x000000011010d824 */ /* 0x100fe200078e0a05 */
[C---:B------:R-:W-:Y:S01]  /*22e0*/  ISETP.GT.U32.AND P4, PT, R5.reuse, R28, PT ;  /* 0x0000001c0500720c */ /* 0x040fe20003f84070 */
[--C-:B------:R-:W-:Y:S01]  /*22f0*/  @!P1 IMAD.IADD R18, R18, 0x1, -R5.reuse ;  /* 0x0000000112129824 */ /* 0x100fe200078e0a05 */
[C---:B------:R-:W-:Y:S01]  /*2300*/  ISETP.GT.U32.AND P3, PT, R5.reuse, R26, PT ;  /* 0x0000001a0500720c */ /* 0x040fe20003f64070 */
[C---:B------:R-:W-:Y:S01]  /*2310*/  IMAD R60, R5.reuse, R19, R60 ;  /* 0x00000013053c7224 */ /* 0x040fe200078e023c */
[C---:B------:R-:W-:Y:S01]  /*2320*/  ISETP.GT.U32.AND P5, PT, R5.reuse, R30, PT ;  /* 0x0000001e0500720c */ /* 0x040fe20003fa4070 */
[C---:B------:R-:W-:Y:S01]  /*2330*/  IMAD R112, R5.reuse, R15, R112 ;  /* 0x0000000f05707224 */ /* 0x040fe200078e0270 */
[C---:B------:R-:W-:Y:S01]  /*2340*/  ISETP.GT.U32.AND P1, PT, R5.reuse, R32, PT ;  /* 0x000000200500720c */ /* 0x040fe20003f24070 */
[----:B------:R-:W-:Y:S01]  /*2350*/  @!P6 IMAD.IADD R8, R8, 0x1, -R5 ;  /* 0x000000010808e824 */ /* 0x000fe200078e0a05 */
[C---:B------:R-:W-:Y:S01]  /*2360*/  ISETP.GT.U32.AND P6, PT, R5.reuse, R24, PT ;  /* 0x000000180500720c */ /* 0x040fe20003fc4070 */
[----:B------:R-:W-:Y:S01]  /*2370*/  @!P0 IMAD.IADD R110, R110, 0x1, -R3 ;  /* 0x000000016e6e8824 */ /* 0x000fe200078e0a03 */
[C---:B------:R-:W-:Y:S01]  /*2380*/  ISETP.GT.U32.AND P0, PT, R5.reuse, R20, PT ;  /* 0x000000140500720c */ /* 0x040fe20003f04070 */
[--C-:B------:R-:W-:Y:S01]  /*2390*/  @!P2 IMAD.IADD R158, R158, 0x1, -R5.reuse ;  /* 0x000000019e9ea824 */ /* 0x100fe200078e0a05 */
        /* <DEDUP_REMOVED lines=8> */
[----:B------:R-:W-:Y:S01]  /*2420*/  LOP3.LUT R19, R0, 0x7c, RZ, 0xfc, !PT ;  /* 0x0000007c00137812 */ /* 0x000fe200078efcff */
        /* <DEDUP_REMOVED lines=12> */
[----:B------:R-:W-:Y:S01]  /*24f0*/  IMAD.HI.U32 R13, R6, R120, RZ ;  /* 0x00000078060d7227 */ /* 0x000fe200078e00ff */
[C---:B------:R-:W-:Y:S01]  /*2500*/  ISETP.GT.U32.AND P5, PT, R5.reuse, R30, PT ;  /* 0x0000001e0500720c */ /* 0x040fe20003fa4070 */
[----:B------:R-:W-:Y:S01]  /*2510*/  STL [R1+0x2e8], R19 ;  /* 0x0002e81301007387 */ /* 0x000fe20000100800 */
[----:B------:R-:W-:Y:S01]  /*2520*/  IABS R156, R19 ;  /* 0x00000013009c7213 */ /* 0x000fe20000000000 */
        /* <DEDUP_REMOVED lines=31> */
[----:B------:R-:W-:Y:S01]  /*2720*/  ISETP.GT.U32.AND P2, PT, R5, R54, PT ;  /* 0x000000360500720c */ /* 0x000fe20003f44070 */
[----:B------:R-:W-:-:S02]  /*2730*/  @!P6 IMAD.IADD R46, R46, 0x1, -R5 ;  /* 0x000000012e2ee824 */ /* 0x000fc400078e0a05 */
[--C-:B------:R-:W-:Y:S01]  /*2740*/  @!P4 IMAD.IADD R58, R58, 0x1, -R5.reuse ;  /* 0x000000013a3ac824 */ /* 0x100fe200078e0a05 */
[C---:B------:R-:W-:Y:S01]  /*2750*/  ISETP.GT.U32.AND P6, PT, R5.reuse, R38, PT ;  /* 0x000000260500720c */ /* 0x040fe20003fc4070 */
[--C-:B------:R-:W-:Y:S01]  /*2760*/  @!P3 IMAD.IADD R56, R56, 0x1, -R5.reuse ;  /* 0x000000013838b824 */ /* 0x100fe200078e0a05 */
[C---:B------:R-:W-:Y:S01]  /*2770*/  ISETP.GT.U32.AND P3, PT, R5.reuse, R46, PT ;  /* 0x0000002e0500720c */ /* 0x040fe20003f64070 */
[--C-:B------:R-:W-:Y:S01]  /*2780*/  @!P1 IMAD.IADD R52, R52, 0x1, -R5.reuse ;  /* 0x0000000134349824 */ /* 0x100fe200078e0a05 */
[C---:B------:R-:W-:Y:S01]  /*2790*/  ISETP.GT.U32.AND P1, PT, R5.reuse, R42, PT ;  /* 0x0000002a0500720c */ /* 0x040fe20003f24070 */
[--C-:B------:R-:W-:Y:S02]  /*27a0*/  @!P5 IMAD.IADD R60, R60, 0x1, -R5.reuse ;  /* 0x000000013c3cd824 */ /* 0x100fe400078e0a05 */
[--C-:B------:R-:W-:Y:S01]  /*27b0*/  @!P0 IMAD.IADD R50, R50, 0x1, -R5.reuse ;  /* 0x0000000132328824 */ /* 0x100fe200078e0a05 */
[C---:B------:R-:W-:Y:S01]  /*27c0*/  ISETP.GT.U32.AND P0, PT, R5.reuse, R40, PT ;  /* 0x000000280500720c */ /* 0x040fe20003f04070 */
[----:B------:R-:W-:Y:S01]  /*27d0*/  @!P2 IMAD.IADD R54, R54, 0x1, -R5 ;  /* 0x000000013636a824 */ /* 0x000fe200078e0a05 */
[C---:B------:R-:W-:Y:S01]  /*27e0*/  ISETP.GT.U32.AND P2, PT, R5.reuse, R44, PT ;  /* 0x0000002c0500720c */ /* 0x040fe20003f44070 */
[----:B------:R-:W-:Y:S01]  /*27f0*/  IMAD.MOV R13, RZ, RZ, -R13 ;  /* 0x000000ffff0d7224 */ /* 0x000fe200078e0a0d */
[C---:B------:R-:W-:Y:S01]  /*2800*/  ISETP.GT.U32.AND P4, PT, R5.reuse, R50, PT ;  /* 0x000000320500720c */ /* 0x040fe20003f84070 */
        /* <DEDUP_REMOVED lines=37> */
[----:B------:R-:W-:Y:S01]  /*2a60*/  @!P2 IMAD.IADD R72, R72, 0x1, -R5 ;  /* 0x000000014848a824 */ /* 0x000fe200078e0a05 */
[C---:B------:R-:W-:Y:S01]  /*2a70*/  ISETP.GT.U32.AND P2, PT, R5.reuse, R82, PT ;  /* 0x000000520500720c */ /* 0x040fe20003f44070 */
[----:B------:R-:W-:Y:S01]  /*2a80*/  IMAD.HI.U32 R13, R6, R142, RZ ;  /* 0x0000008e060d7227 */ /* 0x000fe200078e00ff */
[----:B------:R-:W-:-:S03]  /*2a90*/  ISETP.GT.U32.AND P5, PT, R5, R66, PT ;  /* 0x000000420500720c */ /* 0x000fc60003fa4070 */
        /* <DEDUP_REMOVED lines=70> */
[----:B------:R-:W-:Y:S01]  /*2f00*/  ISETP.GT.U32.AND P4, PT, R5, R104, PT ;  /* 0x000000680500720c */ /* 0x000fe20003f84070 */
[----:B------:R-:W-:-:S04]  /*2f10*/  IMAD.HI.U32 R9, R6, R152, RZ ;  /* 0x0000009806097227 */ /* 0x000fc800078e00ff */
        /* <DEDUP_REMOVED lines=8> */
[C---:B------:R-:W-:Y:S01]  /*2fa0*/  ISETP.GT.U32.AND P2, PT, R5.reuse, R116, PT ;  /* 0x000000740500720c */ /* 0x040fe20003f44070 */
[C---:B------:R-:W-:Y:S02]  /*2fb0*/  IMAD R122, R5.reuse, R14, R122 ;  /* 0x0000000e057a7224 */ /* 0x040fe400078e027a */
[----:B------:R-:W-:Y:S02]  /*2fc0*/  IMAD R142, R5, R15, R142 ;  /* 0x0000000f058e7224 */ /* 0x000fe400078e028e */
[----:B------:R-:W-:Y:S02]  /*2fd0*/  IMAD.MOV R9, RZ, RZ, -R9 ;  /* 0x000000ffff097224 */ /* 0x000fe400078e0a09 */
[----:B------:R-:W-:-:S04]  /*2fe0*/  IMAD.HI.U32 R14, R6, R148, RZ ;  /* 0x00000094060e7227 */ /* 0x000fc800078e00ff */
[----:B------:R-:W-:Y:S02]  /*2ff0*/  IMAD.MOV R7, RZ, RZ, -R7 ;  /* 0x000000ffff077224 */ /* 0x000fe400078e0a07 */
[C---:B------:R-:W-:Y:S02]  /*3000*/  IMAD R152, R5.reuse, R9, R152 ;  /* 0x0000000905987224 */ /* 0x040fe400078e0298 */
[--C-:B------:R-:W-:Y:S01]  /*3010*/  @!P6 IMAD.IADD R88, R88, 0x1, -R5.reuse ;  /* 0x000000015858e824 */ /* 0x100fe200078e0a05 */
[C---:B------:R-:W-:Y:S01]  /*3020*/  ISETP.GT.U32.AND P6, PT, R5.reuse, R112, PT ;  /* 0x000000700500720c */ /* 0x040fe20003fc4070 */
[--C-:B------:R-:W-:Y:S01]  /*3030*/  @!P1 IMAD.IADD R98, R98, 0x1, -R5.reuse ;  /* 0x0000000162629824 */ /* 0x100fe200078e0a05 */
[C---:B------:R-:W-:Y:S01]  /*3040*/  ISETP.GT.U32.AND P1, PT, R5.reuse, R114, PT ;  /* 0x000000720500720c */ /* 0x040fe20003f24070 */
[----:B------:R-:W-:Y:S01]  /*3050*/  @!P0 IMAD.IADD R108, R108, 0x1, -R5 ;  /* 0x000000016c6c8824 */ /* 0x000fe200078e0a05 */
[----:B------:R-:W-:Y:S01]  /*3060*/  ISETP.GT.U32.AND P0, PT, R5, R142, PT ;  /* 0x0000008e0500720c */ /* 0x000fe20003f04070 */
[----:B------:R-:W-:-:S04]  /*3070*/  IMAD.HI.U32 R13, R6, R146, RZ ;  /* 0x00000092060d7227 */ /* 0x000fc800078e00ff */
[----:B------:R-:W-:Y:S02]  /*3080*/  IMAD.MOV R14, RZ, RZ, -R14 ;  /* 0x000000ffff0e7224 */ /* 0x000fe400078e0a0e */
[----:B------:R-:W-:-:S04]  /*3090*/  IMAD.HI.U32 R11, R6, R154, RZ ;  /* 0x0000009a060b7227 */ /* 0x000fc800078e00ff */
[C---:B------:R-:W-:Y:S02]  /*30a0*/  IMAD R150, R5.reuse, R7, R150 ;  /* 0x0000000705967224 */ /* 0x040fe400078e0296 */
[----:B------:R-:W-:Y:S01]  /*30b0*/  @!P5 IMAD.IADD R106, R106, 0x1, -R5 ;  /* 0x000000016a6ad824 */ /* 0x000fe200078e0a05 */
[----:B------:R-:W-:Y:S01]  /*30c0*/  ISETP.GT.U32.AND P5, PT, R5, R122, PT ;  /* 0x0000007a0500720c */ /* 0x000fe20003fa4070 */
[----:B------:R-:W-:-:S04]  /*30d0*/  IMAD.HI.U32 R6, R6, R156, RZ ;  /* 0x0000009c06067227 */ /* 0x000fc800078e00ff */
[--C-:B------:R-:W-:Y:S01]  /*30e0*/  @!P4 IMAD.IADD R120, R120, 0x1, -R5.reuse ;  /* 0x000000017878c824 */ /* 0x100fe200078e0a05 */
[C---:B------:R-:W-:Y:S01]  /*30f0*/  ISETP.GT.U32.AND P4, PT, R5.reuse, R152, PT ;  /* 0x000000980500720c */ /* 0x040fe20003f84070 */
[C---:B------:R-:W-:Y:S02]  /*3100*/  IMAD R148, R5.reuse, R14, R148 ;  /* 0x0000000e05947224 */ /* 0x040fe400078e0294 */
[----:B------:R-:W-:Y:S01]  /*3110*/  @!P3 IMAD.IADD R118, R118, 0x1, -R5 ;  /* 0x000000017676b824 */ /* 0x000fe200078e0a05 */
[C---:B------:R-:W-:Y:S01]  /*3120*/  ISETP.GT.U32.AND P3, PT, R5.reuse, R150, PT ;  /* 0x000000960500720c */ /* 0x040fe20003f64070 */
[----:B------:R-:W-:Y:S01]  /*3130*/  IMAD.MOV R13, RZ, RZ, -R13 ;  /* 0x000000ffff0d7224 */ /* 0x000fe200078e0a0d */
[----:B------:R-:W2:Y:S01]  /*3140*/  LDC.64 R14, c[0x0][0x3a8] ;  /* 0x0000ea00ff0e7b82 */ /* 0x000ea20000000a00 */
[----:B------:R-:W-:Y:S02]  /*3150*/  IMAD.MOV R6, RZ, RZ, -R6 ;  /* 0x000000ffff067224 */ /* 0x000fe400078e0a06 */
[----:B------:R-:W-:Y:S01]  /*3160*/  @!P2 IMAD.IADD R116, R116, 0x1, -R5 ;  /* 0x000000017474a824 */ /* 0x000fe200078e0a05 */
[C---:B------:R-:W-:Y:S01]  /*3170*/  ISETP.GT.U32.AND P2, PT, R5.reuse, R148, PT ;  /* 0x000000940500720c */ /* 0x040fe20003f44070 */
[----:B------:R-:W-:-:S02]  /*3180*/  IMAD R146, R5, R13, R146 ;  /* 0x0000000d05927224 */ /* 0x000fc400078e0292 */
[----:B------:R-:W-:Y:S02]  /*3190*/  IMAD.MOV R11, RZ, RZ, -R11 ;  /* 0x000000ffff0b7224 */ /* 0x000fe400078e0a0b */
[C---:B------:R-:W-:Y:S02]  /*31a0*/  IMAD R156, R5.reuse, R6, R156 ;  /* 0x00000006059c7224 */ /* 0x040fe400078e029c */
[C---:B------:R-:W-:Y:S01]  /*31b0*/  IMAD R154, R5.reuse, R11, R154 ;  /* 0x0000000b059a7224 */ /* 0x040fe200078e029a */
[----:B------:R-:W3:Y:S01]  /*31c0*/  LDS R6, [UR11] ;  /* 0x0000000bff067984 */ /* 0x000ee20008000800 */
        /* <DEDUP_REMOVED lines=19> */
[----:B------:R-:W-:Y:S01]  /*3300*/  LOP3.LUT R11, RZ, R49, RZ, 0x33, !PT ;  /* 0x00000031ff0b7212 */ /* 0x000fe200078e33ff */
        /* <DEDUP_REMOVED lines=12> */
[----:B------:R-:W-:Y:S01]  /*33d0*/  IMAD.MOV.U32 R140, RZ, RZ, R122 ;  /* 0x000000ffff8c7224 */ /* 0x000fe200078e007a */
[----:B------:R-:W-:Y:S01]  /*33e0*/  ISETP.GT.U32.AND P0, PT, R5, R146, PT ;  /* 0x000000920500720c */ /* 0x000fe20003f04070 */
[--C-:B------:R-:W-:Y:S01]  /*33f0*/  @!P5 IMAD.IADD R144, R144, 0x1, -R5.reuse ;  /* 0x000000019090d824 */ /* 0x100fe200078e0a05 */
[----:B------:R-:W-:Y:S01]  /*3400*/  ISETP.GT.U32.AND P5, PT, R3, R110, PT ;  /* 0x0000006e0300720c */ /* 0x000fe20003fa4070 */
[--C-:B------:R-:W-:Y:S01]  /*3410*/  @!P4 IMAD.IADD R156, R156, 0x1, -R5.reuse ;  /* 0x000000019c9cc824 */ /* 0x100fe200078e0a05 */
[----:B------:R-:W-:Y:S01]  /*3420*/  ISETP.GE.AND P4, PT, R0, RZ, PT ;  /* 0x000000ff0000720c */ /* 0x000fe20003f86270 */
[--C-:B------:R-:W-:Y:S01]  /*3430*/  @!P3 IMAD.IADD R152, R152, 0x1, -R5.reuse ;  /* 0x000000019898b824 */ /* 0x100fe200078e0a05 */
[----:B------:R-:W-:Y:S01]  /*3440*/  ISETP.GE.AND P3, PT, R134, RZ, PT ;  /* 0x000000ff8600720c */ /* 0x000fe20003f66270 */
[--C-:B------:R-:W-:Y:S01]  /*3450*/  @!P2 IMAD.IADD R150, R150, 0x1, -R5.reuse ;  /* 0x000000019696a824 */ /* 0x100fe200078e0a05 */
[----:B------:R-:W-:Y:S01]  /*3460*/  ISETP.GE.AND P2, PT, R132, RZ, PT ;  /* 0x000000ff8400720c */ /* 0x000fe20003f46270 */
[----:B-1----:R-:W-:Y:S01]  /*3470*/  IMAD.MOV.U32 R132, RZ, RZ, R114 ;  /* 0x000000ffff847224 */ /* 0x002fe200078e0072 */
[----:B---3--:R-:W-:Y:S01]  /*3480*/  R2UR UR10, R6 ;  /* 0x00000000060a72ca */ /* 0x008fe200000e0000 */
[----:B------:R-:W-:Y:S01]  /*3490*/  @!P1 IMAD.IADD R148, R148, 0x1, -R5 ;  /* 0x0000000194949824 */ /* 0x000fe200078e0a05 */
[----:B------:R-:W-:Y:S01]  /*34a0*/  ISETP.GE.AND P1, PT, R133, RZ, PT ;  /* 0x000000ff8500720c */ /* 0x000fe20003f26270 */
[----:B------:R-:W-:-:S02]  /*34b0*/  IMAD.MOV.U32 R6, RZ, RZ, R12 ;  /* 0x000000ffff067224 */ /* 0x000fc400078e000c */
[----:B------:R-:W-:Y:S01]  /*34c0*/  @!P5 IMAD.IADD R110, R110, 0x1, -R3 ;  /* 0x000000016e6ed824 */ /* 0x000fe200078e0a03 */
[----:B------:R-:W-:Y:S01]  /*34d0*/  ISETP.GE.AND P5, PT, R131, RZ, PT ;  /* 0x000000ff8300720c */ /* 0x000fe20003fa6270 */
[----:B------:R-:W-:Y:S01]  /*34e0*/  @!P4 IMAD.MOV R8, RZ, RZ, -R8 ;  /* 0x000000ffff08c224 */ /* 0x000fe200078e0a08 */
[----:B------:R-:W-:Y:S01]  /*34f0*/  ISETP.GE.AND P4, PT, R130, RZ, PT ;  /* 0x000000ff8200720c */ /* 0x000fe20003f86270 */
[----:B------:R-:W-:Y:S01]  /*3500*/  @!P3 IMAD.MOV R6, RZ, RZ, -R6 ;  /* 0x000000ffff06b224 */ /* 0x000fe200078e0a06 */
[----:B------:R-:W-:Y:S01]  /*3510*/  ISETP.GE.AND P3, PT, R129, RZ, PT ;  /* 0x000000ff8100720c */ /* 0x000fe20003f66270 */
[----:B------:R-:W-:Y:S01]  /*3520*/  @!P2 IMAD.MOV R18, RZ, RZ, -R18 ;  /* 0x000000ffff12a224 */ /* 0x000fe200078e0a12 */
[----:B------:R-:W-:Y:S01]  /*3530*/  ISETP.GE.AND P2, PT, R127, RZ, PT ;  /* 0x000000ff7f00720c */ /* 0x000fe20003f46270 */
[----:B------:R-:W-:Y:S02]  /*3540*/  IMAD.MOV.U32 R130, RZ, RZ, R112 ;  /* 0x000000ffff827224 */ /* 0x000fe400078e0070 */
[----:B------:R-:W-:Y:S01]  /*3550*/  @!P1 IMAD.MOV R16, RZ, RZ, -R16 ;  /* 0x000000ffff109224 */ /* 0x000fe200078e0a10 */
[----:B------:R-:W-:Y:S01]  /*3560*/  ISETP.GE.AND P1, PT, R128, RZ, PT ;  /* 0x000000ff8000720c */ /* 0x000fe20003f26270 */
[----:B------:R-:W-:-:S02]  /*3570*/  IMAD.MOV.U32 R128, RZ, RZ, R108 ;  /* 0x000000ffff807224 */ /* 0x000fc400078e006c */
[----:B------:R-:W-:Y:S01]  /*3580*/  @!P5 IMAD.MOV R20, RZ, RZ, -R20 ;  /* 0x000000ffff14d224 */ /* 0x000fe200078e0a14 */
        /* <DEDUP_REMOVED lines=31> */
[--C-:B------:R-:W-:Y:S01]  /*3780*/  @!P6 IMAD.IADD R154, R154, 0x1, -R5.reuse ;  /* 0x000000019a9ae824 */ /* 0x100fe200078e0a05 */
[----:B------:R-:W-:Y:S01]  /*3790*/  ISETP.GE.AND P6, PT, R105, RZ, PT ;  /* 0x000000ff6900720c */ /* 0x000fe20003fc6270 */
[----:B------:R-:W-:Y:S01]  /*37a0*/  @!P1 IMAD.MOV R46, RZ, RZ, -R46 ;  /* 0x000000ffff2e9224 */ /* 0x000fe200078e0a2e */
[----:B------:R-:W-:Y:S01]  /*37b0*/  ISETP.GE.AND P1, PT, R101, RZ, PT ;  /* 0x000000ff6500720c */ /* 0x000fe20003f26270 */
[----:B------:R-:W-:Y:S01]  /*37c0*/  IMAD.MOV.U32 R138, RZ, RZ, R120 ;  /* 0x000000ffff8a7224 */ /* 0x000fe200078e0078 */
[----:B------:R-:W1:Y:S01]  /*37d0*/  LDC R105, c[0x0][0x3a0] ;  /* 0x0000e800ff697b82 */ /* 0x000e620000000800 */
        /* <DEDUP_REMOVED lines=8> */
[----:B------:R-:W-:Y:S01]  /*3860*/  @!P0 IMAD.IADD R146, R146, 0x1, -R5 ;  /* 0x0000000192928824 */ /* 0x000fe200078e0a05 */
[----:B------:R-:W-:Y:S01]  /*3870*/  ISETP.NE.AND P0, PT, R48, RZ, PT ;  /* 0x000000ff3000720c */ /* 0x000fe20003f05270 */
        /* <DEDUP_REMOVED lines=12> */
[----:B------:R-:W-:-:S02]  /*3940*/  IMAD.MOV.U32 R12, RZ, RZ, R110 ;  /* 0x000000ffff0c7224 */ /* 0x000fc400078e006e */
[----:B------:R-:W-:Y:S01]  /*3950*/  @!P1 IMAD.MOV R68, RZ, RZ, -R68 ;  /* 0x000000ffff449224 */ /* 0x000fe200078e0a44 */
[----:B------:R-:W-:Y:S01]  /*3960*/  ISETP.GE.AND P1, PT, R81, RZ, PT ;  /* 0x000000ff5100720c */ /* 0x000fe20003f26270 */
[----:B------:R-:W-:Y:S02]  /*3970*/  @!P6 IMAD.MOV R156, RZ, RZ, -R156 ;  /* 0x000000ffff9ce224 */ /* 0x000fe400078e0a9c */
        /* <DEDUP_REMOVED lines=8> */
[----:B--2---:R-:W-:-:S02]  /*3a00*/  IMAD R13, R167, R15, RZ ;  /* 0x0000000fa70d7224 */ /* 0x004fc400078e02ff */
[----:B------:R-:W-:Y:S01]  /*3a10*/  @!P1 IMAD.MOV R78, RZ, RZ, -R78 ;  /* 0x000000ffff4e9224 */ /* 0x000fe200078e0a4e */
[----:B------:R-:W-:Y:S01]  /*3a20*/  BAR.SYNC.DEFER_BLOCKING 0x0 ;  /* 0x0000000000007b1d */ /* 0x000fe20000010000 */
[----:B------:R-:W-:Y:S01]  /*3a30*/  ISETP.GE.AND P1, PT, R71, RZ, PT ;  /* 0x000000ff4700720c */ /* 0x000fe20003f26270 */
[----:B-1----:R-:W-:Y:S02]  /*3a40*/  VIADD R166, R105, 0x3f ;  /* 0x0000003f69a67836 */ /* 0x002fe40000000000 */
        /* <DEDUP_REMOVED lines=8> */
[----:B------:R-:W-:-:S02]  /*3ad0*/  VIADD R5, R105, 0xffffffc0 ;  /* 0xffffffc069057836 */ /* 0x000fc40000000000 */
[----:B------:R-:W-:Y:S01]  /*3ae0*/  @!P1 IMAD.MOV R88, RZ, RZ, -R88 ;  /* 0x000000ffff589224 */ /* 0x000fe200078e0a58 */
[----:B------:R-:W-:Y:S02]  /*3af0*/  ISETP.GE.AND P1, PT, R61, RZ, PT ;  /* 0x000000ff3d00720c */ /* 0x000fe40003f26270 */
[----:B------:R-:W-:Y:S01]  /*3b00*/  ISETP.GE.AND P6, PT, R2, R5, PT ;  /* 0x000000050200720c */ /* 0x000fe20003fc6270 */
[----:B------:R-:W-:Y:S01]  /*3b10*/  @!P5 IMAD.MOV R92, RZ, RZ, -R92 ;  /* 0x000000ffff5cd224 */ /* 0x000fe200078e0a5c */
[----:B------:R-:W-:Y:S01]  /*3b20*/  ISETP.GE.AND P5, PT, R57, RZ, PT ;  /* 0x000000ff3900720c */ /* 0x000fe20003fa6270 */
[----:B------:R-:W-:Y:S01]  /*3b30*/  @!P4 IMAD.MOV R94, RZ, RZ, -R94 ;  /* 0x000000ffff5ec224 */ /* 0x000fe200078e0a5e */
[----:B------:R-:W-:Y:S01]  /*3b40*/  ISETP.GE.AND P4, PT, R55, RZ, PT ;  /* 0x000000ff3700720c */ /* 0x000fe20003f86270 */
[----:B------:R-:W-:Y:S01]  /*3b50*/  @!P3 IMAD.MOV R96, RZ, RZ, -R96 ;  /* 0x000000ffff60b224 */ /* 0x000fe200078e0a60 */
[----:B------:R-:W-:Y:S01]  /*3b60*/  ISETP.GE.AND P3, PT, R53, RZ, PT ;  /* 0x000000ff3500720c */ /* 0x000fe20003f66270 */
[----:B------:R-:W-:Y:S01]  /*3b70*/  @!P2 IMAD.MOV R100, RZ, RZ, -R100 ;  /* 0x000000ffff64a224 */ /* 0x000fe200078e0a64 */
[----:B------:R-:W-:-:S03]  /*3b80*/  ISETP.GE.AND P2, PT, R47, RZ, PT ;  /* 0x000000ff2f00720c */ /* 0x000fc60003f46270 */
[----:B------:R-:W-:Y:S01]  /*3b90*/  @!P1 IMAD.MOV R98, RZ, RZ, -R98 ;  /* 0x000000ffff629224 */ /* 0x000fe200078e0a62 */
[----:B------:R-:W-:-:S03]  /*3ba0*/  ISETP.GE.AND P1, PT, R51, RZ, PT ;  /* 0x000000ff3300720c */ /* 0x000fc60003f26270 */
        /* <DEDUP_REMOVED lines=29> */
[----:B------:R-:W-:-:S03]  /*3d80*/  ISETP.NE.AND P1, PT, R49, RZ, PT ;  /* 0x000000ff3100720c */ /* 0x000fc60003f25270 */
[----:B------:R-:W-:Y:S01]  /*3d90*/  @!P5 IMAD.MOV R152, RZ, RZ, -R152 ;  /* 0x000000ffff98d224 */ /* 0x000fe200078e0a98 */
[C---:B------:R-:W-:Y:S01]  /*3da0*/  SEL R8, R11.reuse, R8, !P1 ;  /* 0x000000080b087207 */ /* 0x040fe20004800000 */
[----:B------:R-:W-:Y:S01]  /*3db0*/  @!P4 IMAD.MOV R154, RZ, RZ, -R154 ;  /* 0x000000ffff9ac224 */ /* 0x000fe200078e0a9a */
[C---:B------:R-:W-:Y:S01]  /*3dc0*/  SEL R3, R11.reuse, R10, !P1 ;  /* 0x0000000a0b037207 */ /* 0x040fe20004800000 */
[----:B------:R-:W-:Y:S01]  /*3dd0*/  @!P3 IMAD.MOV R158, RZ, RZ, -R158 ;  /* 0x000000ffff9eb224 */ /* 0x000fe200078e0a9e */
[C---:B------:R-:W-:Y:S01]  /*3de0*/  SEL R6, R11.reuse, R6, !P1 ;  /* 0x000000060b067207 */ /* 0x040fe20004800000 */
[----:B------:R-:W-:Y:S01]  /*3df0*/  @!P2 IMAD.MOV R12, RZ, RZ, -R12 ;  /* 0x000000ffff0ca224 */ /* 0x000fe200078e0a0c */
[C---:B------:R-:W-:Y:S01]  /*3e00*/  SEL R16, R11.reuse, R16, !P1 ;  /* 0x000000100b107207 */ /* 0x040fe20004800000 */
[----:B----4-:R-:W-:Y:S01]  /*3e10*/  IMAD R83, R8, UR8, RZ ;  /* 0x0000000808537c24 */ /* 0x010fe2000f8e02ff */
[----:B------:R-:W-:Y:S01]  /*3e20*/  SEL R18, R11, R18, !P1 ;  /* 0x000000120b127207 */ /* 0x000fe20004800000 */
[----:B------:R-:W-:Y:S01]  /*3e30*/  IMAD R81, R3, UR8, RZ ;  /* 0x0000000803517c24 */ /* 0x000fe2000f8e02ff */
[C---:B------:R-:W-:Y:S01]  /*3e40*/  SEL R20, R11.reuse, R20, !P1 ;  /* 0x000000140b147207 */ /* 0x040fe20004800000 */
        /* <DEDUP_REMOVED lines=16> */
[----:B------:R1:W-:Y:S01]  /*3f50*/  STL [R1+0x164], R83 ;  /* 0x0001645301007387 */ /* 0x0003e20000100800 */
[C---:B------:R-:W-:Y:S01]  /*3f60*/  SEL R38, R11.reuse, R38, !P1 ;  /* 0x000000260b267207 */ /* 0x040fe20004800000 */
[----:B------:R-:W-:Y:S01]  /*3f70*/  IMAD R59, R34, UR8, RZ ;  /* 0x00000008223b7c24 */ /* 0x000fe2000f8e02ff */
[C---:B------:R-:W-:Y:S01]  /*3f80*/  SEL R40, R11.reuse, R40, !P1 ;  /* 0x000000280b287207 */ /* 0x040fe20004800000 */
[----:B------:R-:W-:Y:S01]  /*3f90*/  IMAD R57, R36, UR8, RZ ;  /* 0x0000000824397c24 */ /* 0x000fe2000f8e02ff */
[C---:B------:R-:W-:Y:S01]  /*3fa0*/  SEL R42, R11.reuse, R42, !P1 ;  /* 0x0000002a0b2a7207 */ /* 0x040fe20004800000 */
[----:B------:R-:W-:Y:S01]  /*3fb0*/  STL [R1+0x160], R81 ;  /* 0x0001605101007387 */ /* 0x000fe20000100800 */
        /* <DEDUP_REMOVED lines=74> */
[----:B------:R-:W-:-:S02]  /*4460*/  SEL R140, R11, R140, !P1 ;  /* 0x0000008c0b8c7207 */ /* 0x000fc40004800000 */
[C---:B------:R-:W-:Y:S01]  /*4470*/  SEL R142, R11.reuse, R142, !P1 ;  /* 0x0000008e0b8e7207 */ /* 0x040fe20004800000 */
[----:B------:R1:W-:Y:S01]  /*4480*/  STL [R1+0x128], R53 ;  /* 0x0001283501007387 */ /* 0x0003e20000100800 */
[C---:B------:R-:W-:Y:S02]  /*4490*/  SEL R144, R11.reuse, R144, !P1 ;  /* 0x000000900b907207 */ /* 0x040fe40004800000 */
[C---:B------:R-:W-:Y:S01]  /*44a0*/  SEL R146, R11.reuse, R146, !P1 ;  /* 0x000000920b927207 */ /* 0x040fe20004800000 */
[----:B------:R-:W-:Y:S01]  /*44b0*/  STL [R1+0x124], R51 ;  /* 0x0001243301007387 */ /* 0x000fe20000100800 */
[C---:B------:R-:W-:Y:S02]  /*44c0*/  SEL R148, R11.reuse, R148, !P1 ;  /* 0x000000940b947207 */ /* 0x040fe40004800000 */
[C---:B------:R-:W-:Y:S01]  /*44d0*/  SEL R150, R11.reuse, R150, !P1 ;  /* 0x000000960b967207 */ /* 0x040fe20004800000 */
[----:B------:R1:W-:Y:S01]  /*44e0*/  STL [R1+0x120], R49 ;  /* 0x0001203101007387 */ /* 0x0003e20000100800 */
[----:B------:R-:W-:-:S02]  /*44f0*/  SEL R152, R11, R152, !P1 ;  /* 0x000000980b987207 */ /* 0x000fc40004800000 */
[C---:B------:R-:W-:Y:S01]  /*4500*/  SEL R154, R11.reuse, R154, !P1 ;  /* 0x0000009a0b9a7207 */ /* 0x040fe20004800000 */
[----:B------:R1:W-:Y:S01]  /*4510*/  STL [R1+0x11c], R47 ;  /* 0x00011c2f01007387 */ /* 0x0003e20000100800 */
[C---:B------:R-:W-:Y:S02]  /*4520*/  SEL R156, R11.reuse, R156, !P1 ;  /* 0x0000009c0b9c7207 */ /* 0x040fe40004800000 */
[----:B------:R-:W-:Y:S01]  /*4530*/  SEL R11, R11, R158, !P1 ;  /* 0x0000009e0b0b7207 */ /* 0x000fe20004800000 */
[----:B------:R-:W-:Y:S01]  /*4540*/  STL [R1+0x118], R45 ;  /* 0x0001182d01007387 */ /* 0x000fe20000100800 */
[----:B------:R-:W-:Y:S02]  /*4550*/  @!P0 LOP3.LUT R12, RZ, R48, RZ, 0x33, !PT ;  /* 0x00000030ff0c8212 */ /* 0x000fe400078e33ff */
[----:B------:R-:W-:Y:S01]  /*4560*/  LEA R158, P0, R13, UR14, 0x2 ;  /* 0x0000000e0d9e7c11 */ /* 0x000fe2000f8010ff */
[----:B------:R1:W-:Y:S01]  /*4570*/  STL [R1+0x114], R43 ;  /* 0x0001142b01007387 */ /* 0x0003e20000100800 */
[----:B------:R-:W-:-:S02]  /*4580*/  ISETP.GT.AND P2, PT, R166, 0x3f, PT ;  /* 0x0000003fa600780c */ /* 0x000fc40003f44270 */
[----:B------:R-:W-:Y:S01]  /*4590*/  LEA.HI.X.SX32 R10, R13, UR15, 0x2, P0 ;  /* 0x0000000f0d0a7c11 */ /* 0x000fe200080f16ff */
[----:B------:R1:W-:Y:S01]  /*45a0*/  STL [R1+0x110], R41 ;  /* 0x0001102901007387 */ /* 0x0003e20000100800 */
[-C--:B------:R-:W-:Y:S02]  /*45b0*/  LEA R102, P3, R83, R158.reuse, 0x2 ;  /* 0x0000009e53667211 */ /* 0x080fe400078610ff */
[----:B------:R-:W-:Y:S01]  /*45c0*/  LEA R100, P0, R81, R158, 0x2 ;  /* 0x0000009e51647211 */ /* 0x000fe200078010ff */
[----:B------:R-:W-:Y:S01]  /*45d0*/  STL [R1+0x10c], R39 ;  /* 0x00010c2701007387 */ /* 0x000fe20000100800 */
[----:B------:R-:W-:Y:S02]  /*45e0*/  LEA.HI.X.SX32 R103, R83, R10, 0x2, P3 ;  /* 0x0000000a53677211 */ /* 0x000fe400018f16ff */
[----:B------:R-:W-:Y:S01]  /*45f0*/  LEA R96, P3, R77, R158, 0x2 ;  /* 0x0000009e4d607211 */ /* 0x000fe200078610ff */
[----:B------:R1:W-:Y:S01]  /*4600*/  STL [R1+0x108], R37 ;  /* 0x0001082501007387 */ /* 0x0003e20000100800 */
[----:B------:R-:W-:-:S02]  /*4610*/  LEA.HI.X.SX32 R101, R81, R10, 0x2, P0 ;  /* 0x0000000a51657211 */ /* 0x000fc400000f16ff */
[----:B------:R-:W-:Y:S01]  /*4620*/  LEA R94, P0, R75, R158, 0x2 ;  /* 0x0000009e4b5e7211 */ /* 0x000fe200078010ff */
[----:B------:R1:W-:Y:S01]  /*4630*/  STL [R1+0x104], R35 ;  /* 0x0001042301007387 */ /* 0x0003e20000100800 */
[----:B------:R-:W-:Y:S02]  /*4640*/  LEA.HI.X.SX32 R97, R77, R10, 0x2, P3 ;  /* 0x0000000a4d617211 */ /* 0x000fe400018f16ff */
[----:B------:R-:W-:Y:S01]  /*4650*/  LEA R90, P3, R71, R158, 0x2 ;  /* 0x0000009e475a7211 */ /* 0x000fe200078610ff */
[----:B------:R1:W-:Y:S01]  /*4660*/  STL [R1+0x100], R33 ;  /* 0x0001002101007387 */ /* 0x0003e20000100800 */
[----:B------:R-:W-:Y:S02]  /*4670*/  LEA.HI.X.SX32 R95, R75, R10, 0x2, P0 ;  /* 0x0000000a4b5f7211 */ /* 0x000fe400000f16ff */
[----:B------:R-:W-:Y:S01]  /*4680*/  LEA R88, P0, R69, R158, 0x2 ;  /* 0x0000009e45587211 */ /* 0x000fe200078010ff */
[----:B------:R-:W-:Y:S01]  /*4690*/  STL [R1+0xfc], R31 ;  /* 0x0000fc1f01007387 */ /* 0x000fe20000100800 */
[----:B------:R-:W-:-:S02]  /*46a0*/  LEA.HI.X.SX32 R91, R71, R10, 0x2, P3 ;  /* 0x0000000a475b7211 */ /* 0x000fc400018f16ff */
[----:B------:R-:W-:Y:S01]  /*46b0*/  LEA R84, P3, R65, R158, 0x2 ;  /* 0x0000009e41547211 */ /* 0x000fe200078610ff */
[----:B------:R-:W-:Y:S01]  /*46c0*/  STL [R1+0xf8], R29 ;  /* 0x0000f81d01007387 */ /* 0x000fe20000100800 */
[----:B------:R-:W-:Y:S02]  /*46d0*/  LEA.HI.X.SX32 R89, R69, R10, 0x2, P0 ;  /* 0x0000000a45597211 */ /* 0x000fe400000f16ff */
[-C--:B------:R-:W-:Y:S01]  /*46e0*/  LEA R98, P1, R79, R158.reuse, 0x2 ;  /* 0x0000009e4f627211 */ /* 0x080fe200078210ff */
[----:B------:R-:W-:Y:S01]  /*46f0*/  STL [R1+0xf4], R27 ;  /* 0x0000f41b01007387 */ /* 0x000fe20000100800 */
[----:B------:R-:W-:Y:S02]  /*4700*/  LEA R82, P0, R63, R158, 0x2 ;  /* 0x0000009e3f527211 */ /* 0x000fe400078010ff */
[----:B------:R-:W-:Y:S01]  /*4710*/  LEA.HI.X.SX32 R85, R65, R10, 0x2, P3 ;  /* 0x0000000a41557211 */ /* 0x000fe200018f16ff */
[----:B------:R-:W-:Y:S01]  /*4720*/  STL [R1+0xf0], R25 ;  /* 0x0000f01901007387 */ /* 0x000fe20000100800 */
[----:B------:R-:W-:-:S02]  /*4730*/  LEA R78, P3, R59, R158, 0x2 ;  /* 0x0000009e3b4e7211 */ /* 0x000fc400078610ff */
[-C--:B------:R-:W-:Y:S01]  /*4740*/  LEA.HI.X.SX32 R99, R79, R10.reuse, 0x2, P1 ;  /* 0x0000000a4f637211 */ /* 0x080fe200008f16ff */
[----:B------:R-:W-:Y:S01]  /*4750*/  STL [R1+0xec], R23 ;  /* 0x0000ec1701007387 */ /* 0x000fe20000100800 */
[----:B-1----:R-:W-:Y:S02]  /*4760*/  LEA.HI.X.SX32 R83, R63, R10, 0x2, P0 ;  /* 0x0000000a3f537211 */ /* 0x002fe400000f16ff */
[-C--:B------:R-:W-:Y:S01]  /*4770*/  LEA R92, P1, R73, R158.reuse, 0x2 ;  /* 0x0000009e495c7211 */ /* 0x080fe200078210ff */
[----:B------:R-:W-:Y:S01]  /*4780*/  STL [R1+0xe8], R21 ;  /* 0x0000e81501007387 */ /* 0x000fe20000100800 */
[----:B------:R-:W-:Y:S02]  /*4790*/  LEA R76, P0, R57, R158, 0x2 ;  /* 0x0000009e394c7211 */ /* 0x000fe400078010ff */
[----:B--2---:R-:W-:Y:S01]  /*47a0*/  LEA.HI.X.SX32 R79, R59, R10, 0x2, P3 ;  /* 0x0000000a3b4f7211 */ /* 0x004fe200018f16ff */
[----:B------:R-:W-:Y:S01]  /*47b0*/  STL [R1+0xe4], R19 ;  /* 0x0000e41301007387 */ /* 0x000fe20000100800 */
[----:B------:R-:W-:-:S02]  /*47c0*/  LEA R72, P3, R53, R158, 0x2 ;  /* 0x0000009e35487211 */ /* 0x000fc400078610ff */
[-C--:B------:R-:W-:Y:S01]  /*47d0*/  LEA.HI.X.SX32 R93, R73, R10.reuse, 0x2, P1 ;  /* 0x0000000a495d7211 */ /* 0x080fe200008f16ff */
[----:B------:R-:W-:Y:S01]  /*47e0*/  STL [R1+0xd0], R17 ;  /* 0x0000d01101007387 */ /* 0x000fe20000100800 */
[----:B---3--:R-:W-:Y:S02]  /*47f0*/  LEA.HI.X.SX32 R77, R57, R10, 0x2, P0 ;  /* 0x0000000a394d7211 */ /* 0x008fe400000f16ff */
[-C--:B------:R-:W-:Y:S01]  /*4800*/  LEA R86, P1, R67, R158.reuse, 0x2 ;  /* 0x0000009e43567211 */ /* 0x080fe200078210ff */
[----:B------:R-:W-:Y:S01]  /*4810*/  STL [R1+0xcc], R9 ;  /* 0x0000cc0901007387 */ /* 0x000fe20000100800 */
[----:B------:R-:W-:Y:S02]  /*4820*/  LEA R70, P0, R51, R158, 0x2 ;  /* 0x0000009e33467211 */ /* 0x000fe400078010ff */
[----:B----4-:R-:W-:Y:S01]  /*4830*/  LEA.HI.X.SX32 R73, R53, R10, 0x2, P3 ;  /* 0x0000000a35497211 */ /* 0x010fe200018f16ff */
[----:B------:R1:W-:Y:S01]  /*4840*/  STL [R1+0xc8], R7 ;  /* 0x0000c80701007387 */ /* 0x0003e20000100800 */
[----:B------:R-:W-:-:S02]  /*4850*/  LEA R66, P3, R47, R158, 0x2 ;  /* 0x0000009e2f427211 */ /* 0x000fc400078610ff */
[-C--:B------:R-:W-:Y:S02]  /*4860*/  LEA.HI.X.SX32 R87, R67, R10.reuse, 0x2, P1 ;  /* 0x0000000a43577211 */ /* 0x080fe400008f16ff */
[----:B-----5:R-:W-:Y:S02]  /*4870*/  LEA.HI.X.SX32 R71, R51, R10, 0x2, P0 ;  /* 0x0000000a33477211 */ /* 0x020fe400000f16ff */
[-C--:B------:R-:W-:Y:S02]  /*4880*/  LEA R80, P1, R61, R158.reuse, 0x2 ;  /* 0x0000009e3d507211 */ /* 0x080fe400078210ff */
[----:B------:R-:W-:Y:S02]  /*4890*/  LEA R64, P0, R45, R158, 0x2 ;  /* 0x0000009e2d407211 */ /* 0x000fe400078010ff */
[----:B------:R-:W-:Y:S02]  /*48a0*/  LEA.HI.X.SX32 R67, R47, R10, 0x2, P3 ;  /* 0x0000000a2f437211 */ /* 0x000fe400018f16ff */
[----:B------:R-:W-:-:S02]  /*48b0*/  LEA R60, P3, R41, R158, 0x2 ;  /* 0x0000009e293c7211 */ /* 0x000fc400078610ff */
[-C--:B------:R-:W-:Y:S02]  /*48c0*/  LEA.HI.X.SX32 R81, R61, R10.reuse, 0x2, P1 ;  /* 0x0000000a3d517211 */ /* 0x080fe400008f16ff */
[----:B------:R-:W-:Y:S02]  /*48d0*/  LEA.HI.X.SX32 R65, R45, R10, 0x2, P0 ;  /* 0x0000000a2d417211 */ /* 0x000fe400000f16ff */
        /* <DEDUP_REMOVED lines=24> */
[----:B------:R-:W-:Y:S02]  /*4a60*/  LEA R34, P0, R9, R158, 0x2 ;  /* 0x0000009e09227211 */ /* 0x000fe400078010ff */
[----:B------:R-:W-:Y:S02]  /*4a70*/  LEA.HI.X.SX32 R37, R17, R10, 0x2, P3 ;  /* 0x0000000a11257211 */ /* 0x000fe400018f16ff */
[----:B------:R-:W-:Y:S02]  /*4a80*/  LEA R32, P3, R7, R158, 0x2 ;  /* 0x0000009e07207211 */ /* 0x000fe400078610ff */
[----:B------:R-:W-:-:S02]  /*4a90*/  LEA.HI.X.SX32 R35, R9, R10, 0x2, P0 ;  /* 0x0000000a09237211 */ /* 0x000fc400000f16ff */
[-C--:B------:R-:W-:Y:S02]  /*4aa0*/  ISETP.GE.AND P0, PT, R200, R105.reuse, PT ;  /* 0x00000069c800720c */ /* 0x080fe40003f06270 */
[----:B------:R-:W-:Y:S02]  /*4ab0*/  SEL R130, RZ, 0x4, !P2 ;  /* 0x00000004ff827807 */ /* 0x000fe40005000000 */
[----:B------:R-:W-:Y:S02]  /*4ac0*/  LEA.HI.X.SX32 R33, R7, R10, 0x2, P3 ;  /* 0x0000000a07217211 */ /* 0x000fe400018f16ff */
[-C--:B------:R-:W-:Y:S02]  /*4ad0*/  ISETP.GE.AND P3, PT, R199, R105.reuse, PT ;  /* 0x00000069c700720c */ /* 0x080fe40003f66270 */
[----:B------:R-:W-:Y:S02]  /*4ae0*/  SEL R8, R130, RZ, !P0 ;  /* 0x000000ff82087207 */ /* 0x000fe40004000000 */
[----:B------:R-:W-:-:S02]  /*4af0*/  ISETP.GE.AND P0, PT, R195, R105, PT ;  /* 0x00000069c300720c */ /* 0x000fc40003f06270 */
[----:B-1----:R-:W-:Y:S02]  /*4b00*/  SEL R7, R130, RZ, !P3 ;  /* 0x000000ff82077207 */ /* 0x002fe40005800000 */
[-C--:B------:R-:W-:Y:S02]  /*4b10*/  ISETP.GE.AND P3, PT, R196, R105.reuse, PT ;  /* 0x00000069c400720c */ /* 0x080fe40003f66270 */
[----:B------:R-:W-:Y:S02]  /*4b20*/  SEL R252, R130, RZ, !P0 ;  /* 0x000000ff82fc7207 */ /* 0x000fe40004000000 */
[-C--:B------:R-:W-:Y:S02]  /*4b30*/  ISETP.GE.AND P0, PT, R192, R105.reuse, PT ;  /* 0x00000069c000720c */ /* 0x080fe40003f06270 */
[----:B------:R-:W-:Y:S02]  /*4b40*/  SEL R244, R130, RZ, !P3 ;  /* 0x000000ff82f47207 */ /* 0x000fe40005800000 */
[----:B------:R-:W-:-:S02]  /*4b50*/  ISETP.GE.AND P3, PT, R191, R105, PT ;  /* 0x00000069bf00720c */ /* 0x000fc40003f66270 */
[----:B------:R-:W-:Y:S02]  /*4b60*/  SEL R241, R130, RZ, !P0 ;  /* 0x000000ff82f17207 */ /* 0x000fe40004000000 */
[-C--:B------:R-:W-:Y:S02]  /*4b70*/  ISETP.GE.AND P0, PT, R188, R105.reuse, PT ;  /* 0x00000069bc00720c */ /* 0x080fe40003f06270 */
[----:B------:R-:W-:Y:S02]  /*4b80*/  SEL R240, R130, RZ, !P3 ;  /* 0x000000ff82f07207 */ /* 0x000fe40005800000 */
[-C--:B------:R-:W-:Y:S02]  /*4b90*/  ISETP.GE.AND P5, PT, R2, R105.reuse, PT ;  /* 0x000000690200720c */ /* 0x080fe40003fa6270 */
[-C--:B------:R-:W-:Y:S02]  /*4ba0*/  ISETP.GE.AND P3, PT, R187, R105.reuse, PT ;  /* 0x00000069bb00720c */ /* 0x080fe40003f66270 */
[----:B------:R-:W-:-:S02]  /*4bb0*/  ISETP.GE.AND P2, PT, R198, R105, PT ;  /* 0x00000069c600720c */ /* 0x000fc40003f46270 */
[C---:B------:R-:W-:Y:S02]  /*4bc0*/  SEL R237, R130.reuse, RZ, !P0 ;  /* 0x000000ff82ed7207 */ /* 0x040fe40004000000 */
[----:B------:R-:W-:Y:S02]  /*4bd0*/  SEL R251, R130, RZ, !P5 ;  /* 0x000000ff82fb7207 */ /* 0x000fe40006800000 */
[-C--:B------:R-:W-:Y:S02]  /*4be0*/  ISETP.GE.AND P0, PT, R182, R105.reuse, PT ;  /* 0x00000069b600720c */ /* 0x080fe40003f06270 */
[----:B------:R-:W-:Y:S02]  /*4bf0*/  SEL R236, R130, RZ, !P3 ;  /* 0x000000ff82ec7207 */ /* 0x000fe40005800000 */
[-C--:B------:R-:W-:Y:S02]  /*4c00*/  ISETP.GE.AND P5, PT, R197, R105.reuse, PT ;  /* 0x00000069c500720c */ /* 0x080fe40003fa6270 */
[----:B------:R-:W-:-:S02]  /*4c10*/  ISETP.GE.AND P3, PT, R181, R105, PT ;  /* 0x00000069b500720c */ /* 0x000fc40003f66270 */
[----:B------:R-:W-:Y:S02]  /*4c20*/  SEL R3, R130, RZ, !P2 ;  /* 0x000000ff82037207 */ /* 0x000fe40005000000 */
[-C--:B------:R-:W-:Y:S02]  /*4c30*/  ISETP.GE.AND P2, PT, R194, R105.reuse, PT ;  /* 0x00000069c200720c */ /* 0x080fe40003f46270 */
[C---:B------:R-:W-:Y:S02]  /*4c40*/  SEL R233, R130.reuse, RZ, !P0 ;  /* 0x000000ff82e97207 */ /* 0x040fe40004000000 */
[----:B------:R-:W-:Y:S02]  /*4c50*/  SEL R245, R130, RZ, !P5 ;  /* 0x000000ff82f57207 */ /* 0x000fe40006800000 */
[----:B------:R-:W-:Y:S02]  /*4c60*/  ISETP.GE.AND P0, PT, R178, R105, PT ;  /* 0x00000069b200720c */ /* 0x000fe40003f06270 */
[----:B------:R-:W-:-:S02]  /*4c70*/  SEL R232, R130, RZ, !P3 ;  /* 0x000000ff82e87207 */ /* 0x000fc40005800000 */
[-C--:B------:R-:W-:Y:S02]  /*4c80*/  ISETP.GE.AND P5, PT, R193, R105.reuse, PT ;  /* 0x00000069c100720c */ /* 0x080fe40003fa6270 */
[-C--:B------:R-:W-:Y:S02]  /*4c90*/  ISETP.GE.AND P3, PT, R177, R105.reuse, PT ;  /* 0x00000069b100720c */ /* 0x080fe40003f66270 */
[----:B------:R-:W-:Y:S02]  /*4ca0*/  SEL R243, R130, RZ, !P2 ;  /* 0x000000ff82f37207 */ /* 0x000fe40005000000 */
[----:B------:R-:W-:Y:S02]  /*4cb0*/  ISETP.GE.AND P2, PT, R190, R105, PT ;  /* 0x00000069be00720c */ /* 0x000fe40003f46270 */
[C---:B------:R-:W-:Y:S02]  /*4cc0*/  SEL R229, R130.reuse, RZ, !P0 ;  /* 0x000000ff82e57207 */ /* 0x040fe40004000000 */
[----:B------:R-:W-:-:S02]  /*4cd0*/  SEL R242, R130, RZ, !P5 ;  /* 0x000000ff82f27207 */ /* 0x000fc40006800000 */
[-C--:B------:R-:W-:Y:S02]  /*4ce0*/  ISETP.GE.AND P0, PT, R174, R105.reuse, PT ;  /* 0x00000069ae00720c */ /* 0x080fe40003f06270 */
[C---:B------:R-:W-:Y:S02]  /*4cf0*/  SEL R228, R130.reuse, RZ, !P3 ;  /* 0x000000ff82e47207 */ /* 0x040fe40005800000 */
[-C--:B------:R-:W-:Y:S02]  /*4d00*/  ISETP.GE.AND P5, PT, R189, R105.reuse, PT ;  /* 0x00000069bd00720c */ /* 0x080fe40003fa6270 */
[-C--:B------:R-:W-:Y:S02]  /*4d10*/  ISETP.GE.AND P3, PT, R173, R105.reuse, PT ;  /* 0x00000069ad00720c */ /* 0x080fe40003f66270 */
[----:B------:R-:W-:Y:S02]  /*4d20*/  SEL R239, R130, RZ, !P2 ;  /* 0x000000ff82ef7207 */ /* 0x000fe40005000000 */
        /* <DEDUP_REMOVED lines=8> */
[----:B------:R-:W-:Y:S02]  /*4db0*/  ISETP.GE.AND P2, PT, R180, R105, PT ;  /* 0x00000069b400720c */ /* 0x000fe40003f46270 */
[C---:B------:R-:W-:Y:S02]  /*4dc0*/  SEL R29, R130.reuse, RZ, !P0 ;  /* 0x000000ff821d7207 */ /* 0x040fe40004000000 */
[C---:B------:R-:W-:Y:S02]  /*4dd0*/  SEL R234, R130.reuse, RZ, !P5 ;  /* 0x000000ff82ea7207 */ /* 0x040fe40006800000 */
[----:B------:R-:W-:Y:S02]  /*4de0*/  ISETP.GE.AND P0, PT, R199, R5, PT ;  /* 0x00000005c700720c */ /* 0x000fe40003f06270 */
[----:B------:R-:W-:-:S02]  /*4df0*/  SEL R28, R130, RZ, !P3 ;  /* 0x000000ff821c7207 */ /* 0x000fc40005800000 */
[----:B------:R-:W-:Y:S02]  /*4e00*/  ISETP.GE.AND P5, PT, R179, R105, PT ;  /* 0x00000069b300720c */ /* 0x000fe40003fa6270 */
[----:B------:R-:W-:Y:S02]  /*4e10*/  ISETP.GE.AND P3, PT, R198, R5, PT ;  /* 0x00000005c600720c */ /* 0x000fe40003f66270 */
[----:B------:R-:W-:Y:S02]  /*4e20*/  SEL R231, R130, RZ, !P2 ;  /* 0x000000ff82e77207 */ /* 0x000fe40005000000 */
[----:B------:R-:W-:Y:S02]  /*4e30*/  ISETP.GE.AND P2, PT, R176, R105, PT ;  /* 0x00000069b000720c */ /* 0x000fe40003f46270 */
[----:B------:R-:W-:Y:S02]  /*4e40*/  SEL R24, RZ, 0x4, P0 ;  /* 0x00000004ff187807 */ /* 0x000fe40000000000 */
[----:B------:R-:W-:-:S02]  /*4e50*/  SEL R230, R130, RZ, !P5 ;  /* 0x000000ff82e67207 */ /* 0x000fc40006800000 */
[----:B------:R-:W-:Y:S02]  /*4e60*/  ISETP.GE.AND P0, PT, R193, R5, PT ;  /* 0x00000005c100720c */ /* 0x000fe40003f06270 */
[----:B------:R-:W-:Y:S02]  /*4e70*/  SEL R23, RZ, 0x4, P3 ;  /* 0x00000004ff177807 */ /* 0x000fe40001800000 */
[----:B------:R-:W-:Y:S02]  /*4e80*/  ISETP.GE.AND P5, PT, R175, R105, PT ;  /* 0x00000069af00720c */ /* 0x000fe40003fa6270 */
[----:B------:R-:W-:Y:S02]  /*4e90*/  ISETP.GE.AND P3, PT, R192, R5, PT ;  /* 0x00000005c000720c */ /* 0x000fe40003f66270 */
[----:B------:R-:W-:Y:S02]  /*4ea0*/  LEA R50, P1, R31, R158, 0x2 ;  /* 0x0000009e1f327211 */ /* 0x000fe400078210ff */
[----:B------:R-:W-:-:S02]  /*4eb0*/  SEL R227, R130, RZ, !P2 ;  /* 0x000000ff82e37207 */ /* 0x000fc40005000000 */
[----:B------:R-:W-:Y:S02]  /*4ec0*/  ISETP.GE.AND P2, PT, R172, R105, PT ;  /* 0x00000069ac00720c */ /* 0x000fe40003f46270 */
[----:B------:R-:W-:Y:S02]  /*4ed0*/  SEL R145, RZ, 0x4, P0 ;  /* 0x00000004ff917807 */ /* 0x000fe40000000000 */
[----:B------:R-:W-:Y:S02]  /*4ee0*/  SEL R226, R130, RZ, !P5 ;  /* 0x000000ff82e27207 */ /* 0x000fe40006800000 */
[----:B------:R-:W-:Y:S02]  /*4ef0*/  ISETP.GE.AND P0, PT, R187, R5, PT ;  /* 0x00000005bb00720c */ /* 0x000fe40003f06270 */
[----:B------:R-:W-:Y:S02]  /*4f00*/  SEL R143, RZ, 0x4, P3 ;  /* 0x00000004ff8f7807 */ /* 0x000fe40001800000 */
[----:B------:R-:W-:-:S02]  /*4f10*/  LEA.HI.X.SX32 R51, R31, R10, 0x2, P1 ;  /* 0x0000000a1f337211 */ /* 0x000fc400008f16ff */
[----:B------:R-:W-:Y:S02]  /*4f20*/  ISETP.GE.AND P5, PT, R171, R105, PT ;  /* 0x00000069ab00720c */ /* 0x000fe40003fa6270 */
[----:B------:R-:W-:Y:S02]  /*4f30*/  ISETP.GE.AND P3, PT, R185, R5, PT ;  /* 0x00000005b900720c */ /* 0x000fe40003f66270 */
[----:B------:R-:W-:Y:S02]  /*4f40*/  SEL R31, R130, RZ, !P2 ;  /* 0x000000ff821f7207 */ /* 0x000fe40005000000 */
[-C--:B------:R-:W-:Y:S02]  /*4f50*/  ISETP.GE.AND P2, PT, R168, R105.reuse, PT ;  /* 0x00000069a800720c */ /* 0x080fe40003f46270 */
[----:B------:R-:W-:Y:S01]  /*4f60*/  ISETP.GE.AND P4, PT, R167, R105, PT ;  /* 0x00000069a700720c */ /* 0x000fe20003f86270 */
[----:B------:R-:W-:Y:S01]  /*4f70*/  VIADD R105, R105, 0xffffff80 ;  /* 0xffffff8069697836 */ /* 0x000fe20000000000 */
[----:B------:R-:W-:-:S02]  /*4f80*/  SEL R129, RZ, 0x4, P0 ;  /* 0x00000004ff817807 */ /* 0x000fc40000000000 */
[----:B------:R-:W-:Y:S02]  /*4f90*/  LEA R44, P1, R25, R158, 0x2 ;  /* 0x0000009e192c7211 */ /* 0x000fe400078210ff */
[----:B------:R-:W-:Y:S02]  /*4fa0*/  SEL R30, R130, RZ, !P5 ;  /* 0x000000ff821e7207 */ /* 0x000fe40006800000 */
[-C--:B------:R-:W-:Y:S02]  /*4fb0*/  ISETP.GE.AND P0, PT, R179, R5.reuse, PT ;  /* 0x00000005b300720c */ /* 0x080fe40003f06270 */
[----:B------:R-:W-:Y:S02]  /*4fc0*/  SEL R127, RZ, 0x4, P3 ;  /* 0x00000004ff7f7807 */ /* 0x000fe40001800000 */
[-C--:B------:R-:W-:Y:S02]  /*4fd0*/  ISETP.GE.AND P5, PT, R200, R5.reuse, PT ;  /* 0x00000005c800720c */ /* 0x080fe40003fa6270 */
[----:B------:R-:W-:-:S02]  /*4fe0*/  ISETP.GE.AND P3, PT, R178, R5, PT ;  /* 0x00000005b200720c */ /* 0x000fc40003f66270 */
[C---:B------:R-:W-:Y:S02]  /*4ff0*/  SEL R27, R130.reuse, RZ, !P2 ;  /* 0x000000ff821b7207 */ /* 0x040fe40005000000 */
[-C--:B------:R-:W-:Y:S02]  /*5000*/  ISETP.GE.AND P2, PT, R197, R5.reuse, PT ;  /* 0x00000005c500720c */ /* 0x080fe40003f46270 */
[----:B------:R-:W-:Y:S02]  /*5010*/  SEL R130, R130, RZ, !P4 ;  /* 0x000000ff82827207 */ /* 0x000fe40006000000 */
[----:B------:R-:W-:Y:S02]  /*5020*/  LEA.HI.X.SX32 R45, R25, R10, 0x2, P1 ;  /* 0x0000000a192d7211 */ /* 0x000fe400008f16ff */
[----:B------:R-:W-:Y:S02]  /*5030*/  ISETP.GE.AND P4, PT, R195, R5, PT ;  /* 0x00000005c300720c */ /* 0x000fe40003f86270 */
[----:B------:R-:W-:-:S02]  /*5040*/  SEL R26, RZ, 0x4, P6 ;  /* 0x00000004ff1a7807 */ /* 0x000fc40003000000 */
[----:B------:R-:W-:Y:S02]  /*5050*/  SEL R117, RZ, 0x4, P0 ;  /* 0x00000004ff757807 */ /* 0x000fe40000000000 */
[----:B------:R-:W-:Y:S02]  /*5060*/  LEA R38, P1, R19, R158, 0x2 ;  /* 0x0000009e13267211 */ /* 0x000fe400078210ff */
[-C--:B------:R-:W-:Y:S02]  /*5070*/  ISETP.GE.AND P6, PT, R196, R5.reuse, PT ;  /* 0x00000005c400720c */ /* 0x080fe40003fc6270 */
[----:B------:R-:W-:Y:S02]  /*5080*/  SEL R25, RZ, 0x4, P5 ;  /* 0x00000004ff197807 */ /* 0x000fe40002800000 */
[----:B------:R-:W-:Y:S02]  /*5090*/  ISETP.GE.AND P0, PT, R173, R5, PT ;  /* 0x00000005ad00720c */ /* 0x000fe40003f06270 */
[----:B------:R-:W-:-:S02]  /*50a0*/  SEL R115, RZ, 0x4, P3 ;  /* 0x00000004ff737807 */ /* 0x000fc40001800000 */
[-C--:B------:R-:W-:Y:S02]  /*50b0*/  ISETP.GE.AND P5, PT, R194, R5.reuse, PT ;  /* 0x00000005c200720c */ /* 0x080fe40003fa6270 */
[-C--:B------:R-:W-:Y:S02]  /*50c0*/  ISETP.GE.AND P3, PT, R172, R5.reuse, PT ;  /* 0x00000005ac00720c */ /* 0x080fe40003f66270 */
[----:B------:R-:W-:Y:S02]  /*50d0*/  SEL R22, RZ, 0x4, P2 ;  /* 0x00000004ff167807 */ /* 0x000fe40001000000 */
[----:B------:R-:W-:Y:S02]  /*50e0*/  ISETP.GE.AND P2, PT, R191, R5, PT ;  /* 0x00000005bf00720c */ /* 0x000fe40003f46270 */
[----:B------:R-:W-:Y:S02]  /*50f0*/  SEL R21, RZ, 0x4, P4 ;  /* 0x00000004ff157807 */ /* 0x000fe40002000000 */
[----:B------:R-:W-:-:S02]  /*5100*/  LEA.HI.X.SX32 R39, R19, R10, 0x2, P1 ;  /* 0x0000000a13277211 */ /* 0x000fc400008f16ff */
[-C--:B------:R-:W-:Y:S02]  /*5110*/  ISETP.GE.AND P4, PT, R190, R5.reuse, PT ;  /* 0x00000005be00720c */ /* 0x080fe40003f86270 */
[----:B------:R-:W-:Y:S02]  /*5120*/  SEL R20, RZ, 0x4, P6 ;  /* 0x00000004ff147807 */ /* 0x000fe40003000000 */
[----:B------:R-:W-:Y:S02]  /*5130*/  SEL R18, RZ, 0x4, P0 ;  /* 0x00000004ff127807 */ /* 0x000fe40000000000 */
[----:B------:R-:W-:Y:S02]  /*5140*/  ISETP.GE.AND P6, PT, R189, R5, PT ;  /* 0x00000005bd00720c */ /* 0x000fe40003fc6270 */
[----:B------:R-:W-:Y:S02]  /*5150*/  SEL R19, RZ, 0x4, P5 ;  /* 0x00000004ff137807 */ /* 0x000fe40002800000 */
[----:B------:R-:W-:-:S02]  /*5160*/  ISETP.GT.AND P0, PT, R166, 0x7f, PT ;  /* 0x0000007fa600780c */ /* 0x000fc40003f04270 */
[----:B------:R-:W-:Y:S02]  /*5170*/  SEL R17, RZ, 0x4, P3 ;  /* 0x00000004ff117807 */ /* 0x000fe40001800000 */
[----:B------:R-:W-:Y:S02]  /*5180*/  ISETP.GE.AND P5, PT, R188, R5, PT ;  /* 0x00000005bc00720c */ /* 0x000fe40003fa6270 */
[----:B------:R-:W-:Y:S02]  /*5190*/  ISETP.GE.AND P3, PT, R2, R105, PT ;  /* 0x000000690200720c */ /* 0x000fe40003f66270 */
[----:B------:R-:W-:Y:S02]  /*51a0*/  SEL R141, RZ, 0x4, P2 ;  /* 0x00000004ff8d7807 */ /* 0x000fe40001000000 */
[----:B------:R-:W-:Y:S02]  /*51b0*/  SEL R139, RZ, 0x4, P4 ;  /* 0x00000004ff8b7807 */ /* 0x000fe40002000000 */
[----:B------:R-:W-:-:S02]  /*51c0*/  ISETP.GE.AND P2, PT, R183, R5, PT ;  /* 0x00000005b700720c */ /* 0x000fc40003f46270 */
[----:B------:R-:W-:Y:S02]  /*51d0*/  SEL R136, RZ, 0x4, P6 ;  /* 0x00000004ff887807 */ /* 0x000fe40003000000 */
[----:B------:R-:W-:Y:S02]  /*51e0*/  SEL R145, R145, RZ, P0 ;  /* 0x000000ff91917207 */ /* 0x000fe40000000000 */
[----:B------:R-:W-:Y:S02]  /*51f0*/  ISETP.GE.AND P4, PT, R182, R5, PT ;  /* 0x00000005b600720c */ /* 0x000fe40003f86270 */
[----:B------:R-:W-:Y:S01]  /*5200*/  SEL R134, RZ, 0x4, P5 ;  /* 0x00000004ff867807 */ /* 0x000fe20002800000 */
[----:B------:R-:W-:Y:S01]  /*5210*/  STL [R1], R145 ;  /* 0x0000009101007387 */ /* 0x000fe20000100800 */
[----:B------:R-:W-:Y:S02]  /*5220*/  SEL R143, R143, RZ, P0 ;  /* 0x000000ff8f8f7207 */ /* 0x000fe40000000000 */
[----:B------:R-:W-:-:S02]  /*5230*/  SEL R162, RZ, 0x4, P3 ;  /* 0x00000004ffa27807 */ /* 0x000fc40001800000 */
[----:B------:R-:W-:Y:S01]  /*5240*/  ISETP.GE.AND P6, PT, R181, R5, PT ;  /* 0x00000005b500720c */ /* 0x000fe20003fc6270 */
[----:B------:R-:W-:Y:S01]  /*5250*/  STL [R1+0x4], R143 ;  /* 0x0000048f01007387 */ /* 0x000fe20000100800 */
[----:B------:R-:W-:Y:S02]  /*5260*/  SEL R141, R141, RZ, P0 ;  /* 0x000000ff8d8d7207 */ /* 0x000fe40000000000 */
[----:B------:R-:W-:Y:S02]  /*5270*/  ISETP.GE.AND P3, PT, R196, R105, PT ;  /* 0x00000069c400720c */ /* 0x000fe40003f66270 */
[----:B------:R-:W-:Y:S01]  /*5280*/  ISETP.GE.AND P5, PT, R180, R5, PT ;  /* 0x00000005b400720c */ /* 0x000fe20003fa6270 */
[----:B------:R1:W-:Y:S01]  /*5290*/  STL [R1+0x8], R141 ;  /* 0x0000088d01007387 */ /* 0x0003e20000100800 */
[----:B------:R-:W-:Y:S02]  /*52a0*/  SEL R139, R139, RZ, P0 ;  /* 0x000000ff8b8b7207 */ /* 0x000fe40000000000 */
[----:B------:R-:W-:-:S02]  /*52b0*/  SEL R125, RZ, 0x4, P2 ;  /* 0x00000004ff7d7807 */ /* 0x000fc40001000000 */
[----:B------:R-:W-:Y:S01]  /*52c0*/  SEL R136, R136, RZ, P0 ;  /* 0x000000ff88887207 */ /* 0x000fe20000000000 */
[----:B------:R-:W-:Y:S01]  /*52d0*/  STL [R1+0xc], R139 ;  /* 0x00000c8b01007387 */ /* 0x000fe20000100800 */
[----:B------:R-:W-:Y:S02]  /*52e0*/  SEL R123, RZ, 0x4, P4 ;  /* 0x00000004ff7b7807 */ /* 0x000fe40002000000 */
[----:B------:R-:W-:Y:S01]  /*52f0*/  SEL R134, R134, RZ, P0 ;  /* 0x000000ff86867207 */ /* 0x000fe20000000000 */
[----:B------:R-:W-:Y:S01]  /*5300*/  STL [R1+0x10], R136 ;  /* 0x0000108801007387 */ /* 0x000fe20000100800 */
[----:B------:R-:W-:Y:S02]  /*5310*/  ISETP.GE.AND P2, PT, R177, R5, PT ;  /* 0x00000005b100720c */ /* 0x000fe40003f46270 */
[----:B------:R-:W-:Y:S01]  /*5320*/  SEL R121, RZ, 0x4, P6 ;  /* 0x00000004ff797807 */ /* 0x000fe20003000000 */
[----:B------:R-:W-:Y:S01]  /*5330*/  STL [R1+0x14], R134 ;  /* 0x0000148601007387 */ /* 0x000fe20000100800 */
[----:B------:R-:W-:-:S02]  /*5340*/  SEL R129, R129, RZ, P0 ;  /* 0x000000ff81817207 */ /* 0x000fc40000000000 */
[----:B------:R-:W-:Y:S02]  /*5350*/  SEL R153, RZ, 0x4, P3 ;  /* 0x00000004ff997807 */ /* 0x000fe40001800000 */
[----:B------:R-:W-:Y:S01]  /*5360*/  ISETP.GE.AND P4, PT, R176, R5, PT ;  /* 0x00000005b000720c */ /* 0x000fe20003f86270 */
[----:B------:R-:W-:Y:S01]  /*5370*/  STL [R1+0x18], R129 ;  /* 0x0000188101007387 */ /* 0x000fe20000100800 */
[----:B------:R-:W-:Y:S02]  /*5380*/  SEL R119, RZ, 0x4, P5 ;  /* 0x00000004ff777807 */ /* 0x000fe40002800000 */
[----:B------:R-:W-:Y:S02]  /*5390*/  SEL R127, R127, RZ, P0 ;  /* 0x000000ff7f7f7207 */ /* 0x000fe40000000000 */
[----:B------:R-:W-:Y:S02]  /*53a0*/  ISETP.GE.AND P3, PT, R189, R105, PT ;  /* 0x00000069bd00720c */ /* 0x000fe40003f66270 */
[----:B------:R-:W-:Y:S01]  /*53b0*/  SEL R125, R125, RZ, P0 ;  /* 0x000000ff7d7d7207 */ /* 0x000fe20000000000 */
[----:B------:R-:W-:Y:S01]  /*53c0*/  STL [R1+0x1c], R127 ;  /* 0x00001c7f01007387 */ /* 0x000fe20000100800 */
[----:B------:R-:W-:-:S02]  /*53d0*/  SEL R123, R123, RZ, P0 ;  /* 0x000000ff7b7b7207 */ /* 0x000fc40000000000 */
[----:B------:R-:W-:Y:S01]  /*53e0*/  SEL R113, RZ, 0x4, P2 ;  /* 0x00000004ff717807 */ /* 0x000fe20001000000 */
[----:B------:R-:W-:Y:S01]  /*53f0*/  STL [R1+0x20], R125 ;  /* 0x0000207d01007387 */ /* 0x000fe20000100800 */
[----:B------:R-:W-:Y:S02]  /*5400*/  SEL R121, R121, RZ, P0 ;  /* 0x000000ff79797207 */ /* 0x000fe40000000000 */
[----:B------:R-:W-:Y:S01]  /*5410*/  SEL R111, RZ, 0x4, P4 ;  /* 0x00000004ff6f7807 */ /* 0x000fe20002000000 */
[----:B------:R2:W-:Y:S01]  /*5420*/  STL [R1+0x24], R123 ;  /* 0x0000247b01007387 */ /* 0x0005e20000100800 */
[----:B------:R-:W-:Y:S02]  /*5430*/  SEL R119, R119, RZ, P0 ;  /* 0x000000ff77777207 */ /* 0x000fe40000000000 */
[----:B-1----:R-:W-:Y:S01]  /*5440*/  SEL R141, RZ, 0x4, P3 ;  /* 0x00000004ff8d7807 */ /* 0x002fe20001800000 */
[----:B------:R-:W-:Y:S01]  /*5450*/  STL [R1+0x28], R121 ;  /* 0x0000287901007387 */ /* 0x000fe20000100800 */
[----:B------:R-:W-:-:S02]  /*5460*/  SEL R117, R117, RZ, P0 ;  /* 0x000000ff75757207 */ /* 0x000fc40000000000 */
[----:B------:R-:W-:Y:S01]  /*5470*/  ISETP.GE.AND P3, PT, R181, R105, PT ;  /* 0x00000069b500720c */ /* 0x000fe20003f66270 */
[----:B------:R-:W-:Y:S01]  /*5480*/  STL [R1+0x2c], R119 ;  /* 0x00002c7701007387 */ /* 0x000fe20000100800 */
[----:B------:R-:W-:Y:S02]  /*5490*/  SEL R115, R115, RZ, P0 ;  /* 0x000000ff73737207 */ /* 0x000fe40000000000 */
[-C--:B------:R-:W-:Y:S01]  /*54a0*/  ISETP.GE.AND P6, PT, R175, R5.reuse, PT ;  /* 0x00000005af00720c */ /* 0x080fe20003fc6270 */
[----:B------:R-:W-:Y:S01]  /*54b0*/  STL [R1+0x30], R117 ;  /* 0x0000307501007387 */ /* 0x000fe20000100800 */
[----:B------:R-:W-:Y:S02]  /*54c0*/  ISETP.GE.AND P5, PT, R174, R5, PT ;  /* 0x00000005ae00720c */ /* 0x000fe40003fa6270 */
[----:B------:R-:W-:Y:S01]  /*54d0*/  SEL R113, R113, RZ, P0 ;  /* 0x000000ff71717207 */ /* 0x000fe20000000000 */
[----:B------:R-:W-:Y:S01]  /*54e0*/  STL [R1+0x34], R115 ;  /* 0x0000347301007387 */ /* 0x000fe20000100800 */
[----:B------:R-:W-:-:S02]  /*54f0*/  SEL R111, R111, RZ, P0 ;  /* 0x000000ff6f6f7207 */ /* 0x000fc40000000000 */
[----:B--2---:R-:W-:Y:S01]  /*5500*/  SEL R123, RZ, 0x4, P3 ;  /* 0x00000004ff7b7807 */ /* 0x004fe20001800000 */
[----:B------:R-:W-:Y:S01]  /*5510*/  STL [R1+0x38], R113 ;  /* 0x0000387101007387 */ /* 0x000fe20000100800 */
[----:B------:R-:W-:Y:S02]  /*5520*/  ISETP.GE.AND P3, PT, R175, R105, PT ;  /* 0x00000069af00720c */ /* 0x000fe40003f66270 */
[----:B------:R-:W-:Y:S01]  /*5530*/  SEL R109, RZ, 0x4, P6 ;  /* 0x00000004ff6d7807 */ /* 0x000fe20003000000 */
[----:B------:R1:W-:Y:S01]  /*5540*/  STL [R1+0x3c], R111 ;  /* 0x00003c6f01007387 */ /* 0x0003e20000100800 */
[----:B------:R-:W-:Y:S02]  /*5550*/  SEL R107, RZ, 0x4, P5 ;  /* 0x00000004ff6b7807 */ /* 0x000fe40002800000 */
[-C--:B------:R-:W-:Y:S02]  /*5560*/  ISETP.GE.AND P1, PT, R167, R5.reuse, PT ;  /* 0x00000005a700720c */ /* 0x080fe40003f26270 */
[----:B------:R-:W-:-:S02]  /*5570*/  ISETP.GE.AND P2, PT, R171, R5, PT ;  /* 0x00000005ab00720c */ /* 0x000fc40003f46270 */
[-C--:B------:R-:W-:Y:S02]  /*5580*/  ISETP.GE.AND P4, PT, R170, R5.reuse, PT ;  /* 0x00000005aa00720c */ /* 0x080fe40003f86270 */
[CC--:B------:R-:W-:Y:S02]  /*5590*/  ISETP.GE.AND P6, PT, R169.reuse, R5.reuse, PT ;  /* 0x00000005a900720c */ /* 0x0c0fe40003fc6270 */
[----:B------:R-:W-:Y:S02]  /*55a0*/  ISETP.GE.AND P5, PT, R168, R5, PT ;  /* 0x00000005a800720c */ /* 0x000fe40003fa6270 */
[----:B-1----:R-:W-:Y:S02]  /*55b0*/  SEL R111, RZ, 0x4, P3 ;  /* 0x00000004ff6f7807 */ /* 0x002fe40001800000 */
[----:B------:R-:W-:Y:S02]  /*55c0*/  ISETP.GE.AND P3, PT, R169, R105, PT ;  /* 0x00000069a900720c */ /* 0x000fe40003f66270 */
[----:B------:R-:W-:-:S02]  /*55d0*/  SEL R16, RZ, 0x4, P2 ;  /* 0x00000004ff107807 */ /* 0x000fc40001000000 */
[----:B------:R-:W-:Y:S02]  /*55e0*/  SEL R6, RZ, 0x4, P4 ;  /* 0x00000004ff067807 */ /* 0x000fe40002000000 */
[----:B------:R-:W-:Y:S02]  /*55f0*/  SEL R9, RZ, 0x4, P6 ;  /* 0x00000004ff097807 */ /* 0x000fe40003000000 */
[----:B------:R-:W-:Y:S02]  /*5600*/  SEL R5, RZ, 0x4, P5 ;  /* 0x00000004ff057807 */ /* 0x000fe40002800000 */
[----:B------:R-:W-:Y:S02]  /*5610*/  SEL R132, RZ, 0x4, P1 ;  /* 0x00000004ff847807 */ /* 0x000fe40000800000 */
[-C--:B------:R-:W-:Y:S02]  /*5620*/  ISETP.GE.AND P4, PT, R200, R105.reuse, PT ;  /* 0x00000069c800720c */ /* 0x080fe40003f86270 */
[----:B------:R-:W-:-:S02]  /*5630*/  ISETP.GE.AND P6, PT, R199, R105, PT ;  /* 0x00000069c700720c */ /* 0x000fc40003fc6270 */
[-C--:B------:R-:W-:Y:S02]  /*5640*/  ISETP.GE.AND P5, PT, R198, R105.reuse, PT ;  /* 0x00000069c600720c */ /* 0x080fe40003fa6270 */
[----:B------:R-:W-:Y:S02]  /*5650*/  SEL R186, RZ, 0x4, P3 ;  /* 0x00000004ffba7807 */ /* 0x000fe40001800000 */
[----:B------:R-:W-:Y:S02]  /*5660*/  ISETP.GE.AND P1, PT, R197, R105, PT ;  /* 0x00000069c500720c */ /* 0x000fe40003f26270 */
[----:B------:R-:W-:Y:S02]  /*5670*/  SEL R26, R26, RZ, P0 ;  /* 0x000000ff1a1a7207 */ /* 0x000fe40000000000 */
[----:B------:R-:W-:Y:S02]  /*5680*/  SEL R25, R25, RZ, P0 ;  /* 0x000000ff19197207 */ /* 0x000fe40000000000 */
[----:B------:R-:W-:-:S02]  /*5690*/  SEL R24, R24, RZ, P0 ;  /* 0x000000ff18187207 */ /* 0x000fc40000000000 */
[----:B------:R-:W-:Y:S02]  /*56a0*/  SEL R23, R23, RZ, P0 ;  /* 0x000000ff17177207 */ /* 0x000fe40000000000 */
[----:B------:R-:W-:Y:S02]  /*56b0*/  SEL R22, R22, RZ, P0 ;  /* 0x000000ff16167207 */ /* 0x000fe40000000000 */
[----:B------:R-:W-:Y:S02]  /*56c0*/  SEL R21, R21, RZ, P0 ;  /* 0x000000ff15157207 */ /* 0x000fe40000000000 */
[----:B------:R-:W-:Y:S02]  /*56d0*/  SEL R20, R20, RZ, P0 ;  /* 0x000000ff14147207 */ /* 0x000fe40000000000 */
[----:B------:R-:W-:Y:S02]  /*56e0*/  SEL R19, R19, RZ, P0 ;  /* 0x000000ff13137207 */ /* 0x000fe40000000000 */
[----:B------:R-:W-:-:S02]  /*56f0*/  SEL R109, R109, RZ, P0 ;  /* 0x000000ff6d6d7207 */ /* 0x000fc40000000000 */
[----:B------:R-:W-:Y:S02]  /*5700*/  SEL R107, R107, RZ, P0 ;  /* 0x000000ff6b6b7207 */ /* 0x000fe40000000000 */
[----:B------:R-:W-:Y:S01]  /*5710*/  SEL R18, R18, RZ, P0 ;  /* 0x000000ff12127207 */ /* 0x000fe20000000000 */
[----:B------:R1:W-:Y:S01]  /*5720*/  STL [R1+0x40], R109 ;  /* 0x0000406d01007387 */ /* 0x0003e20000100800 */
[----:B------:R-:W-:Y:S02]  /*5730*/  SEL R17, R17, RZ, P0 ;  /* 0x000000ff11117207 */ /* 0x000fe40000000000 */
[----:B------:R-:W-:Y:S01]  /*5740*/  SEL R16, R16, RZ, P0 ;  /* 0x000000ff10107207 */ /* 0x000fe20000000000 */
[----:B------:R2:W-:Y:S01]  /*5750*/  STL [R1+0x44], R107 ;  /* 0x0000446b01007387 */ /* 0x0005e20000100800 */
[----:B------:R-:W-:Y:S02]  /*5760*/  SEL R6, R6, RZ, P0 ;  /* 0x000000ff06067207 */ /* 0x000fe40000000000 */
[----:B------:R-:W-:-:S02]  /*5770*/  SEL R9, R9, RZ, P0 ;  /* 0x000000ff09097207 */ /* 0x000fc40000000000 */
[----:B------:R-:W-:Y:S02]  /*5780*/  SEL R5, R5, RZ, P0 ;  /* 0x000000ff05057207 */ /* 0x000fe40000000000 */
[----:B------:R-:W-:Y:S02]  /*5790*/  SEL R132, R132, RZ, P0 ;  /* 0x000000ff84847207 */ /* 0x000fe40000000000 */
[----:B------:R-:W-:Y:S02]  /*57a0*/  ISETP.GT.AND P3, PT, R166, 0xbf, PT ;  /* 0x000000bfa600780c */ /* 0x000fe40003f64270 */
[----:B------:R-:W-:Y:S02]  /*57b0*/  ISETP.GE.AND P0, PT, R195, R105, PT ;  /* 0x00000069c300720c */ /* 0x000fe40003f06270 */
[----:B------:R-:W-:Y:S02]  /*57c0*/  SEL R161, RZ, 0x4, P4 ;  /* 0x00000004ffa17807 */ /* 0x000fe40002000000 */
[----:B------:R-:W-:-:S02]  /*57d0*/  SEL R160, RZ, 0x4, P6 ;  /* 0x00000004ffa07807 */ /* 0x000fc40003000000 */
[-C--:B------:R-:W-:Y:S02]  /*57e0*/  ISETP.GE.AND P4, PT, R194, R105.reuse, PT ;  /* 0x00000069c200720c */ /* 0x080fe40003f86270 */
[----:B------:R-:W-:Y:S02]  /*57f0*/  SEL R159, RZ, 0x4, P5 ;  /* 0x00000004ff9f7807 */ /* 0x000fe40002800000 */
[-C--:B------:R-:W-:Y:S02]  /*5800*/  ISETP.GE.AND P6, PT, R193, R105.reuse, PT ;  /* 0x00000069c100720c */ /* 0x080fe40003fc6270 */
[----:B------:R-:W-:Y:S02]  /*5810*/  SEL R157, RZ, 0x4, P1 ;  /* 0x00000004ff9d7807 */ /* 0x000fe40000800000 */
[----:B------:R-:W-:Y:S02]  /*5820*/  SEL R162, R162, RZ, P3 ;  /* 0x000000ffa2a27207 */ /* 0x000fe40001800000 */
[----:B------:R-:W-:-:S02]  /*5830*/  ISETP.GE.AND P5, PT, R192, R105, PT ;  /* 0x00000069c000720c */ /* 0x000fc40003fa6270 */
[----:B------:R-:W-:Y:S01]  /*5840*/  SEL R155, RZ, 0x4, P0 ;  /* 0x00000004ff9b7807 */ /* 0x000fe20000000000 */
[----:B------:R-:W-:Y:S01]  /*5850*/  STL [R1+0xd8], R162 ;  /* 0x0000d8a201007387 */ /* 0x000fe20000100800 */
[----:B------:R-:W-:Y:S02]  /*5860*/  SEL R161, R161, RZ, P3 ;  /* 0x000000ffa1a17207 */ /* 0x000fe40001800000 */
[-C--:B------:R-:W-:Y:S02]  /*5870*/  ISETP.GE.AND P1, PT, R191, R105.reuse, PT ;  /* 0x00000069bf00720c */ /* 0x080fe40003f26270 */
[----:B------:R-:W-:Y:S01]  /*5880*/  SEL R160, R160, RZ, P3 ;  /* 0x000000ffa0a07207 */ /* 0x000fe20001800000 */
[----:B------:R-:W-:Y:S01]  /*5890*/  STL [R1+0xd4], R161 ;  /* 0x0000d4a101007387 */ /* 0x000fe20000100800 */
[----:B------:R-:W-:Y:S02]  /*58a0*/  ISETP.GE.AND P0, PT, R190, R105, PT ;  /* 0x00000069be00720c */ /* 0x000fe40003f06270 */
[----:B------:R-:W-:Y:S01]  /*58b0*/  SEL R151, RZ, 0x4, P4 ;  /* 0x00000004ff977807 */ /* 0x000fe20002000000 */
[----:B------:R-:W-:Y:S01]  /*58c0*/  STL [R1+0xdc], R160 ;  /* 0x0000dca001007387 */ /* 0x000fe20000100800 */
[----:B------:R-:W-:-:S02]  /*58d0*/  SEL R159, R159, RZ, P3 ;  /* 0x000000ff9f9f7207 */ /* 0x000fc40001800000 */
[----:B------:R-:W-:Y:S02]  /*58e0*/  SEL R149, RZ, 0x4, P6 ;  /* 0x00000004ff957807 */ /* 0x000fe40003000000 */
[----:B------:R-:W-:Y:S01]  /*58f0*/  SEL R157, R157, RZ, P3 ;  /* 0x000000ff9d9d7207 */ /* 0x000fe20001800000 */
[----:B------:R-:W-:Y:S01]  /*5900*/  STL [R1+0xe0], R159 ;  /* 0x0000e09f01007387 */ /* 0x000fe20000100800 */
[-C--:B------:R-:W-:Y:S02]  /*5910*/  ISETP.GE.AND P4, PT, R188, R105.reuse, PT ;  /* 0x00000069bc00720c */ /* 0x080fe40003f86270 */
[----:B------:R-:W-:Y:S01]  /*5920*/  SEL R147, RZ, 0x4, P5 ;  /* 0x00000004ff937807 */ /* 0x000fe20002800000 */
[----:B------:R-:W-:Y:S01]  /*5930*/  STL [R1+0x168], R157 ;  /* 0x0001689d01007387 */ /* 0x000fe20000100800 */
[----:B------:R-:W-:Y:S02]  /*5940*/  SEL R155, R155, RZ, P3 ;  /* 0x000000ff9b9b7207 */ /* 0x000fe40001800000 */
[----:B------:R-:W-:-:S02]  /*5950*/  ISETP.GE.AND P6, PT, R187, R105, PT ;  /* 0x00000069bb00720c */ /* 0x000fc40003fc6270 */
[----:B------:R-:W-:Y:S01]  /*5960*/  SEL R145, RZ, 0x4, P1 ;  /* 0x00000004ff917807 */ /* 0x000fe20000800000 */
[----:B------:R-:W-:Y:S01]  /*5970*/  STL [R1+0x16c], R155 ;  /* 0x00016c9b01007387 */ /* 0x000fe20000100800 */
[----:B------:R-:W-:Y:S02]  /*5980*/  SEL R153, R153, RZ, P3 ;  /* 0x000000ff99997207 */ /* 0x000fe40001800000 */
[-C--:B------:R-:W-:Y:S02]  /*5990*/  ISETP.GE.AND P5, PT, R185, R105.reuse, PT ;  /* 0x00000069b900720c */ /* 0x080fe40003fa6270 */
[----:B------:R-:W-:Y:S01]  /*59a0*/  ISETP.GE.AND P1, PT, R183, R105, PT ;  /* 0x00000069b700720c */ /* 0x000fe20003f26270 */
[----:B------:R-:W-:Y:S01]  /*59b0*/  STL [R1+0x170], R153 ;  /* 0x0001709901007387 */ /* 0x000fe20000100800 */
[----:B------:R-:W-:Y:S02]  /*59c0*/  SEL R143, RZ, 0x4, P0 ;  /* 0x00000004ff8f7807 */ /* 0x000fe40000000000 */
[----:B------:R-:W-:-:S02]  /*59d0*/  SEL R151, R151, RZ, P3 ;  /* 0x000000ff97977207 */ /* 0x000fc40001800000 */
[----:B------:R-:W-:Y:S02]  /*59e0*/  SEL R149, R149, RZ, P3 ;  /* 0x000000ff95957207 */ /* 0x000fe40001800000 */
[-C--:B------:R-:W-:Y:S01]  /*59f0*/  ISETP.GE.AND P0, PT, R182, R105.reuse, PT ;  /* 0x00000069b600720c */ /* 0x080fe20003f06270 */
[----:B------:R-:W-:Y:S01]  /*5a00*/  STL [R1+0x174], R151 ;  /* 0x0001749701007387 */ /* 0x000fe20000100800 */
[----:B------:R-:W-:Y:S02]  /*5a10*/  SEL R139, RZ, 0x4, P4 ;  /* 0x00000004ff8b7807 */ /* 0x000fe40002000000 */
[----:B------:R-:W-:Y:S01]  /*5a20*/  SEL R147, R147, RZ, P3 ;  /* 0x000000ff93937207 */ /* 0x000fe20001800000 */
[----:B------:R-:W-:Y:S01]  /*5a30*/  STL [R1+0x178], R149 ;  /* 0x0001789501007387 */ /* 0x000fe20000100800 */
[----:B------:R-:W-:Y:S02]  /*5a40*/  SEL R136, RZ, 0x4, P6 ;  /* 0x00000004ff887807 */ /* 0x000fe40003000000 */
[----:B------:R-:W-:Y:S01]  /*5a50*/  SEL R145, R145, RZ, P3 ;  /* 0x000000ff91917207 */ /* 0x000fe20001800000 */
[----:B------:R-:W-:Y:S01]  /*5a60*/  STL [R1+0x180], R147 ;  /* 0x0001809301007387 */ /* 0x000fe20000100800 */
[----:B------:R-:W-:-:S02]  /*5a70*/  ISETP.GE.AND P4, PT, R180, R105, PT ;  /* 0x00000069b400720c */ /* 0x000fc40003f86270 */
[----:B------:R-:W-:Y:S01]  /*5a80*/  SEL R129, RZ, 0x4, P5 ;  /* 0x00000004ff817807 */ /* 0x000fe20002800000 */
[----:B------:R-:W-:Y:S01]  /*5a90*/  STL [R1+0x184], R145 ;  /* 0x0001849101007387 */ /* 0x000fe20000100800 */
[----:B------:R-:W-:Y:S02]  /*5aa0*/  SEL R127, RZ, 0x4, P1 ;  /* 0x00000004ff7f7807 */ /* 0x000fe40000800000 */
[----:B------:R-:W-:Y:S02]  /*5ab0*/  SEL R143, R143, RZ, P3 ;  /* 0x000000ff8f8f7207 */ /* 0x000fe40001800000 */
[-C--:B------:R-:W-:Y:S02]  /*5ac0*/  ISETP.GE.AND P6, PT, R179, R105.reuse, PT ;  /* 0x00000069b300720c */ /* 0x080fe40003fc6270 */
[----:B------:R-:W-:Y:S01]  /*5ad0*/  ISETP.GE.AND P1, PT, R177, R105, PT ;  /* 0x00000069b100720c */ /* 0x000fe20003f26270 */
[----:B------:R-:W-:Y:S01]  /*5ae0*/  STL [R1+0x188], R143 ;  /* 0x0001888f01007387 */ /* 0x000fe20000100800 */
[----:B------:R-:W-:-:S02]  /*5af0*/  SEL R141, R141, RZ, P3 ;  /* 0x000000ff8d8d7207 */ /* 0x000fc40001800000 */
[-C--:B------:R-:W-:Y:S02]  /*5b00*/  ISETP.GE.AND P5, PT, R178, R105.reuse, PT ;  /* 0x00000069b200720c */ /* 0x080fe40003fa6270 */
[----:B------:R-:W-:Y:S01]  /*5b10*/  SEL R125, RZ, 0x4, P0 ;  /* 0x00000004ff7d7807 */ /* 0x000fe20000000000 */
[----:B------:R-:W-:Y:S01]  /*5b20*/  STL [R1+0x18c], R141 ;  /* 0x00018c8d01007387 */ /* 0x000fe20000100800 */
[----:B------:R-:W-:Y:S02]  /*5b30*/  SEL R139, R139, RZ, P3 ;  /* 0x000000ff8b8b7207 */ /* 0x000fe40001800000 */
[----:B------:R-:W-:Y:S02]  /*5b40*/  ISETP.GE.AND P0, PT, R176, R105, PT ;  /* 0x00000069b000720c */ /* 0x000fe40003f06270 */
[----:B------:R-:W-:Y:S01]  /*5b50*/  SEL R136, R136, RZ, P3 ;  /* 0x000000ff88887207 */ /* 0x000fe20001800000 */
[----:B------:R-:W-:Y:S01]  /*5b60*/  STL [R1+0x190], R139 ;  /* 0x0001908b01007387 */ /* 0x000fe20000100800 */
[----:B------:R-:W-:-:S02]  /*5b70*/  SEL R121, RZ, 0x4, P4 ;  /* 0x00000004ff797807 */ /* 0x000fc40002000000 */
[----:B------:R-:W-:Y:S01]  /*5b80*/  SEL R129, R129, RZ, P3 ;  /* 0x000000ff81817207 */ /* 0x000fe20001800000 */
[----:B------:R-:W-:Y:S01]  /*5b90*/  STL [R1+0x194], R136 ;  /* 0x0001948801007387 */ /* 0x000fe20000100800 */
[----:B------:R-:W-:Y:S02]  /*5ba0*/  ISETP.GE.AND P4, PT, R174, R105, PT ;  /* 0x00000069ae00720c */ /* 0x000fe40003f86270 */
[----:B------:R-:W-:Y:S01]  /*5bb0*/  SEL R119, RZ, 0x4, P6 ;  /* 0x00000004ff777807 */ /* 0x000fe20003000000 */
[----:B------:R-:W-:Y:S01]  /*5bc0*/  STL [R1+0x198], R129 ;  /* 0x0001988101007387 */ /* 0x000fe20000100800 */
[----:B------:R-:W-:Y:S02]  /*5bd0*/  SEL R115, RZ, 0x4, P1 ;  /* 0x00000004ff737807 */ /* 0x000fe40000800000 */
[----:B------:R-:W-:Y:S02]  /*5be0*/  SEL R127, R127, RZ, P3 ;  /* 0x000000ff7f7f7207 */ /* 0x000fe40001800000 */
[----:B------:R-:W-:-:S02]  /*5bf0*/  SEL R117, RZ, 0x4, P5 ;  /* 0x00000004ff757807 */ /* 0x000fc40002800000 */
[-C--:B------:R-:W-:Y:S01]  /*5c00*/  ISETP.GE.AND P1, PT, R171, R105.reuse, PT ;  /* 0x00000069ab00720c */ /* 0x080fe20003f26270 */
[----:B------:R-:W-:Y:S01]  /*5c10*/  STL [R1+0x19c], R127 ;  /* 0x00019c7f01007387 */ /* 0x000fe20000100800 */
[----:B------:R-:W-:Y:S02]  /*5c20*/  SEL R125, R125, RZ, P3 ;  /* 0x000000ff7d7d7207 */ /* 0x000fe40001800000 */
[-C--:B------:R-:W-:Y:S02]  /*5c30*/  ISETP.GE.AND P6, PT, R173, R105.reuse, PT ;  /* 0x00000069ad00720c */ /* 0x080fe40003fc6270 */
[----:B------:R-:W-:Y:S01]  /*5c40*/  SEL R113, RZ, 0x4, P0 ;  /* 0x00000004ff717807 */ /* 0x000fe20000000000 */
[----:B------:R-:W-:Y:S01]  /*5c50*/  STL [R1+0x1a0], R125 ;  /* 0x0001a07d01007387 */ /* 0x000fe20000100800 */
[----:B------:R-:W-:Y:S02]  /*5c60*/  SEL R123, R123, RZ, P3 ;  /* 0x000000ff7b7b7207 */ /* 0x000fe40001800000 */
[----:B------:R-:W-:-:S02]  /*5c70*/  ISETP.GE.AND P5, PT, R172, R105, PT ;  /* 0x00000069ac00720c */ /* 0x000fc40003fa6270 */
[-C--:B------:R-:W-:Y:S01]  /*5c80*/  ISETP.GE.AND P0, PT, R170, R105.reuse, PT ;  /* 0x00000069aa00720c */ /* 0x080fe20003f06270 */
[----:B------:R-:W-:Y:S01]  /*5c90*/  STL [R1+0x1a4], R123 ;  /* 0x0001a47b01007387 */ /* 0x000fe20000100800 */
[----:B------:R-:W-:Y:S02]  /*5ca0*/  SEL R121, R121, RZ, P3 ;  /* 0x000000ff79797207 */ /* 0x000fe40001800000 */
[----:B-1----:R-:W-:Y:S02]  /*5cb0*/  SEL R109, RZ, 0x4, P4 ;  /* 0x00000004ff6d7807 */ /* 0x002fe40002000000 */
[----:B------:R-:W-:Y:S01]  /*5cc0*/  SEL R119, R119, RZ, P3 ;  /* 0x000000ff77777207 */ /* 0x000fe20001800000 */
[----:B------:R-:W-:Y:S01]  /*5cd0*/  STL [R1+0x1a8], R121 ;  /* 0x0001a87901007387 */ /* 0x000fe20000100800 */
[----:B------:R-:W-:Y:S02]  /*5ce0*/  ISETP.GE.AND P4, PT, R168, R105, PT ;  /* 0x00000069a800720c */ /* 0x000fe40003f86270 */
[----:B------:R-:W-:Y:S01]  /*5cf0*/  SEL R184, RZ, 0x4, P1 ;  /* 0x00000004ffb87807 */ /* 0x000fe20000800000 */
[----:B------:R-:W-:Y:S01]  /*5d00*/  STL [R1+0x1ac], R119 ;  /* 0x0001ac7701007387 */ /* 0x000fe20000100800 */
[----:B------:R-:W-:-:S02]  /*5d10*/  SEL R117, R117, RZ, P3 ;  /* 0x000000ff75757207 */ /* 0x000fc40001800000 */
[----:B------:R-:W-:Y:S02]  /*5d20*/  ISETP.GE.AND P2, PT, R167, R105, PT ;  /* 0x00000069a700720c */ /* 0x000fe40003f46270 */
[----:B--2---:R-:W-:Y:S01]  /*5d30*/  SEL R107, RZ, 0x4, P6 ;  /* 0x00000004ff6b7807 */ /* 0x004fe20003000000 */
[----:B------:R-:W-:Y:S01]  /*5d40*/  STL [R1+0x1b0], R117 ;  /* 0x0001b07501007387 */ /* 0x000fe20000100800 */
[----:B------:R-:W-:Y:S02]  /*5d50*/  ISETP.NE.U32.AND P1, PT, R7, RZ, PT ;  /* 0x000000ff0700720c */ /* 0x000fe40003f25070 */
[----:B------:R-:W-:Y:S02]  /*5d60*/  SEL R115, R115, RZ, P3 ;  /* 0x000000ff73737207 */ /* 0x000fe40001800000 */
[----:B------:R-:W-:Y:S02]  /*5d70*/  SEL R105, RZ, 0x4, P5 ;  /* 0x00000004ff697807 */ /* 0x000fe40002800000 */
[----:B------:R-:W-:Y:S01]  /*5d80*/  SEL R7, RZ, 0x4, P0 ;  /* 0x00000004ff077807 */ /* 0x000fe20000000000 */
[----:B------:R-:W-:Y:S01]  /*5d90*/  STL [R1+0x1b4], R115 ;  /* 0x0001b47301007387 */ /* 0x000fe20000100800 */
[----:B------:R-:W-:-:S02]  /*5da0*/  SEL R113, R113, RZ, P3 ;  /* 0x000000ff71717207 */ /* 0x000fc40001800000 */
[----:B------:R-:W-:Y:S02]  /*5db0*/  ISETP.NE.U32.AND P0, PT, R3, RZ, PT ;  /* 0x000000ff0300720c */ /* 0x000fe40003f05070 */
[----:B------:R-:W-:Y:S01]  /*5dc0*/  SEL R111, R111, RZ, P3 ;  /* 0x000000ff6f6f7207 */ /* 0x000fe20001800000 */
[----:B------:R-:W-:Y:S01]  /*5dd0*/  STL [R1+0x1bc], R113 ;  /* 0x0001bc7101007387 */ /* 0x000fe20000100800 */
[----:B------:R-:W-:Y:S02]  /*5de0*/  SEL R3, RZ, 0x4, P4 ;  /* 0x00000004ff037807 */ /* 0x000fe40002000000 */
[----:B------:R-:W-:Y:S01]  /*5df0*/  SEL R109, R109, RZ, P3 ;  /* 0x000000ff6d6d7207 */ /* 0x000fe20001800000 */
[----:B------:R-:W-:Y:S01]  /*5e00*/  STL [R1+0x1c0], R111 ;  /* 0x0001c06f01007387 */ /* 0x000fe20000100800 */
[----:B------:R-:W-:Y:S02]  /*5e10*/  SEL R107, R107, RZ, P3 ;  /* 0x000000ff6b6b7207 */ /* 0x000fe40001800000 */
[----:B------:R-:W-:Y:S01]  /*5e20*/  SEL R105, R105, RZ, P3 ;  /* 0x000000ff69697207 */ /* 0x000fe20001800000 */
[----:B------:R-:W-:Y:S01]  /*5e30*/  STL [R1+0x1c4], R109 ;  /* 0x0001c46d01007387 */ /* 0x000fe20000100800 */
[----:B------:R-:W-:-:S02]  /*5e40*/  SEL R7, R7, RZ, P3 ;  /* 0x000000ff07077207 */ /* 0x000fc40001800000 */
[----:B------:R-:W-:Y:S01]  /*5e50*/  SEL R134, RZ, 0x4, P2 ;  /* 0x00000004ff867807 */ /* 0x000fe20001000000 */
[----:B------:R-:W-:Y:S01]  /*5e60*/  STL [R1+0x1cc], R107 ;  /* 0x0001cc6b01007387 */ /* 0x000fe20000100800 */
[----:B------:R-:W-:Y:S02]  /*5e70*/  SEL R3, R3, RZ, P3 ;  /* 0x000000ff03037207 */ /* 0x000fe40001800000 */
[----:B------:R-:W-:Y:S01]  /*5e80*/  ISETP.GE.AND P4, PT, R2, UR4, PT ;  /* 0x0000000402007c0c */ /* 0x000fe2000bf86270 */
[----:B------:R1:W-:Y:S01]  /*5e90*/  STL [R1+0x1c8], R105 ;  /* 0x0001c86901007387 */ /* 0x0003e20000100800 */
[----:B------:R-:W-:Y:S02]  /*5ea0*/  SEL R184, R184, RZ, P3 ;  /* 0x000000ffb8b87207 */ /* 0x000fe40001800000 */
[----:B------:R-:W-:Y:S01]  /*5eb0*/  SEL R186, R186, RZ, P3 ;  /* 0x000000ffbaba7207 */ /* 0x000fe20001800000 */
[----:B------:R2:W-:Y:S01]  /*5ec0*/  STL [R1+0x1d0], R7 ;  /* 0x0001d00701007387 */ /* 0x0005e20000100800 */
[----:B------:R-:W-:-:S02]  /*5ed0*/  SEL R134, R134, RZ, P3 ;  /* 0x000000ff86867207 */ /* 0x000fc40001800000 */
[----:B------:R-:W-:Y:S01]  /*5ee0*/  ISETP.GE.AND P3, PT, R199, UR4, PT ;  /* 0x00000004c7007c0c */ /* 0x000fe2000bf66270 */
[----:B------:R3:W-:Y:S01]  /*5ef0*/  STL [R1+0x1d4], R3 ;  /* 0x0001d40301007387 */ /* 0x0007e20000100800 */
[----:B------:R-:W-:Y:S02]  /*5f00*/  ISETP.GE.AND P2, PT, R200, UR4, PT ;  /* 0x00000004c8007c0c */ /* 0x000fe4000bf46270 */
[----:B-1----:R-:W-:Y:S02]  /*5f10*/  SEL R105, RZ, 0x4, P3 ;  /* 0x00000004ff697807 */ /* 0x002fe40001800000 */
[----:B------:R-:W-:Y:S02]  /*5f20*/  ISETP.GE.AND P3, PT, R195, UR4, PT ;  /* 0x00000004c3007c0c */ /* 0x000fe4000bf66270 */
[----:B--2---:R-:W-:Y:S02]  /*5f30*/  SEL R7, RZ, 0x4, P2 ;  /* 0x00000004ff077807 */ /* 0x004fe40001000000 */
[----:B------:R-:W-:-:S02]  /*5f40*/  SEL R111, RZ, 0x4, P3 ;  /* 0x00000004ff6f7807 */ /* 0x000fc40001800000 */
[----:B---3--:R-:W-:Y:S02]  /*5f50*/  SEL R3, RZ, 0x4, P4 ;  /* 0x00000004ff037807 */ /* 0x008fe40002000000 */
[----:B------:R-:W-:Y:S02]  /*5f60*/  ISETP.GE.AND P4, PT, R198, UR4, PT ;  /* 0x00000004c6007c0c */ /* 0x000fe4000bf86270 */
[----:B------:R-:W-:Y:S02]  /*5f70*/  ISETP.GE.AND P3, PT, R193, UR4, PT ;  /* 0x00000004c1007c0c */ /* 0x000fe4000bf66270 */
[----:B------:R-:W-:Y:S02]  /*5f80*/  SEL R107, RZ, 0x4, P4 ;  /* 0x00000004ff6b7807 */ /* 0x000fe40002000000 */
[----:B------:R-:W-:Y:S02]  /*5f90*/  ISETP.GE.AND P4, PT, R196, UR4, PT ;  /* 0x00000004c4007c0c */ /* 0x000fe4000bf86270 */
[----:B------:R-:W-:-:S02]  /*5fa0*/  SEL R117, RZ, 0x4, P3 ;  /* 0x00000004ff757807 */ /* 0x000fc40001800000 */
[----:B------:R-:W-:Y:S02]  /*5fb0*/  SEL R113, RZ, 0x4, P4 ;  /* 0x00000004ff717807 */ /* 0x000fe40002000000 */
[----:B------:R-:W-:Y:S02]  /*5fc0*/  ISETP.GE.AND P4, PT, R192, UR4, PT ;  /* 0x00000004c0007c0c */ /* 0x000fe4000bf86270 */
[----:B------:R-:W-:Y:S02]  /*5fd0*/  ISETP.GE.AND P3, PT, R190, UR4, PT ;  /* 0x00000004be007c0c */ /* 0x000fe4000bf66270 */
[----:B------:R-:W-:Y:S02]  /*5fe0*/  SEL R119, RZ, 0x4, P4 ;  /* 0x00000004ff777807 */ /* 0x000fe40002000000 */
[----:B------:R-:W-:Y:S02]  /*5ff0*/  ISETP.GE.AND P4, PT, R189, UR4, PT ;  /* 0x00000004bd007c0c */ /* 0x000fe4000bf86270 */
[----:B------:R-:W-:-:S02]  /*6000*/  SEL R123, RZ, 0x4, P3 ;  /* 0x00000004ff7b7807 */ /* 0x000fc40001800000 */
[----:B------:R-:W-:Y:S02]  /*6010*/  ISETP.GE.AND P3, PT, R187, UR4, PT ;  /* 0x00000004bb007c0c */ /* 0x000fe4000bf66270 */
[----:B------:R-:W-:Y:S02]  /*6020*/  SEL R125, RZ, 0x4, P4 ;  /* 0x00000004ff7d7807 */ /* 0x000fe40002000000 */
        /* <DEDUP_REMOVED lines=24> */
[----:B------:R-:W-:Y:S02]  /*61b0*/  ISETP.GT.AND P4, PT, R166, 0xff, PT ;  /* 0x000000ffa600780c */ /* 0x000fe40003f84270 */
[----:B------:R-:W-:Y:S02]  /*61c0*/  SEL R165, RZ, 0x4, P3 ;  /* 0x00000004ffa57807 */ /* 0x000fe40001800000 */
[----:B------:R-:W-:Y:S02]  /*61d0*/  ISETP.GE.AND P2, PT, R197, UR4, PT ;  /* 0x00000004c5007c0c */ /* 0x000fe4000bf46270 */
[----:B------:R-:W-:-:S02]  /*61e0*/  ISETP.GE.AND P3, PT, R200, UR7, PT ;  /* 0x00000007c8007c0c */ /* 0x000fc4000bf66270 */
[----:B------:R-:W-:Y:S02]  /*61f0*/  SEL R200, R3, RZ, P4 ;  /* 0x000000ff03c87207 */ /* 0x000fe40002000000 */
[----:B------:R-:W-:Y:S02]  /*6200*/  SEL R3, R7, RZ, P4 ;  /* 0x000000ff07037207 */ /* 0x000fe40002000000 */
[----:B------:R-:W-:Y:S01]  /*6210*/  SEL R109, RZ, 0x4, P2 ;  /* 0x00000004ff6d7807 */ /* 0x000fe20001000000 */
[----:B------:R-:W-:Y:S01]  /*6220*/  STL [R1+0x268], R200 ;  /* 0x000268c801007387 */ /* 0x000fe20000100800 */
[----:B------:R-:W-:Y:S02]  /*6230*/  ISETP.GE.AND P2, PT, R194, UR4, PT ;  /* 0x00000004c2007c0c */ /* 0x000fe4000bf46270 */
[----:B------:R-:W-:Y:S01]  /*6240*/  SEL R105, R105, RZ, P4 ;  /* 0x000000ff69697207 */ /* 0x000fe20002000000 */
[----:B------:R1:W-:Y:S01]  /*6250*/  STL [R1+0x260], R3 ;  /* 0x0002600301007387 */ /* 0x0003e20000100800 */
[----:B------:R-:W-:-:S02]  /*6260*/  SEL R7, R107, RZ, P4 ;  /* 0x000000ff6b077207 */ /* 0x000fc40002000000 */
[----:B------:R-:W-:Y:S01]  /*6270*/  SEL R115, RZ, 0x4, P2 ;  /* 0x00000004ff737807 */ /* 0x000fe20001000000 */
[----:B------:R2:W-:Y:S01]  /*6280*/  STL [R1+0x264], R105 ;  /* 0x0002646901007387 */ /* 0x0005e20000100800 */
[----:B------:R-:W-:Y:S02]  /*6290*/  ISETP.GE.AND P2, PT, R191, UR4, PT ;  /* 0x00000004bf007c0c */ /* 0x000fe4000bf46270 */
[----:B------:R-:W-:Y:S01]  /*62a0*/  ISETP.NE.U32.AND P6, PT, R251, RZ, PT ;  /* 0x000000fffb00720c */ /* 0x000fe20003fc5070 */
[----:B------:R3:W-:Y:S01]  /*62b0*/  STL [R1+0x26c], R7 ;  /* 0x00026c0701007387 */ /* 0x0007e20000100800 */
[----:B------:R-:W-:Y:S02]  /*62c0*/  SEL R121, RZ, 0x4, P2 ;  /* 0x00000004ff797807 */ /* 0x000fe40001000000 */
[----:B-1----:R-:W-:Y:S02]  /*62d0*/  SEL R3, R109, RZ, P4 ;  /* 0x000000ff6d037207 */ /* 0x002fe40002000000 */
[----:B------:R-:W-:-:S02]  /*62e0*/  ISETP.GE.AND P2, PT, R188, UR4, PT ;  /* 0x00000004bc007c0c */ /* 0x000fc4000bf46270 */
[----:B--2---:R-:W-:Y:S01]  /*62f0*/  SEL R105, R111, RZ, P4 ;  /* 0x000000ff6f697207 */ /* 0x004fe20002000000 */
[----:B------:R1:W-:Y:S01]  /*6300*/  STL [R1+0x270], R3 ;  /* 0x0002700301007387 */ /* 0x0003e20000100800 */
[----:B------:R-:W-:Y:S02]  /*6310*/  SEL R127, RZ, 0x4, P2 ;  /* 0x00000004ff7f7807 */ /* 0x000fe40001000000 */
[----:B---3--:R-:W-:Y:S01]  /*6320*/  SEL R7, R113, RZ, P4 ;  /* 0x000000ff71077207 */ /* 0x008fe20002000000 */
[----:B------:R2:W-:Y:S01]  /*6330*/  STL [R1+0x274], R105 ;  /* 0x0002746901007387 */ /* 0x0005e20000100800 */
[----:B------:R-:W-:Y:S02]  /*6340*/  ISETP.GE.AND P2, PT, R183, UR4, PT ;  /* 0x00000004b7007c0c */ /* 0x000fe4000bf46270 */
[----:B------:R-:W-:Y:S01]  /*6350*/  ISETP.NE.U32.AND P5, PT, R8, RZ, PT ;  /* 0x000000ff0800720c */ /* 0x000fe20003fa5070 */
[----:B------:R3:W-:Y:S01]  /*6360*/  STL [R1+0x278], R7 ;  /* 0x0002780701007387 */ /* 0x0007e20000100800 */
[----:B------:R-:W-:-:S02]  /*6370*/  SEL R139, RZ, 0x4, P2 ;  /* 0x00000004ff8b7807 */ /* 0x000fc40001000000 */
[----:B-1----:R-:W-:Y:S02]  /*6380*/  SEL R3, R115, RZ, P4 ;  /* 0x000000ff73037207 */ /* 0x002fe40002000000 */
[----:B------:R-:W-:Y:S02]  /*6390*/  ISETP.GE.AND P2, PT, R180, UR4, PT ;  /* 0x00000004b4007c0c */ /* 0x000fe4000bf46270 */
[----:B--2---:R-:W-:Y:S01]  /*63a0*/  SEL R105, R117, RZ, P4 ;  /* 0x000000ff75697207 */ /* 0x004fe20002000000 */
[----:B------:R1:W-:Y:S01]  /*63b0*/  STL [R1+0x27c], R3 ;  /* 0x00027c0301007387 */ /* 0x0003e20000100800 */
[----:B------:R-:W-:Y:S02]  /*63c0*/  SEL R145, RZ, 0x4, P2 ;  /* 0x00000004ff917807 */ /* 0x000fe40001000000 */
[----:B---3--:R-:W-:Y:S01]  /*63d0*/  SEL R7, R119, RZ, P4 ;  /* 0x000000ff77077207 */ /* 0x008fe20002000000 */
[----:B------:R2:W-:Y:S01]  /*63e0*/  STL [R1+0x280], R105 ;  /* 0x0002806901007387 */ /* 0x0005e20000100800 */
[----:B------:R-:W-:-:S02]  /*63f0*/  ISETP.GE.AND P2, PT, R177, UR4, PT ;  /* 0x00000004b1007c0c */ /* 0x000fc4000bf46270 */
[----:B------:R-:W-:Y:S01]  /*6400*/  @P6 LOP3.LUT R4, R4, 0x2, RZ, 0xfc, !PT ;  /* 0x0000000204046812 */ /* 0x000fe200078efcff */
[----:B------:R3:W-:Y:S01]  /*6410*/  STL [R1+0x284], R7 ;  /* 0x0002840701007387 */ /* 0x0007e20000100800 */
[----:B------:R-:W-:Y:S02]  /*6420*/  SEL R151, RZ, 0x4, P2 ;  /* 0x00000004ff977807 */ /* 0x000fe40001000000 */
[----:B-1----:R-:W-:Y:S02]  /*6430*/  SEL R3, R121, RZ, P4 ;  /* 0x000000ff79037207 */ /* 0x002fe40002000000 */
[----:B------:R-:W-:Y:S02]  /*6440*/  ISETP.GE.AND P2, PT, R174, UR4, PT ;  /* 0x00000004ae007c0c */ /* 0x000fe4000bf46270 */
[----:B--2---:R-:W-:Y:S01]  /*6450*/  SEL R105, R123, RZ, P4 ;  /* 0x000000ff7b697207 */ /* 0x004fe20002000000 */
[----:B------:R1:W-:Y:S01]  /*6460*/  STL [R1+0x288], R3 ;  /* 0x0002880301007387 */ /* 0x0003e20000100800 */
[----:B------:R-:W-:-:S02]  /*6470*/  SEL R157, RZ, 0x4, P2 ;  /* 0x00000004ff9d7807 */ /* 0x000fc40001000000 */
[----:B---3--:R-:W-:Y:S01]  /*6480*/  SEL R7, R125, RZ, P4 ;  /* 0x000000ff7d077207 */ /* 0x008fe20002000000 */
[----:B------:R2:W-:Y:S01]  /*6490*/  STL [R1+0x28c], R105 ;  /* 0x00028c6901007387 */ /* 0x0005e20000100800 */
[----:B------:R-:W-:Y:S02]  /*64a0*/  ISETP.GE.AND P2, PT, R171, UR4, PT ;  /* 0x00000004ab007c0c */ /* 0x000fe4000bf46270 */
[----:B------:R-:W-:Y:S01]  /*64b0*/  LOP3.LUT R4, R4, 0xfffffffe, RZ, 0xc0, !PT ;  /* 0xfffffffe04047812 */ /* 0x000fe200078ec0ff */
        /* <DEDUP_REMOVED lines=9> */
[----:B------:R-:W-:Y:S02]  /*6550*/  SEL R136, R165, RZ, P4 ;  /* 0x000000ffa5887207 */ /* 0x000fe40002000000 */
[----:B------:R-:W-:Y:S01]  /*6560*/  ISETP.GE.AND P2, PT, R2, UR7, PT ;  /* 0x0000000702007c0c */ /* 0x000fe2000bf46270 */
[----:B------:R3:W-:Y:S01]  /*6570*/  STL [R1+0x29c], R7 ;  /* 0x00029c0701007387 */ /* 0x0007e20000100800 */
[----:B------:R-:W-:-:S02]  /*6580*/  @P5 LOP3.LUT R4, R4, 0x1, RZ, 0xfc, !PT ;  /* 0x0000000104045812 */ /* 0x000fc400078efcff */
[----:B-1----:R-:W-:Y:S02]  /*6590*/  SEL R3, R139, RZ, P4 ;  /* 0x000000ff8b037207 */ /* 0x002fe40002000000 */
[----:B------:R-:W-:Y:S02]  /*65a0*/  LOP3.LUT R4, R4, 0xfffdffff, RZ, 0xc0, !PT ;  /* 0xfffdffff04047812 */ /* 0x000fe400078ec0ff */
[----:B--2---:R-:W-:Y:S01]  /*65b0*/  SEL R105, R141, RZ, P4 ;  /* 0x000000ff8d697207 */ /* 0x004fe20002000000 */
[----:B------:R1:W-:Y:S01]  /*65c0*/  STL [R1+0x2a0], R3 ;  /* 0x0002a00301007387 */ /* 0x0003e20000100800 */
[----:B---3--:R-:W-:-:S03]  /*65d0*/  SEL R7, R143, RZ, P4 ;  /* 0x000000ff8f077207 */ /* 0x008fc60002000000 */
[----:B------:R2:W-:Y:S04]  /*65e0*/  STL [R1+0x2a4], R105 ;  /* 0x0002a46901007387 */ /* 0x0005e80000100800 */
[----:B------:R3:W-:Y:S01]  /*65f0*/  STL [R1+0x2a8], R7 ;  /* 0x0002a80701007387 */ /* 0x0007e20000100800 */
[----:B-1----:R-:W-:Y:S02]  /*6600*/  SEL R3, R145, RZ, P4 ;  /* 0x000000ff91037207 */ /* 0x002fe40002000000 */
[----:B--2---:R-:W-:-:S03]  /*6610*/  SEL R105, R147, RZ, P4 ;  /* 0x000000ff93697207 */ /* 0x004fc60002000000 */
        /* <DEDUP_REMOVED lines=13> */
[----:B------:R-:W-:Y:S02]  /*66f0*/  SEL R159, RZ, 0x4, P2 ;  /* 0x00000004ff9f7807 */ /* 0x000fe40001000000 */
[----:B---3--:R-:W-:Y:S01]  /*6700*/  SEL R7, R160, RZ, P4 ;  /* 0x000000ffa0077207 */ /* 0x008fe20002000000 */
[----:B------:R2:W-:Y:S01]  /*6710*/  STL [R1+0x2c8], R105 ;  /* 0x0002c86901007387 */ /* 0x0005e20000100800 */
[----:B------:R-:W-:Y:S02]  /*6720*/  SEL R160, RZ, 0x4, P3 ;  /* 0x00000004ffa07807 */ /* 0x000fe40001800000 */
[----:B------:R-:W-:Y:S01]  /*6730*/  ISETP.GE.AND P3, PT, R197, UR7, PT ;  /* 0x00000007c5007c0c */ /* 0x000fe2000bf66270 */
[----:B------:R3:W-:Y:S01]  /*6740*/  STL [R1+0x2cc], R7 ;  /* 0x0002cc0701007387 */ /* 0x0007e20000100800 */
[----:B------:R-:W-:Y:S02]  /*6750*/  ISETP.GE.AND P2, PT, R198, UR7, PT ;  /* 0x00000007c6007c0c */ /* 0x000fe4000bf46270 */
[----:B-1----:R-:W-:-:S02]  /*6760*/  SEL R3, R161, RZ, P4 ;  /* 0x000000ffa1037207 */ /* 0x002fc40002000000 */
        /* <DEDUP_REMOVED lines=10> */
[----:B------:R-:W-:Y:S02]  /*6810*/  ISETP.GE.AND P4, PT, R199, UR7, PT ;  /* 0x00000007c7007c0c */ /* 0x000fe4000bf86270 */
[----:B------:R-:W-:Y:S01]  /*6820*/  SEL R164, RZ, 0x4, P3 ;  /* 0x00000004ffa47807 */ /* 0x000fe20001800000 */
[----:B------:R2:W-:Y:S01]  /*6830*/  STL [R1+0x2d4], R3 ;  /* 0x0002d40301007387 */ /* 0x0005e20000100800 */
[----:B------:R-:W-:Y:S02]  /*6840*/  SEL R161, RZ, 0x4, P4 ;  /* 0x00000004ffa17807 */ /* 0x000fe40002000000 */
[----:B------:R-:W-:-:S13]  /*6850*/  ISETP.NE.U32.AND P4, PT, R245, RZ, PT ;  /* 0x000000fff500720c */ /* 0x000fda0003f85070 */
[----:B------:R-:W-:Y:S01]  /*6860*/  @P4 LOP3.LUT R4, R4, 0x20000, RZ, 0xfc, !PT ;  /* 0x0002000004044812 */ /* 0x000fe200078efcff */
[----:B--2---:R-:W-:Y:S06]  /*6870*/  BRA.U UP0, `(.L_x_5) ;  /* 0x0000000100187547 */ /* 0x004fec000b800000 */
[----:B------:R-:W-:Y:S01]  /*6880*/  ELECT P3, URZ, PT ;  /* 0x0000000000ff782f */ /* 0x000fe20003860000 */
[----:B------:R-:W-:Y:S01]  /*6890*/  IMAD.MOV.U32 R3, RZ, RZ, 0x1 ;  /* 0x00000001ff037424 */ /* 0x000fe200078e00ff */
[----:B------:R-:W-:Y:S01]  /*68a0*/  UMOV UR4, 0x40 ;  /* 0x0000004000047882 */ /* 0x000fe20000000000 */
[----:B------:R-:W-:Y:S01]  /*68b0*/  UVIRTCOUNT.DEALLOC.SMPOOL 0x80 ;  /* 0x000000800000784c */ /* 0x000fe20000000000 */
[----:B------:R-:W-:-:S09]  /*68c0*/  ULEA UR4, UR5, UR4, 0x18 ;  /* 0x0000000405047291 */ /* 0x000fd2000f8ec0ff */
[----:B------:R1:W-:Y:S03]  /*68d0*/  @P3 STS.U8 [UR4], R3 ;  /* 0x00000003ff003988 */ /* 0x0003e60008000004 */
.L_x_5:
[----:B------:R-:W-:Y:S01]  /*68e0*/  SEL R113, RZ, 0x4, P2 ;  /* 0x00000004ff717807 */ /* 0x000fe20001000000 */
[----:B------:R-:W2:Y:S01]  /*68f0*/  S2R R4, SR_TID.X ;  /* 0x0000000000047919 */ /* 0x000ea20000002100 */
[----:B------:R-:W-:Y:S01]  /*6900*/  ISETP.GE.AND P2, PT, R193, UR7, PT ;  /* 0x00000007c1007c0c */ /* 0x000fe2000bf46270 */
[----:B------:R-:W-:Y:S01]  /*6910*/  IMAD R202, R2, R14, RZ ;  /* 0x0000000e02ca7224 */ /* 0x000fe200078e02ff */
[----:B------:R-:W-:Y:S01]  /*6920*/  ISETP.GE.AND P3, PT, R194, UR7, PT ;  /* 0x00000007c2007c0c */ /* 0x000fe2000bf66270 */
[----:B------:R-:W-:Y:S01]  /*6930*/  STL [R1+0x428], R13 ;  /* 0x0004280d01007387 */ /* 0x000fe20000100800 */
[----:B------:R-:W-:Y:S01]  /*6940*/  SEL R117, RZ, 0x4, P2 ;  /* 0x00000004ff757807 */ /* 0x000fe20001000000 */
[C---:B------:R-:W-:Y:S01]  /*6950*/  IMAD R204, R14.reuse, 0x2, R202 ;  /* 0x000000020ecc7824 */ /* 0x040fe200078e02ca */
[----:B------:R-:W-:Y:S01]  /*6960*/  ISETP.GE.AND P2, PT, R191, UR7, PT ;  /* 0x00000007bf007c0c */ /* 0x000fe2000bf46270 */
[----:B------:R3:W-:Y:S01]  /*6970*/  STL [R1+0x424], R0 ;  /* 0x0004240001007387 */ /* 0x0007e20000100800 */
[----:B------:R-:W-:Y:S01]  /*6980*/  SEL R115, RZ, 0x4, P3 ;  /* 0x00000004ff737807 */ /* 0x000fe20001800000 */
[C---:B------:R-:W-:Y:S01]  /*6990*/  IMAD R206, R14.reuse, 0x2, R204 ;  /* 0x000000020ece7824 */ /* 0x040fe200078e02cc */
[----:B------:R-:W-:Y:S01]  /*69a0*/  SEL R121, RZ, 0x4, P2 ;  /* 0x00000004ff797807 */ /* 0x000fe20001000000 */
[----:B------:R-:W4:Y:S01]  /*69b0*/  LDCU UR4, c[0x0][0x3a4] ;  /* 0x00007480ff0477ac */ /* 0x000f220008000800 */
[----:B------:R-:W-:Y:S01]  /*69c0*/  ISETP.GE.AND P2, PT, R189, UR7, PT ;  /* 0x00000007bd007c0c */ /* 0x000fe2000bf46270 */
[----:B------:R-:W-:Y:S01]  /*69d0*/  IMAD R208, R14, 0x2, R206 ;  /* 0x000000020ed07824 */ /* 0x000fe200078e02ce */
[----:B------:R-:W-:Y:S01]  /*69e0*/  ISETP.GE.AND P3, PT, R192, UR7, PT ;  /* 0x00000007c0007c0c */ /* 0x000fe2000bf66270 */
[----:B------:R-:W-:Y:S01]  /*69f0*/  IMAD R11, R11, UR8, RZ ;  /* 0x000000080b0b7c24 */ /* 0x000fe2000f8e02ff */
[----:B------:R-:W-:Y:S01]  /*6a00*/  SEL R125, RZ, 0x4, P2 ;  /* 0x00000004ff7d7807 */ /* 0x000fe20001000000 */
[C---:B------:R-:W-:Y:S01]  /*6a10*/  IMAD R210, R14.reuse, 0x2, R208 ;  /* 0x000000020ed27824 */ /* 0x040fe200078e02d0 */
[----:B------:R-:W-:Y:S01]  /*6a20*/  ISETP.GE.AND P2, PT, R187, UR7, PT ;  /* 0x00000007bb007c0c */ /* 0x000fe2000bf46270 */
[----:B------:R-:W-:Y:S01]  /*6a30*/  UMOV UR5, 0x1 ;  /* 0x0000000100057882 */ /* 0x000fe20000000000 */
[----:B------:R-:W-:Y:S01]  /*6a40*/  SEL R119, RZ, 0x4, P3 ;  /* 0x00000004ff777807 */ /* 0x000fe20001800000 */
[C---:B------:R-:W-:Y:S01]  /*6a50*/  IMAD R212, R14.reuse, 0x2, R210 ;  /* 0x000000020ed47824 */ /* 0x040fe200078e02d2 */
[----:B------:R-:W-:Y:S01]  /*6a60*/  SEL R129, RZ, 0x4, P2 ;  /* 0x00000004ff817807 */ /* 0x000fe20001000000 */
[----:B------:R-:W-:Y:S01]  /*6a70*/  UIADD3 UR28, UPT, UPT, UR11, 0x48000, URZ ;  /* 0x000480000b1c7890 */ /* 0x000fe2000fffe0ff */
[----:B------:R-:W-:Y:S01]  /*6a80*/  ISETP.GE.AND P2, PT, R183, UR7, PT ;  /* 0x00000007b7007c0c */ /* 0x000fe2000bf46270 */
[----:B------:R-:W-:Y:S01]  /*6a90*/  IMAD R214, R14, 0x2, R212 ;  /* 0x000000020ed67824 */ /* 0x000fe200078e02d4 */
[----:B------:R-:W-:Y:S01]  /*6aa0*/  ISETP.GE.AND P3, PT, R190, UR7, PT ;  /* 0x00000007be007c0c */ /* 0x000fe2000bf66270 */
[----:B------:R-:W1:Y:S01]  /*6ab0*/  LDCU.64 UR40, c[0x0][0x358] ;  /* 0x00006b00ff2877ac */ /* 0x000e620008000a00 */
[----:B------:R-:W-:Y:S01]  /*6ac0*/  SEL R141, RZ, 0x4, P2 ;  /* 0x00000004ff8d7807 */ /* 0x000fe20001000000 */
[----:B------:R-:W-:Y:S01]  /*6ad0*/  IMAD R216, R14, 0x2, R214 ;  /* 0x000000020ed87824 */ /* 0x000fe200078e02d6 */
[----:B------:R-:W-:Y:S01]  /*6ae0*/  ISETP.GE.AND P2, PT, R181, UR7, PT ;  /* 0x00000007b5007c0c */ /* 0x000fe2000bf46270 */
[C---:B--2---:R-:W-:Y:S01]  /*6af0*/  IMAD.SHL.U32 R7, R4.reuse, 0x10, RZ ;  /* 0x0000001004077824 */ /* 0x044fe200078e00ff */
[----:B-1----:R-:W-:Y:S01]  /*6b00*/  SHF.R.U32.HI R3, RZ, 0x5, R4 ;  /* 0x00000005ff037819 */ /* 0x002fe20000011604 */
[C---:B------:R-:W-:Y:S01]  /*6b10*/  IMAD.SHL.U32 R107, R4.reuse, 0x4, RZ ;  /* 0x00000004046b7824 */ /* 0x040fe200078e00ff */
[----:B------:R-:W-:Y:S01]  /*6b20*/  SEL R145, RZ, 0x4, P2 ;  /* 0x00000004ff917807 */ /* 0x000fe20001000000 */
[----:B------:R-:W-:Y:S01]  /*6b30*/  IMAD.SHL.U32 R109, R4, 0x200, RZ ;  /* 0x00000200046d7824 */ /* 0x000fe200078e00ff */
[----:B------:R-:W-:Y:S01]  /*6b40*/  ISETP.GE.AND P2, PT, R179, UR7, PT ;  /* 0x00000007b3007c0c */ /* 0x000fe2000bf46270 */
[----:B------:R-:W-:Y:S01]  /*6b50*/  IMAD R218, R14, 0x2, R216 ;  /* 0x000000020eda7824 */ /* 0x000fe200078e02d8 */
[----:B------:R-:W-:Y:S01]  /*6b60*/  R2UR UR6, R3 ;  /* 0x00000000030672ca */ /* 0x000fe200000e0000 */
[----:B----4-:R-:W-:Y:S01]  /*6b70*/  IMAD R12, R12, UR4, RZ ;  /* 0x000000040c0c7c24 */ /* 0x010fe2000f8e02ff */
[----:B------:R-:W-:-:S02]  /*6b80*/  SEL R149, RZ, 0x4, P2 ;  /* 0x00000004ff957807 */ /* 0x000fc40001000000 */
[----:B------:R-:W-:Y:S02]  /*6b90*/  ISETP.GE.AND P2, PT, R177, UR7, PT ;  /* 0x00000007b1007c0c */ /* 0x000fe4000bf46270 */
[----:B------:R-:W-:Y:S02]  /*6ba0*/  SHF.R.S32.HI R3, RZ, 0x6, R4 ;  /* 0x00000006ff037819 */ /* 0x000fe40000011404 */
[----:B------:R-:W-:Y:S02]  /*6bb0*/  SEL R153, RZ, 0x4, P2 ;  /* 0x00000004ff997807 */ /* 0x000fe40001000000 */
[----:B------:R-:W-:Y:S02]  /*6bc0*/  ISETP.GE.AND P2, PT, R175, UR7, PT ;  /* 0x00000007af007c0c */ /* 0x000fe4000bf46270 */
[----:B------:R-:W-:Y:S01]  /*6bd0*/  LOP3.LUT R7, R7, 0x70, RZ, 0xc0, !PT ;  /* 0x0000007007077812 */ /* 0x000fe200078ec0ff */
[----:B------:R-:W-:Y:S01]  /*6be0*/  USHF.L.U32 UR4, UR6, 0x15, URZ ;  /* 0x0000001506047899 */ /* 0x000fe200080006ff */
[----:B------:R-:W-:-:S02]  /*6bf0*/  SEL R157, RZ, 0x4, P2 ;  /* 0x00000004ff9d7807 */ /* 0x000fc40001000000 */
[----:B------:R-:W-:Y:S01]  /*6c00*/  ISETP.GE.AND P2, PT, R174, UR7, PT ;  /* 0x00000007ae007c0c */ /* 0x000fe2000bf46270 */
[----:B------:R-:W-:Y:S01]  /*6c10*/  ULOP3.LUT UR4, UR4, 0x600000, URZ, 0xc0, !UPT ;  /* 0x0060000004047892 */ /* 0x000fe2000f8ec0ff */
[----:B------:R-:W-:Y:S02]  /*6c20*/  LOP3.LUT R105, R4, 0x40, RZ, 0xc0, !PT ;  /* 0x0000004004697812 */ /* 0x000fe400078ec0ff */
[----:B------:R-:W-:Y:S02]  /*6c30*/  SEL R246, RZ, 0x4, P2 ;  /* 0x00000004fff67807 */ /* 0x000fe40001000000 */
[----:B------:R-:W-:Y:S02]  /*6c40*/  ISETP.GE.AND P2, PT, R173, UR7, PT ;  /* 0x00000007ad007c0c */ /* 0x000fe4000bf46270 */
[----:B------:R-:W-:Y:S02]  /*6c50*/  SGXT R3, R3, 0x1 ;  /* 0x000000010303781a */ /* 0x000fe40000000200 */
[----:B------:R-:W-:-:S02]  /*6c60*/  SEL R247, RZ, 0x4, P2 ;  /* 0x00000004fff77807 */ /* 0x000fc40001000000 */
[----:B------:R-:W-:Y:S02]  /*6c70*/  ISETP.GE.AND P2, PT, R172, UR7, PT ;  /* 0x00000007ac007c0c */ /* 0x000fe4000bf46270 */
[----:B------:R-:W-:Y:S02]  /*6c80*/  LEA.HI R7, R105, R7, RZ, 0x1c ;  /* 0x0000000769077211 */ /* 0x000fe400078fe0ff */
[----:B------:R-:W-:Y:S02]  /*6c90*/  SEL R248, RZ, 0x4, P2 ;  /* 0x00000004fff87807 */ /* 0x000fe40001000000 */
[----:B------:R-:W-:Y:S02]  /*6ca0*/  ISETP.GE.AND P2, PT, R171, UR7, PT ;  /* 0x00000007ab007c0c */ /* 0x000fe4000bf46270 */
[----:B------:R-:W-:Y:S02]  /*6cb0*/  LOP3.LUT R3, R3, 0x90, RZ, 0xc0, !PT ;  /* 0x0000009003037812 */ /* 0x000fe400078ec0ff */
[----:B------:R-:W-:-:S02]  /*6cc0*/  SEL R105, RZ, 0x4, P2 ;  /* 0x00000004ff697807 */ /* 0x000fc40001000000 */
[----:B------:R-:W-:Y:S02]  /*6cd0*/  ISETP.GE.AND P2, PT, R170, UR7, PT ;  /* 0x00000007aa007c0c */ /* 0x000fe4000bf46270 */
[----:B------:R-:W-:Y:S02]  /*6ce0*/  LOP3.LUT R3, R3, 0x7c, R107, 0x78, !PT ;  /* 0x0000007c03037812 */ /* 0x000fe400078e786b */
[----:B------:R-:W-:Y:S02]  /*6cf0*/  SEL R107, RZ, 0x4, P2 ;  /* 0x00000004ff6b7807 */ /* 0x000fe40001000000 */
[----:B------:R-:W-:Y:S02]  /*6d00*/  ISETP.GE.AND P2, PT, R169, UR7, PT ;  /* 0x00000007a9007c0c */ /* 0x000fe4000bf46270 */
[----:B------:R-:W-:Y:S02]  /*6d10*/  LOP3.LUT R3, R3, 0x4000, R109, 0xf8, !PT ;  /* 0x0000400003037812 */ /* 0x000fe400078ef86d */
[----:B------:R-:W-:-:S02]  /*6d20*/  SEL R109, RZ, 0x4, P2 ;  /* 0x00000004ff6d7807 */ /* 0x000fc40001000000 */
[----:B------:R-:W-:Y:S02]  /*6d30*/  ISETP.GE.AND P2, PT, R168, UR7, PT ;  /* 0x00000007a8007c0c */ /* 0x000fe4000bf46270 */
[----:B------:R-:W-:Y:S02]  /*6d40*/  SEL R123, RZ, 0x4, P3 ;  /* 0x00000004ff7b7807 */ /* 0x000fe40001800000 */
[----:B------:R-:W-:Y:S02]  /*6d50*/  SEL R111, RZ, 0x4, P2 ;  /* 0x00000004ff6f7807 */ /* 0x000fe40001000000 */
[----:B------:R-:W-:Y:S02]  /*6d60*/  ISETP.GE.AND P2, PT, R167, UR7, PT ;  /* 0x00000007a7007c0c */ /* 0x000fe4000bf46270 */
[----:B------:R-:W-:Y:S02]  /*6d70*/  ISETP.GE.AND P3, PT, R188, UR7, PT ;  /* 0x00000007bc007c0c */ /* 0x000fe4000bf66270 */
[----:B------:R-:W-:-:S02]  /*6d80*/  SEL R249, RZ, 0x4, P2 ;  /* 0x00000004fff97807 */ /* 0x000fc40001000000 */
[----:B------:R-:W-:Y:S02]  /*6d90*/  ISETP.GT.AND P2, PT, R166, 0x13f, PT ;  /* 0x0000013fa600780c */ /* 0x000fe40003f44270 */
[----:B------:R-:W-:Y:S02]  /*6da0*/  SEL R127, RZ, 0x4, P3 ;  /* 0x00000004ff7f7807 */ /* 0x000fe40001800000 */
[----:B---3--:R-:W-:Y:S02]  /*6db0*/  SEL R0, R159, RZ, P2 ;  /* 0x000000ff9f007207 */ /* 0x008fe40001000000 */
[----:B------:R-:W-:Y:S02]  /*6dc0*/  SEL R159, R160, RZ, P2 ;  /* 0x000000ffa09f7207 */ /* 0x000fe40001000000 */
[----:B------:R-:W-:Y:S01]  /*6dd0*/  SEL R13, R161, RZ, P2 ;  /* 0x000000ffa10d7207 */ /* 0x000fe20001000000 */
[----:B------:R1:W-:Y:S01]  /*6de0*/  STL [R1+0x2fc], R0 ;  /* 0x0002fc0001007387 */ /* 0x0003e20000100800 */
[----:B------:R-:W-:-:S02]  /*6df0*/  ISETP.GE.AND P3, PT, R185, UR7, PT ;  /* 0x00000007b9007c0c */ /* 0x000fc4000bf66270 */
[----:B------:R-:W-:Y:S01]  /*6e00*/  SEL R246, R246, RZ, P2 ;  /* 0x000000fff6f67207 */ /* 0x000fe20001000000 */
[----:B------:R2:W-:Y:S01]  /*6e10*/  STL [R1+0x2f4], R159 ;  /* 0x0002f49f01007387 */ /* 0x0005e20000100800 */
[----:B------:R-:W-:Y:S02]  /*6e20*/  SEL R139, RZ, 0x4, P3 ;  /* 0x00000004ff8b7807 */ /* 0x000fe40001800000 */
[----:B------:R-:W-:Y:S01]  /*6e30*/  ISETP.GE.AND P3, PT, R182, UR7, PT ;  /* 0x00000007b6007c0c */ /* 0x000fe2000bf66270 */
[----:B------:R3:W-:Y:S01]  /*6e40*/  STL [R1+0x2f8], R13 ;  /* 0x0002f80d01007387 */ /* 0x0007e20000100800 */
[----:B------:R-:W-:Y:S02]  /*6e50*/  SEL R247, R247, RZ, P2 ;  /* 0x000000fff7f77207 */ /* 0x000fe40001000000 */
[----:B-1----:R-:W-:Y:S02]  /*6e60*/  SEL R0, R162, RZ, P2 ;  /* 0x000000ffa2007207 */ /* 0x002fe40001000000 */
[----:B------:R-:W-:-:S02]  /*6e70*/  SEL R143, RZ, 0x4, P3 ;  /* 0x00000004ff8f7807 */ /* 0x000fc40001800000 */
[----:B--2---:R-:W-:Y:S01]  /*6e80*/  SEL R159, R163, RZ, P2 ;  /* 0x000000ffa39f7207 */ /* 0x004fe20001000000 */
[----:B------:R1:W-:Y:S01]  /*6e90*/  STL [R1+0x300], R0 ;  /* 0x0003000001007387 */ /* 0x0003e20000100800 */
[----:B------:R-:W-:Y:S02]  /*6ea0*/  ISETP.GE.AND P3, PT, R180, UR7, PT ;  /* 0x00000007b4007c0c */ /* 0x000fe4000bf66270 */
[----:B---3--:R-:W-:Y:S01]  /*6eb0*/  SEL R13, R164, RZ, P2 ;  /* 0x000000ffa40d7207 */ /* 0x008fe20001000000 */
[----:B------:R2:W-:Y:S01]  /*6ec0*/  STL [R1+0x304], R159 ;  /* 0x0003049f01007387 */ /* 0x0005e20000100800 */
[----:B------:R-:W-:Y:S02]  /*6ed0*/  SEL R147, RZ, 0x4, P3 ;  /* 0x00000004ff937807 */ /* 0x000fe40001800000 */
[----:B------:R-:W-:Y:S01]  /*6ee0*/  ISETP.GE.AND P3, PT, R178, UR7, PT ;  /* 0x00000007b2007c0c */ /* 0x000fe2000bf66270 */
[----:B------:R3:W-:Y:S01]  /*6ef0*/  STL [R1+0x308], R13 ;  /* 0x0003080d01007387 */ /* 0x0007e20000100800 */
[----:B------:R-:W-:-:S02]  /*6f00*/  SEL R248, R248, RZ, P2 ;  /* 0x000000fff8f87207 */ /* 0x000fc40001000000 */
[----:B-1----:R-:W-:Y:S02]  /*6f10*/  SEL R0, R113, RZ, P2 ;  /* 0x000000ff71007207 */ /* 0x002fe40001000000 */
[----:B------:R-:W-:Y:S01]  /*6f20*/  SEL R113, R115, RZ, P2 ;  /* 0x000000ff73717207 */ /* 0x000fe20001000000 */
[----:B------:R-:W-:Y:S01]  /*6f30*/  IMAD R115, R112, UR8, RZ ;  /* 0x0000000870737c24 */ /* 0x000fe2000f8e02ff */
[----:B------:R-:W-:Y:S01]  /*6f40*/  SEL R151, RZ, 0x4, P3 ;  /* 0x00000004ff977807 */ /* 0x000fe20001800000 */
[----:B------:R1:W-:Y:S01]  /*6f50*/  STL [R1+0x30c], R0 ;  /* 0x00030c0001007387 */ /* 0x0003e20000100800 */
[----:B------:R-:W-:Y:S01]  /*6f60*/  ISETP.GE.AND P3, PT, R176, UR7, PT ;  /* 0x00000007b0007c0c */ /* 0x000fe2000bf66270 */
[----:B--2---:R-:W-:Y:S01]  /*6f70*/  IMAD R159, R156, UR8, RZ ;  /* 0x000000089c9f7c24 */ /* 0x004fe2000f8e02ff */
[----:B---3--:R-:W-:Y:S01]  /*6f80*/  SEL R13, R117, RZ, P2 ;  /* 0x000000ff750d7207 */ /* 0x008fe20001000000 */
[----:B------:R2:W-:Y:S01]  /*6f90*/  STL [R1+0x310], R113 ;  /* 0x0003107101007387 */ /* 0x0005e20000100800 */
[----:B------:R-:W-:Y:S01]  /*6fa0*/  SEL R155, RZ, 0x4, P3 ;  /* 0x00000004ff9b7807 */ /* 0x000fe20001800000 */
[----:B------:R-:W-:Y:S01]  /*6fb0*/  IMAD R117, R114, UR8, RZ ;  /* 0x0000000872757c24 */ /* 0x000fe2000f8e02ff */
[----:B------:R-:W-:Y:S01]  /*6fc0*/  SEL R249, R249, RZ, P2 ;  /* 0x000000fff9f97207 */ /* 0x000fe20001000000 */
[----:B------:R3:W-:Y:S01]  /*6fd0*/  STL [R1+0x320], R13 ;  /* 0x0003200d01007387 */ /* 0x0007e20000100800 */
[----:B------:R-:W-:-:S02]  /*6fe0*/  ISETP.NE.U32.AND P6, PT, R130, RZ, PT ;  /* 0x000000ff8200720c */ /* 0x000fc40003fc5070 */
[----:B-1----:R-:W-:Y:S01]  /*6ff0*/  SEL R0, R119, RZ, P2 ;  /* 0x000000ff77007207 */ /* 0x002fe20001000000 */
[----:B------:R-:W-:Y:S01]  /*7000*/  IMAD R119, R116, UR8, RZ ;  /* 0x0000000874777c24 */ /* 0x000fe2000f8e02ff */
[----:B------:R-:W-:Y:S02]  /*7010*/  ISETP.NE.U32.AND P5, PT, R132, RZ, PT ;  /* 0x000000ff8400720c */ /* 0x000fe40003fa5070 */
[----:B--2---:R-:W-:Y:S01]  /*7020*/  SEL R113, R121, RZ, P2 ;  /* 0x000000ff79717207 */ /* 0x004fe20001000000 */
[----:B------:R1:W-:Y:S01]  /*7030*/  STL [R1+0x324], R0 ;  /* 0x0003240001007387 */ /* 0x0003e20000100800 */
[----:B------:R-:W-:Y:S01]  /*7040*/  IMAD R121, R118, UR8, RZ ;  /* 0x0000000876797c24 */ /* 0x000fe2000f8e02ff */
[----:B---3--:R-:W-:Y:S01]  /*7050*/  SEL R13, R123, RZ, P2 ;  /* 0x000000ff7b0d7207 */ /* 0x008fe20001000000 */
[----:B------:R-:W-:Y:S01]  /*7060*/  IMAD R123, R120, UR8, RZ ;  /* 0x00000008787b7c24 */ /* 0x000fe2000f8e02ff */
[----:B------:R2:W-:Y:S01]  /*7070*/  STL [R1+0x328], R113 ;  /* 0x0003287101007387 */ /* 0x0005e20000100800 */
[----:B------:R-:W-:-:S02]  /*7080*/  ISETP.NE.U32.AND P4, PT, R134, RZ, PT ;  /* 0x000000ff8600720c */ /* 0x000fc40003f85070 */
[----:B------:R-:W-:Y:S01]  /*7090*/  ISETP.NE.U32.AND P3, PT, R136, RZ, PT ;  /* 0x000000ff8800720c */ /* 0x000fe20003f65070 */
[----:B------:R3:W-:Y:S01]  /*70a0*/  STL [R1+0x32c], R13 ;  /* 0x00032c0d01007387 */ /* 0x0007e20000100800 */
[----:B------:R-:W-:Y:S02]  /*70b0*/  LOP3.LUT R250, R250, 0xfffffdff, RZ, 0xc0, !PT ;  /* 0xfffffdfffafa7812 */ /* 0x000fe400078ec0ff */
[----:B-1----:R-:W-:Y:S01]  /*70c0*/  SEL R0, R125, RZ, P2 ;  /* 0x000000ff7d007207 */ /* 0x002fe20001000000 */
[----:B------:R-:W-:Y:S01]  /*70d0*/  IMAD R125, R122, UR8, RZ ;  /* 0x000000087a7d7c24 */ /* 0x000fe2000f8e02ff */
[----:B------:R-:W-:Y:S02]  /*70e0*/  @P5 LOP3.LUT R250, R250, 0x200, RZ, 0xfc, !PT ;  /* 0x00000200fafa5812 */ /* 0x000fe400078efcff */
[----:B--2---:R-:W-:Y:S01]  /*70f0*/  SEL R113, R127, RZ, P2 ;  /* 0x000000ff7f717207 */ /* 0x004fe20001000000 */
[----:B------:R1:W-:Y:S01]  /*7100*/  STL [R1+0x330], R0 ;  /* 0x0003300001007387 */ /* 0x0003e20000100800 */
[----:B------:R-:W-:Y:S01]  /*7110*/  IMAD R127, R124, UR8, RZ ;  /* 0x000000087c7f7c24 */ /* 0x000fe2000f8e02ff */
[----:B---3--:R-:W-:Y:S01]  /*7120*/  SEL R13, R129, RZ, P2 ;  /* 0x000000ff810d7207 */ /* 0x008fe20001000000 */
[----:B------:R-:W-:Y:S01]  /*7130*/  IMAD R129, R126, UR8, RZ ;  /* 0x000000087e817c24 */ /* 0x000fe2000f8e02ff */
[----:B------:R2:W-:Y:S01]  /*7140*/  STL [R1+0x334], R113 ;  /* 0x0003347101007387 */ /* 0x0005e20000100800 */
[----:B------:R-:W-:-:S02]  /*7150*/  ISETP.NE.U32.AND P5, PT, R9, RZ, PT ;  /* 0x000000ff0900720c */ /* 0x000fc40003fa5070 */
[----:B------:R-:W-:Y:S01]  /*7160*/  LOP3.LUT R250, R250, 0xffffffbf, RZ, 0xc0, !PT ;  /* 0xffffffbffafa7812 */ /* 0x000fe200078ec0ff */
[----:B------:R3:W-:Y:S01]  /*7170*/  STL [R1+0x338], R13 ;  /* 0x0003380d01007387 */ /* 0x0007e20000100800 */
[----:B-1----:R-:W-:Y:S01]  /*7180*/  SEL R0, R139, RZ, P2 ;  /* 0x000000ff8b007207 */ /* 0x002fe20001000000 */
[----:B------:R-:W-:Y:S01]  /*7190*/  IMAD R139, R128, UR8, RZ ;  /* 0x00000008808b7c24 */ /* 0x000fe2000f8e02ff */
[----:B------:R-:W-:Y:S02]  /*71a0*/  @P4 LOP3.LUT R250, R250, 0x40, RZ, 0xfc, !PT ;  /* 0x00000040fafa4812 */ /* 0x000fe400078efcff */
[----:B--2---:R-:W-:Y:S01]  /*71b0*/  SEL R113, R141, RZ, P2 ;  /* 0x000000ff8d717207 */ /* 0x004fe20001000000 */
[----:B------:R1:W-:Y:S01]  /*71c0*/  STL [R1+0x33c], R0 ;  /* 0x00033c0001007387 */ /* 0x0003e20000100800 */
[----:B------:R-:W-:Y:S01]  /*71d0*/  IMAD R141, R138, UR8, RZ ;  /* 0x000000088a8d7c24 */ /* 0x000fe2000f8e02ff */
[----:B------:R-:W-:Y:S02]  /*71e0*/  LOP3.LUT R250, R250, 0xffffff7f, RZ, 0xc0, !PT ;  /* 0xffffff7ffafa7812 */ /* 0x000fe400078ec0ff */
[----:B---3--:R-:W-:Y:S01]  /*71f0*/  SEL R13, R143, RZ, P2 ;  /* 0x000000ff8f0d7207 */ /* 0x008fe20001000000 */
[----:B------:R2:W-:Y:S01]  /*7200*/  STL [R1+0x340], R113 ;  /* 0x0003407101007387 */ /* 0x0005e20000100800 */
[----:B------:R-:W-:Y:S01]  /*7210*/  IMAD R143, R140, UR8, RZ ;  /* 0x000000088c8f7c24 */ /* 0x000fe2000f8e02ff */
[----:B------:R-:W-:-:S02]  /*7220*/  @P3 LOP3.LUT R250, R250, 0x80, RZ, 0xfc, !PT ;  /* 0x00000080fafa3812 */ /* 0x000fc400078efcff */
[----:B------:R3:W-:Y:S01]  /*7230*/  STL [R1+0x344], R13 ;  /* 0x0003440d01007387 */ /* 0x0007e20000100800 */
[----:B-1----:R-:W-:Y:S01]  /*7240*/  SEL R0, R145, RZ, P2 ;  /* 0x000000ff91007207 */ /* 0x002fe20001000000 */
[----:B------:R-:W-:Y:S01]  /*7250*/  IMAD R145, R142, UR8, RZ ;  /* 0x000000088e917c24 */ /* 0x000fe2000f8e02ff */
[----:B------:R-:W-:Y:S02]  /*7260*/  ISETP.NE.U32.AND P3, PT, R184, RZ, PT ;  /* 0x000000ffb800720c */ /* 0x000fe40003f65070 */
[----:B------:R-:W-:Y:S01]  /*7270*/  ISETP.NE.U32.AND P4, PT, R186, RZ, PT ;  /* 0x000000ffba00720c */ /* 0x000fe20003f85070 */
[----:B------:R1:W-:Y:S01]  /*7280*/  STL [R1+0x348], R0 ;  /* 0x0003480001007387 */ /* 0x0003e20000100800 */
[----:B--2---:R-:W-:Y:S01]  /*7290*/  SEL R113, R147, RZ, P2 ;  /* 0x000000ff93717207 */ /* 0x004fe20001000000 */
[----:B------:R-:W-:Y:S01]  /*72a0*/  IMAD R147, R144, UR8, RZ ;  /* 0x0000000890937c24 */ /* 0x000fe2000f8e02ff */
[----:B------:R-:W-:Y:S02]  /*72b0*/  LOP3.LUT R250, R250, 0xfffffbff, RZ, 0xc0, !PT ;  /* 0xfffffbfffafa7812 */ /* 0x000fe400078ec0ff */
[----:B---3--:R-:W-:Y:S01]  /*72c0*/  SEL R13, R149, RZ, P2 ;  /* 0x000000ff950d7207 */ /* 0x008fe20001000000 */
[----:B------:R2:W-:Y:S01]  /*72d0*/  STL [R1+0x34c], R113 ;  /* 0x00034c7101007387 */ /* 0x0005e20000100800 */
[----:B------:R-:W-:Y:S01]  /*72e0*/  IMAD R149, R146, UR8, RZ ;  /* 0x0000000892957c24 */ /* 0x000fe2000f8e02ff */
[----:B------:R-:W-:-:S02]  /*72f0*/  @P5 LOP3.LUT R250, R250, 0x400, RZ, 0xfc, !PT ;  /* 0x00000400fafa5812 */ /* 0x000fc400078efcff */
[----:B-1----:R-:W-:Y:S01]  /*7300*/  SEL R0, R151, RZ, P2 ;  /* 0x000000ff97007207 */ /* 0x002fe20001000000 */
[----:B------:R1:W-:Y:S01]  /*7310*/  STL [R1+0x354], R13 ;  /* 0x0003540d01007387 */ /* 0x0003e20000100800 */
[----:B------:R-:W-:Y:S01]  /*7320*/  IMAD R151, R148, UR8, RZ ;  /* 0x0000000894977c24 */ /* 0x000fe2000f8e02ff */
[----:B------:R-:W-:Y:S02]  /*7330*/  LOP3.LUT R250, R250, 0xfffffeff, RZ, 0xc0, !PT ;  /* 0xfffffefffafa7812 */ /* 0x000fe400078ec0ff */
[----:B------:R3:W-:Y:S01]  /*7340*/  STL [R1+0x35c], R0 ;  /* 0x00035c0001007387 */ /* 0x0007e20000100800 */
[----:B--2---:R-:W-:Y:S01]  /*7350*/  SEL R113, R153, RZ, P2 ;  /* 0x000000ff99717207 */ /* 0x004fe20001000000 */
[----:B------:R-:W-:Y:S01]  /*7360*/  IMAD R153, R150, UR8, RZ ;  /* 0x0000000896997c24 */ /* 0x000fe2000f8e02ff */
[----:B------:R-:W-:Y:S02]  /*7370*/  @P3 LOP3.LUT R250, R250, 0x100, RZ, 0xfc, !PT ;  /* 0x00000100fafa3812 */ /* 0x000fe400078efcff */
[----:B------:R-:W-:Y:S01]  /*7380*/  LOP3.LUT P3, RZ, R4, 0x7f, RZ, 0xc0, !PT ;  /* 0x0000007f04ff7812 */ /* 0x000fe2000786c0ff */
[----:B------:R2:W-:Y:S01]  /*7390*/  STL [R1+0x350], R113 ;  /* 0x0003507101007387 */ /* 0x0005e20000100800 */
[----:B-1----:R-:W-:Y:S01]  /*73a0*/  SEL R13, R155, RZ, P2 ;  /* 0x000000ff9b0d7207 */ /* 0x002fe20001000000 */
[----:B------:R-:W-:Y:S01]  /*73b0*/  IMAD R155, R152, UR8, RZ ;  /* 0x00000008989b7c24 */ /* 0x000fe2000f8e02ff */
[----:B------:R-:W-:-:S02]  /*73c0*/  LOP3.LUT R4, R4, 0x3f, RZ, 0xc0, !PT ;  /* 0x0000003f04047812 */ /* 0x000fc400078ec0ff */
[----:B---3--:R-:W-:Y:S01]  /*73d0*/  SEL R0, R157, RZ, P2 ;  /* 0x000000ff9d007207 */ /* 0x008fe20001000000 */
[----:B------:R1:W-:Y:S01]  /*73e0*/  STL [R1+0x368], R13 ;  /* 0x0003680d01007387 */ /* 0x0003e20000100800 */
[----:B------:R-:W-:Y:S01]  /*73f0*/  IMAD R157, R154, UR8, RZ ;  /* 0x000000089a9d7c24 */ /* 0x000fe2000f8e02ff */
[----:B------:R-:W-:Y:S01]  /*7400*/  ISETP.NE.U32.AND P5, PT, R8, RZ, PT ;  /* 0x000000ff0800720c */ /* 0x000fe20003fa5070 */
[----:B------:R-:W-:Y:S01]  /*7410*/  IMAD R4, R4, 0x80, R7 ;  /* 0x0000008004047824 */ /* 0x000fe200078e0207 */
[----:B------:R3:W-:Y:S01]  /*7420*/  STL [R1+0x36c], R0 ;  /* 0x00036c0001007387 */ /* 0x0007e20000100800 */
[----:B--2---:R-:W-:Y:S01]  /*7430*/  IMAD R113, R104, UR8, RZ ;  /* 0x0000000868717c24 */ /* 0x004fe2000f8e02ff */
[----:B------:R-:W-:Y:S01]  /*7440*/  VOTEU.ALL UP1, P3 ;  /* 0x0000000000ff7886 */ /* 0x000fe20001820000 */
[----:B------:R-:W-:Y:S01]  /*7450*/  VOTEU.ALL UP2, P3 ;  /* 0x0000000000ff7886 */ /* 0x000fe20001840000 */
[----:B------:R-:W-:Y:S01]  /*7460*/  VIADD R7, R4, UR11 ;  /* 0x0000000b04077c36 */ /* 0x000fe20008000000 */
[----:B-1----:R-:W-:Y:S01]  /*7470*/  SEL R13, R109, RZ, P2 ;  /* 0x000000ff6d0d7207 */ /* 0x002fe20001000000 */
[----:B------:R-:W-:Y:S01]  /*7480*/  IMAD R109, R106, UR8, RZ ;  /* 0x000000086a6d7c24 */ /* 0x000fe2000f8e02ff */
[----:B---3--:R-:W-:-:S02]  /*7490*/  SEL R0, R105, RZ, P2 ;  /* 0x000000ff69007207 */ /* 0x008fc40001000000 */
[----:B------:R-:W-:-:S03]  /*74a0*/  SEL R105, R107, RZ, P2 ;  /* 0x000000ff6b697207 */ /* 0x000fc60001000000 */
[----:B------:R1:W-:Y:S04]  /*74b0*/  STL [R1+0x360], R0 ;  /* 0x0003600001007387 */ /* 0x0003e80000100800 */
[----:B------:R2:W-:Y:S04]  /*74c0*/  STL [R1+0x358], R105 ;  /* 0x0003586901007387 */ /* 0x0005e80000100800 */
[----:B------:R3:W-:Y:S01]  /*74d0*/  STL [R1+0xc4], R113 ;  /* 0x0000c47101007387 */ /* 0x0007e20000100800 */
[----:B-1----:R-:W-:Y:S01]  /*74e0*/  SEL R0, R111, RZ, P2 ;  /* 0x000000ff6f007207 */ /* 0x002fe20001000000 */
[----:B------:R-:W-:Y:S01]  /*74f0*/  IMAD R111, R108, UR8, RZ ;  /* 0x000000086c6f7c24 */ /* 0x000fe2000f8e02ff */
[C---:B------:R-:W-:Y:S01]  /*7500*/  LEA R104, P2, R113.reuse, R158, 0x2 ;  /* 0x0000009e71687211 */ /* 0x040fe200078410ff */
[----:B------:R1:W-:Y:S03]  /*7510*/  STL [R1+0xc0], R109 ;  /* 0x0000c06d01007387 */ /* 0x0003e60000100800 */
[----:B--2---:R-:W-:Y:S01]  /*7520*/  LEA.HI.X.SX32 R105, R113, R10, 0x2, P2 ;  /* 0x0000000a71697211 */ /* 0x004fe200010f16ff */
[----:B------:R2:W-:Y:S01]  /*7530*/  STL [R1+0xbc], R111 ;  /* 0x0000bc6f01007387 */ /* 0x0005e20000100800 */
[----:B------:R-:W-:Y:S01]  /*7540*/  LEA R106, P2, R109, R158, 0x2 ;  /* 0x0000009e6d6a7211 */ /* 0x000fe200078410ff */
[----:B---3--:R-:W-:-:S03]  /*7550*/  IMAD R113, R110, UR8, RZ ;  /* 0x000000086e717c24 */ /* 0x008fc6000f8e02ff */
[----:B------:R-:W-:Y:S02]  /*7560*/  LEA.HI.X.SX32 R107, R109, R10, 0x2, P2 ;  /* 0x0000000a6d6b7211 */ /* 0x000fe400010f16ff */
[C---:B------:R-:W-:Y:S01]  /*7570*/  LEA R108, P2, R111.reuse, R158, 0x2 ;  /* 0x0000009e6f6c7211 */ /* 0x040fe200078410ff */
[----:B------:R3:W-:Y:S03]  /*7580*/  STL [R1+0xb8], R113 ;  /* 0x0000b87101007387 */ /* 0x0007e60000100800 */
[----:B-1----:R-:W-:Y:S01]  /*7590*/  LEA.HI.X.SX32 R109, R111, R10, 0x2, P2 ;  /* 0x0000000a6f6d7211 */ /* 0x002fe200010f16ff */
[----:B------:R1:W-:Y:S01]  /*75a0*/  STL [R1+0xb4], R115 ;  /* 0x0000b47301007387 */ /* 0x0003e20000100800 */
[----:B------:R-:W-:-:S03]  /*75b0*/  LEA R110, P2, R113, R158, 0x2 ;  /* 0x0000009e716e7211 */ /* 0x000fc600078410ff */
[----:B------:R4:W-:Y:S01]  /*75c0*/  STL [R1+0xb0], R117 ;  /* 0x0000b07501007387 */ /* 0x0009e20000100800 */
[----:B--2---:R-:W-:Y:S02]  /*75d0*/  LEA.HI.X.SX32 R111, R113, R10, 0x2, P2 ;  /* 0x0000000a716f7211 */ /* 0x004fe400010f16ff */
[C---:B------:R-:W-:Y:S01]  /*75e0*/  LEA R112, P2, R115.reuse, R158, 0x2 ;  /* 0x0000009e73707211 */ /* 0x040fe200078410ff */
[----:B------:R2:W-:Y:S03]  /*75f0*/  STL [R1+0xac], R119 ;  /* 0x0000ac7701007387 */ /* 0x0005e60000100800 */
[----:B---3--:R-:W-:Y:S01]  /*7600*/  LEA.HI.X.SX32 R113, R115, R10, 0x2, P2 ;  /* 0x0000000a73717211 */ /* 0x008fe200010f16ff */
[----:B------:R3:W-:Y:S01]  /*7610*/  STL [R1+0xa8], R121 ;  /* 0x0000a87901007387 */ /* 0x0007e20000100800 */
[----:B------:R-:W-:-:S03]  /*7620*/  LEA R114, P2, R117, R158, 0x2 ;  /* 0x0000009e75727211 */ /* 0x000fc600078410ff */
[----:B------:R2:W-:Y:S01]  /*7630*/  STL [R1+0xa4], R123 ;  /* 0x0000a47b01007387 */ /* 0x0005e20000100800 */
[----:B-1----:R-:W-:Y:S02]  /*7640*/  LEA.HI.X.SX32 R115, R117, R10, 0x2, P2 ;  /* 0x0000000a75737211 */ /* 0x002fe400010f16ff */
[C---:B------:R-:W-:Y:S01]  /*7650*/  LEA R116, P2, R119.reuse, R158, 0x2 ;  /* 0x0000009e77747211 */ /* 0x040fe200078410ff */
[----:B------:R1:W-:Y:S03]  /*7660*/  STL [R1+0xa0], R125 ;  /* 0x0000a07d01007387 */ /* 0x0003e60000100800 */
[----:B----4-:R-:W-:Y:S01]  /*7670*/  LEA.HI.X.SX32 R117, R119, R10, 0x2, P2 ;  /* 0x0000000a77757211 */ /* 0x010fe200010f16ff */
[----:B------:R4:W-:Y:S01]  /*7680*/  STL [R1+0x9c], R127 ;  /* 0x00009c7f01007387 */ /* 0x0009e20000100800 */
[----:B------:R-:W-:-:S03]  /*7690*/  LEA R118, P2, R121, R158, 0x2 ;  /* 0x0000009e79767211 */ /* 0x000fc600078410ff */
[----:B------:R1:W-:Y:S01]  /*76a0*/  STL [R1+0x98], R129 ;  /* 0x0000988101007387 */ /* 0x0003e20000100800 */
[----:B--2---:R-:W-:Y:S02]  /*76b0*/  LEA.HI.X.SX32 R119, R121, R10, 0x2, P2 ;  /* 0x0000000a79777211 */ /* 0x004fe400010f16ff */
[C---:B------:R-:W-:Y:S01]  /*76c0*/  LEA R120, P2, R123.reuse, R158, 0x2 ;  /* 0x0000009e7b787211 */ /* 0x040fe200078410ff */
[----:B------:R2:W-:Y:S03]  /*76d0*/  STL [R1+0x94], R139 ;  /* 0x0000948b01007387 */ /* 0x0005e60000100800 */
[----:B---3--:R-:W-:Y:S02]  /*76e0*/  LEA.HI.X.SX32 R121, R123, R10, 0x2, P2 ;  /* 0x0000000a7b797211 */ /* 0x008fe400010f16ff */
[----:B------:R-:W-:-:S04]  /*76f0*/  LEA R122, P2, R125, R158, 0x2 ;  /* 0x0000009e7d7a7211 */ /* 0x000fc800078410ff */
[----:B------:R-:W-:Y:S02]  /*7700*/  LEA.HI.X.SX32 R123, R125, R10, 0x2, P2 ;  /* 0x0000000a7d7b7211 */ /* 0x000fe400010f16ff */
[----:B------:R-:W-:-:S04]  /*7710*/  LEA R124, P2, R127, R158, 0x2 ;  /* 0x0000009e7f7c7211 */ /* 0x000fc800078410ff */
[----:B-1----:R-:W-:Y:S02]  /*7720*/  LEA.HI.X.SX32 R125, R127, R10, 0x2, P2 ;  /* 0x0000000a7f7d7211 */ /* 0x002fe400010f16ff */
[----:B------:R-:W-:-:S04]  /*7730*/  LEA R126, P2, R129, R158, 0x2 ;  /* 0x0000009e817e7211 */ /* 0x000fc800078410ff */
[----:B----4-:R-:W-:Y:S02]  /*7740*/  LEA.HI.X.SX32 R127, R129, R10, 0x2, P2 ;  /* 0x0000000a817f7211 */ /* 0x010fe400010f16ff */
[----:B------:R-:W-:-:S04]  /*7750*/  LEA R128, P2, R139, R158, 0x2 ;  /* 0x0000009e8b807211 */ /* 0x000fc800078410ff */
[----:B------:R-:W-:Y:S01]  /*7760*/  LEA.HI.X.SX32 R129, R139, R10, 0x2, P2 ;  /* 0x0000000a8b817211 */ /* 0x000fe200010f16ff */
[----:B--2---:R-:W-:-:S05]  /*7770*/  IMAD R139, R131, UR8, RZ ;  /* 0x00000008838b7c24 */ /* 0x004fca000f8e02ff */
[C---:B------:R-:W-:Y:S01]  /*7780*/  LEA R130, P2, R139.reuse, R158, 0x2 ;  /* 0x0000009e8b827211 */ /* 0x040fe200078410ff */
[----:B------:R1:W-:Y:S03]  /*7790*/  STL [R1+0x90], R139 ;  /* 0x0000908b01007387 */ /* 0x0003e60000100800 */
[----:B------:R-:W-:Y:S01]  /*77a0*/  LEA.HI.X.SX32 R131, R139, R10, 0x2, P2 ;  /* 0x0000000a8b837211 */ /* 0x000fe200010f16ff */
[----:B-1----:R-:W-:-:S05]  /*77b0*/  IMAD R139, R133, UR8, RZ ;  /* 0x00000008858b7c24 */ /* 0x002fca000f8e02ff */
[C---:B------:R-:W-:Y:S01]  /*77c0*/  LEA R132, P2, R139.reuse, R158, 0x2 ;  /* 0x0000009e8b847211 */ /* 0x040fe200078410ff */
[----:B------:R1:W-:Y:S03]  /*77d0*/  STL [R1+0x8c], R139 ;  /* 0x00008c8b01007387 */ /* 0x0003e60000100800 */
[----:B------:R-:W-:Y:S01]  /*77e0*/  LEA.HI.X.SX32 R133, R139, R10, 0x2, P2 ;  /* 0x0000000a8b857211 */ /* 0x000fe200010f16ff */
[----:B-1----:R-:W-:-:S05]  /*77f0*/  IMAD R139, R135, UR8, RZ ;  /* 0x00000008878b7c24 */ /* 0x002fca000f8e02ff */
[C---:B------:R-:W-:Y:S01]  /*7800*/  LEA R134, P2, R139.reuse, R158, 0x2 ;  /* 0x0000009e8b867211 */ /* 0x040fe200078410ff */
[----:B------:R1:W-:Y:S03]  /*7810*/  STL [R1+0x88], R139 ;  /* 0x0000888b01007387 */ /* 0x0003e60000100800 */
[----:B------:R-:W-:Y:S01]  /*7820*/  LEA.HI.X.SX32 R135, R139, R10, 0x2, P2 ;  /* 0x0000000a8b877211 */ /* 0x000fe200010f16ff */
[----:B-1----:R-:W-:Y:S01]  /*7830*/  IMAD R139, R137, UR8, RZ ;  /* 0x00000008898b7c24 */ /* 0x002fe2000f8e02ff */
[----:B------:R-:W-:-:S04]  /*7840*/  @!UP1 UIADD3 UR8, UPT, UPT, -UR5, 0x100000, URZ ;  /* 0x0010000005089890 */ /* 0x000fc8000fffe1ff */
[----:B------:R-:W-:Y:S02]  /*7850*/  @!UP1 USHF.L.U32 UR9, UR8, 0xb, URZ ;  /* 0x0000000b08099899 */ /* 0x000fe400080006ff */
[----:B------:R-:W-:Y:S01]  /*7860*/  @!UP1 USHF.L.U32 UR8, UR8, 0x1, URZ ;  /* 0x0000000108089899 */ /* 0x000fe200080006ff */
[C---:B------:R-:W-:Y:S01]  /*7870*/  LEA R136, P2, R139.reuse, R158, 0x2 ;  /* 0x0000009e8b887211 */ /* 0x040fe200078410ff */
[----:B------:R1:W-:Y:S03]  /*7880*/  STL [R1+0x84], R139 ;  /* 0x0000848b01007387 */ /* 0x0003e60000100800 */
[----:B------:R-:W-:Y:S01]  /*7890*/  LEA.HI.X.SX32 R137, R139, R10, 0x2, P2 ;  /* 0x0000000a8b897211 */ /* 0x000fe200010f16ff */
[----:B------:R2:W-:Y:S01]  /*78a0*/  STL [R1+0x80], R141 ;  /* 0x0000808d01007387 */ /* 0x0005e20000100800 */
[----:B------:R-:W-:-:S03]  /*78b0*/  LEA R138, P2, R141, R158, 0x2 ;  /* 0x0000009e8d8a7211 */ /* 0x000fc600078410ff */
[----:B------:R3:W-:Y:S01]  /*78c0*/  STL [R1+0x7c], R143 ;  /* 0x00007c8f01007387 */ /* 0x0007e20000100800 */
[----:B-1----:R-:W-:Y:S02]  /*78d0*/  LEA.HI.X.SX32 R139, R141, R10, 0x2, P2 ;  /* 0x0000000a8d8b7211 */ /* 0x002fe400010f16ff */
[C---:B------:R-:W-:Y:S01]  /*78e0*/  LEA R140, P2, R143.reuse, R158, 0x2 ;  /* 0x0000009e8f8c7211 */ /* 0x040fe200078410ff */
[----:B------:R1:W-:Y:S03]  /*78f0*/  STL [R1+0x78], R145 ;  /* 0x0000789101007387 */ /* 0x0003e60000100800 */
[----:B--2---:R-:W-:Y:S01]  /*7900*/  LEA.HI.X.SX32 R141, R143, R10, 0x2, P2 ;  /* 0x0000000a8f8d7211 */ /* 0x004fe200010f16ff */
[----:B------:R2:W-:Y:S01]  /*7910*/  STL [R1+0x74], R147 ;  /* 0x0000749301007387 */ /* 0x0005e20000100800 */
[----:B------:R-:W-:-:S03]  /*7920*/  LEA R142, P2, R145, R158, 0x2 ;  /* 0x0000009e918e7211 */ /* 0x000fc600078410ff */
[----:B------:R4:W-:Y:S01]  /*7930*/  STL [R1+0x70], R149 ;  /* 0x0000709501007387 */ /* 0x0009e20000100800 */
[----:B---3--:R-:W-:Y:S02]  /*7940*/  LEA.HI.X.SX32 R143, R145, R10, 0x2, P2 ;  /* 0x0000000a918f7211 */ /* 0x008fe400010f16ff */
        /* <DEDUP_REMOVED lines=9> */
[----:B----4-:R-:W-:Y:S01]  /*79e0*/  LEA.HI.X.SX32 R149, R151, R10, 0x2, P2 ;  /* 0x0000000a97957211 */ /* 0x010fe200010f16ff */
        /* <DEDUP_REMOVED lines=10> */
[----:B------:R-:W-:Y:S02]  /*7a90*/  LEA.HI.X.SX32 R155, R157, R10, 0x2, P2 ;  /* 0x0000000a9d9b7211 */ /* 0x000fe400010f16ff */
[C---:B------:R-:W-:Y:S01]  /*7aa0*/  LEA R156, P2, R159.reuse, R158, 0x2 ;  /* 0x0000009e9f9c7211 */ /* 0x040fe200078410ff */
[----:B------:R1:W-:Y:S03]  /*7ab0*/  STL [R1+0x17c], R208 ;  /* 0x00017cd001007387 */ /* 0x0003e60000100800 */
[----:B--2---:R-:W-:Y:S01]  /*7ac0*/  LEA.HI.X.SX32 R157, R159, R10, 0x2, P2 ;  /* 0x0000000a9f9d7211 */ /* 0x004fe200010f16ff */
[----:B------:R2:W-:Y:S01]  /*7ad0*/  STL [R1+0x2e0], R210 ;  /* 0x0002e0d201007387 */ /* 0x0005e20000100800 */
[----:B------:R-:W-:-:S03]  /*7ae0*/  LEA R158, P2, R11, R158, 0x2 ;  /* 0x0000009e0b9e7211 */ /* 0x000fc600078410ff */
[----:B------:R1:W-:Y:S01]  /*7af0*/  STL [R1+0x54], R212 ;  /* 0x000054d401007387 */ /* 0x0003e20000100800 */
[----:B----4-:R-:W-:Y:S01]  /*7b00*/  LEA.HI.X.SX32 R159, R11, R10, 0x2, P2 ;  /* 0x0000000a0b9f7211 */ /* 0x010fe200010f16ff */
[----:B------:R-:W-:Y:S01]  /*7b10*/  IMAD R11, R14, 0x2, R218 ;  /* 0x000000020e0b7824 */ /* 0x000fe200078e02da */
[----:B------:R-:W-:Y:S01]  /*7b20*/  LEA R222, P2, R12, UR12, 0x2 ;  /* 0x0000000c0cde7c11 */ /* 0x000fe2000f8410ff */
[----:B------:R-:W-:Y:S02]  /*7b30*/  UIADD3 UR12, UPT, UPT, UR10, UR4, URZ ;  /* 0x000000040a0c7290 */ /* 0x000fe4000fffe0ff */
[----:B------:R-:W-:-:S04]  /*7b40*/  @!UP1 UIADD3 UR4, UPT, UPT, -UR5, 0x100000, URZ ;  /* 0x0010000005049890 */ /* 0x000fc8000fffe1ff */
[----:B------:R-:W-:Y:S02]  /*7b50*/  @!UP1 USHF.L.U32 UR5, UR4, 0xb, URZ ;  /* 0x0000000b04059899 */ /* 0x000fe400080006ff */
[----:B------:R-:W-:Y:S01]  /*7b60*/  @!UP1 USHF.L.U32 UR4, UR4, 0x1, URZ ;  /* 0x0000000104049899 */ /* 0x000fe200080006ff */
[----:B------:R-:W-:Y:S01]  /*7b70*/  IMAD R10, R14, 0x2, R11 ;  /* 0x000000020e0a7824 */ /* 0x000fe200078e020b */
[----:B------:R-:W-:Y:S01]  /*7b80*/  LEA.HI.X.SX32 R223, R12, UR13, 0x2, P2 ;  /* 0x0000000d0cdf7c11 */ /* 0x000fe200090f16ff */
[----:B------:R-:W-:Y:S01]  /*7b90*/  UMOV UR13, UR28 ;  /* 0x0000001c000d7c82 */ /* 0x000fe20008000000 */
[----:B------:R-:W-:Y:S01]  /*7ba0*/  VOTEU.ALL UP1, P3 ;  /* 0x0000000000ff7886 */ /* 0x000fe20001820000 */
[----:B------:R-:W-:Y:S01]  /*7bb0*/  IMAD R9, R14, 0x2, R10 ;  /* 0x000000020e097824 */ /* 0x000fe200078e020a */
[----:B------:R-:W-:Y:S01]  /*7bc0*/  ISETP.NE.U32.AND P3, PT, R251, RZ, PT ;  /* 0x000000fffb00720c */ /* 0x000fe20003f65070 */
[----:B------:R4:W-:Y:S01]  /*7bd0*/  STL [R1+0x50], R214 ;  /* 0x000050d601007387 */ /* 0x0009e20000100800 */
[----:B------:R-:W-:Y:S01]  /*7be0*/  LOP3.LUT R251, R4, 0x10, RZ, 0x3c, !PT ;  /* 0x0000001004fb7812 */ /* 0x000fe200078e3cff */
[----:B------:R-:W-:Y:S01]  /*7bf0*/  IMAD R199, R14, 0x2, R9 ;  /* 0x000000020ec77824 */ /* 0x000fe200078e0209 */
[----:B------:R-:W-:Y:S01]  /*7c00*/  STTM.16dp32bit_t0_t15.x64 tmem[UR12], RZ ;  /* 0x000000ff000079ed */ /* 0x000fe20008b0000c */
[----:B------:R-:W-:Y:S01]  /*7c10*/  STTM.16dp32bit_t16_t31.x64 tmem[UR12+0x40], RZ ;  /* 0x000040ff000079ed */ /* 0x000fe20008b2000c */
[----:B------:R-:W1:Y:S02]  /*7c20*/  FENCE.VIEW.ASYNC.T ;  /* 0x00000000000073c6 */ /* 0x000e640000000200 */
[----:B-1----:R-:W-:Y:S01]  /*7c30*/  BAR.SYNC.DEFER_BLOCKING 0x0 ;  /* 0x0000000000007b1d */ /* 0x002fe20000010000 */
[----:B------:R-:W-:Y:S01]  /*7c40*/  LEA R160, P2, R199, R222, 0x2 ;  /* 0x000000dec7a07211 */ /* 0x000fe200078410ff */
[----:B------:R-:W-:-:S03]  /*7c50*/  VIADD R8, R251, UR11 ;  /* 0x0000000bfb087c36 */ /* 0x000fc60008000000 */
[-C--:B------:R-:W-:Y:S01]  /*7c60*/  LEA.HI.X.SX32 R161, R199, R223.reuse, 0x2, P2 ;  /* 0x000000dfc7a17211 */ /* 0x080fe200010f16ff */
[C---:B------:R-:W-:Y:S01]  /*7c70*/  IMAD R199, R14.reuse, 0x2, R199 ;  /* 0x000000020ec77824 */ /* 0x040fe200078e02c7 */
[----:B------:R1:W-:Y:S04]  /*7c80*/  STL [R1+0x4c], R216 ;  /* 0x00004cd801007387 */ /* 0x0003e80000100800 */
[C---:B------:R-:W-:Y:S01]  /*7c90*/  LEA R162, P2, R199.reuse, R222, 0x2 ;  /* 0x000000dec7a27211 */ /* 0x040fe200078410ff */
[----:B------:R1:W-:Y:S03]  /*7ca0*/  STL [R1+0x48], R218 ;  /* 0x000048da01007387 */ /* 0x0003e60000100800 */
[----:B------:R-:W-:Y:S01]  /*7cb0*/  LEA.HI.X.SX32 R163, R199, R223, 0x2, P2 ;  /* 0x000000dfc7a37211 */ /* 0x000fe200010f16ff */
[----:B------:R-:W-:-:S05]  /*7cc0*/  IMAD R199, R14, 0x2, R199 ;  /* 0x000000020ec77824 */ /* 0x000fca00078e02c7 */
[CC--:B------:R-:W-:Y:S01]  /*7cd0*/  LEA R164, P2, R199.reuse, R222.reuse, 0x2 ;  /* 0x000000dec7a47211 */ /* 0x0c0fe200078410ff */
[----:B------:R-:W1:Y:S02]  /*7ce0*/  FENCE.VIEW.ASYNC.S ;  /* 0x00000000000073c6 */ /* 0x000e640000000000 */
[----:B-1----:R1:W1:Y:S01]  /*7cf0*/  @!UP1 SYNCS.EXCH.64 URZ, [UR13], UR8 ;  /* 0x000000080dff95b2 */ /* 0x0022620008000100 */
[----:B------:R-:W-:Y:S01]  /*7d00*/  LEA.HI.X.SX32 R165, R199, R223, 0x2, P2 ;  /* 0x000000dfc7a57211 */ /* 0x000fe200010f16ff */
[----:B------:R-:W-:Y:S01]  /*7d10*/  IMAD R199, R14, 0x2, R199 ;  /* 0x000000020ec77824 */ /* 0x000fe200078e02c7 */
[----:B-1----:R-:W-:Y:S04]  /*7d20*/  BAR.SYNC.DEFER_BLOCKING 0x0 ;  /* 0x0000000000007b1d */ /* 0x002fe80000010000 */
[----:B------:R-:W-:-:S04]  /*7d30*/  LEA R166, P2, R199, R222, 0x2 ;  /* 0x000000dec7a67211 */ /* 0x000fc800078410ff */
[----:B------:R-:W-:Y:S01]  /*7d40*/  LEA.HI.X.SX32 R167, R199, R223, 0x2, P2 ;  /* 0x000000dfc7a77211 */ /* 0x000fe200010f16ff */
[----:B------:R-:W-:-:S05]  /*7d50*/  IMAD R199, R14, 0x2, R199 ;  /* 0x000000020ec77824 */ /* 0x000fca00078e02c7 */
[----:B------:R-:W-:-:S04]  /*7d60*/  LEA R168, P2, R199, R222, 0x2 ;  /* 0x000000dec7a87211 */ /* 0x000fc800078410ff */
[----:B------:R-:W-:Y:S01]  /*7d70*/  LEA.HI.X.SX32 R169, R199, R223, 0x2, P2 ;  /* 0x000000dfc7a97211 */ /* 0x000fe200010f16ff */
[----:B------:R-:W-:-:S05]  /*7d80*/  IMAD R199, R14, 0x2, R199 ;  /* 0x000000020ec77824 */ /* 0x000fca00078e02c7 */
[C---:B------:R-:W-:Y:S01]  /*7d90*/  LEA R170, P2, R199.reuse, R222, 0x2 ;  /* 0x000000dec7aa7211 */ /* 0x040fe200078410ff */
[----:B------:R1:W1:Y:S03]  /*7da0*/  @!UP2 SYNCS.EXCH.64 URZ, [UR11+0x48008], UR4 ;  /* 0x048008040bffa5b2 */ /* 0x0002660008000100 */
[----:B------:R-:W-:Y:S01]  /*7db0*/  LEA.HI.X.SX32 R171, R199, R223, 0x2, P2 ;  /* 0x000000dfc7ab7211 */ /* 0x000fe200010f16ff */
[----:B------:R-:W-:-:S05]  /*7dc0*/  IMAD R199, R14, 0x2, R199 ;  /* 0x000000020ec77824 */ /* 0x000fca00078e02c7 */
[----:B------:R-:W-:-:S04]  /*7dd0*/  LEA R172, P2, R199, R222, 0x2 ;  /* 0x000000dec7ac7211 */ /* 0x000fc800078410ff */
        /* <DEDUP_REMOVED lines=39> */
[----:B------:R-:W-:Y:S02]  /*8050*/  LEA.HI.X.SX32 R199, R199, R223, 0x2, P2 ;  /* 0x000000dfc7c77211 */ /* 0x000fe400010f16ff */
[----:B------:R-:W-:-:S04]  /*8060*/  LEA R200, P2, R202, R222, 0x2 ;  /* 0x000000decac87211 */ /* 0x000fc800078410ff */
[----:B------:R-:W-:Y:S02]  /*8070*/  LEA.HI.X.SX32 R201, R202, R223, 0x2, P2 ;  /* 0x000000dfcac97211 */ /* 0x000fe400010f16ff */
[----:B---3--:R-:W-:-:S03]  /*8080*/  LEA R202, P2, R204, R222, 0x2 ;  /* 0x000000deccca7211 */ /* 0x008fc600078410ff */
[----:B------:R-:W-:Y:S01]  /*8090*/  @!PT LDS RZ, [RZ] ;  /* 0x00000000fffff984 */ /* 0x000fe20000000800 */
[----:B------:R-:W-:Y:S01]  /*80a0*/  @!PT LDS RZ, [RZ] ;  /* 0x00000000fffff984 */ /* 0x000fe20000000800 */
[----:B------:R-:W-:Y:S01]  /*80b0*/  @!PT LDS RZ, [RZ] ;  /* 0x00000000fffff984 */ /* 0x000fe20000000800 */
[----:B-1----:R1:W-:Y:S01]  /*80c0*/  LDGSTS.E [R7+0x30000], desc[UR40][R200.64], P3 ;  /* 0x30000000c8077fae */ /* 0x0023e200099a1028 */
[----:B------:R-:W-:Y:S02]  /*80d0*/  LEA.HI.X.SX32 R203, R204, R223, 0x2, P2 ;  /* 0x000000dfcccb7211 */ /* 0x000fe400010f16ff */
[----:B------:R-:W-:-:S03]  /*80e0*/  LEA R204, P2, R206, R222, 0x2 ;  /* 0x000000dececc7211 */ /* 0x000fc600078410ff */
[----:B------:R3:W-:Y:S01]  /*80f0*/  LDGSTS.E [R7+0x30008], desc[UR40][R202.64], P5 ;  /* 0x30008000ca077fae */ /* 0x0007e2000a9a1028 */
[-C--:B------:R-:W-:Y:S02]  /*8100*/  LEA.HI.X.SX32 R205, R206, R223.reuse, 0x2, P2 ;  /* 0x000000dfcecd7211 */ /* 0x080fe400010f16ff */
[CC--:B------:R-:W-:Y:S01]  /*8110*/  LEA R206, P2, R208.reuse, R222.reuse, 0x2 ;  /* 0x000000ded0ce7211 */ /* 0x0c0fe200078410ff */
[----:B------:R1:W-:Y:S01]  /*8120*/  LDGSTS.E [R7+0x32000], desc[UR40][R168.64], P1 ;  /* 0x32000000a8077fae */ /* 0x0003e200089a1028 */
[----:B------:R-:W-:Y:S02]  /*8130*/  ISETP.NE.U32.AND P1, PT, R245, RZ, PT ;  /* 0x000000fff500720c */ /* 0x000fe40003f25070 */
[-C--:B------:R-:W-:Y:S01]  /*8140*/  LEA.HI.X.SX32 R207, R208, R223.reuse, 0x2, P2 ;  /* 0x000000dfd0cf7211 */ /* 0x080fe200010f16ff */
[----:B------:R1:W-:Y:S01]  /*8150*/  LDGSTS.E [R7+0x32008], desc[UR40][R170.64], P0 ;  /* 0x32008000aa077fae */ /* 0x0003e200081a1028 */
[----:B------:R-:W-:Y:S02]  /*8160*/  LEA R208, P2, R210, R222, 0x2 ;  /* 0x000000ded2d07211 */ /* 0x000fe400078410ff */
[----:B------:R-:W-:Y:S01]  /*8170*/  ISETP.NE.U32.AND P3, PT, R244, RZ, PT ;  /* 0x000000fff400720c */ /* 0x000fe20003f65070 */
[----:B------:R-:W3:Y:S01]  /*8180*/  LDL.LU R245, [R1+0x18] ;  /* 0x0000180001f57983 */ /* 0x000ee20000300800 */
[----:B------:R-:W-:-:S02]  /*8190*/  LEA.HI.X.SX32 R209, R210, R223, 0x2, P2 ;  /* 0x000000dfd2d17211 */ /* 0x000fc400010f16ff */
[CC--:B--2---:R-:W-:Y:S02]  /*81a0*/  LEA R210, P2, R212.reuse, R222.reuse, 0x2 ;  /* 0x000000ded4d27211 */ /* 0x0c4fe400078410ff */
[----:B------:R-:W-:Y:S01]  /*81b0*/  ISETP.NE.U32.AND P5, PT, R243, RZ, PT ;  /* 0x000000fff300720c */ /* 0x000fe20003fa5070 */
[----:B------:R2:W-:Y:S01]  /*81c0*/  LDGSTS.E [R8+0x30000], desc[UR40][R204.64], P1 ;  /* 0x30000000cc087fae */ /* 0x0005e200089a1028 */
[----:B------:R-:W-:Y:S02]  /*81d0*/  LEA.HI.X.SX32 R211, R212, R223, 0x2, P2 ;  /* 0x000000dfd4d37211 */ /* 0x000fe400010f16ff */
[----:B------:R-:W-:-:S04]  /*81e0*/  LEA R212, P2, R214, R222, 0x2 ;  /* 0x000000ded6d47211 */ /* 0x000fc800078410ff */
[----:B------:R-:W-:Y:S02]  /*81f0*/  LEA.HI.X.SX32 R213, R214, R223, 0x2, P2 ;  /* 0x000000dfd6d57211 */ /* 0x000fe400010f16ff */
[----:B----4-:R-:W-:-:S04]  /*8200*/  LEA R214, P2, R216, R222, 0x2 ;  /* 0x000000ded8d67211 */ /* 0x010fc800078410ff */
[----:B------:R-:W-:Y:S02]  /*8210*/  LEA.HI.X.SX32 R215, R216, R223, 0x2, P2 ;  /* 0x000000dfd8d77211 */ /* 0x000fe400010f16ff */
[----:B------:R-:W-:-:S04]  /*8220*/  LEA R216, P2, R218, R222, 0x2 ;  /* 0x000000dedad87211 */ /* 0x000fc800078410ff */
[----:B------:R-:W-:Y:S02]  /*8230*/  LEA.HI.X.SX32 R217, R218, R223, 0x2, P2 ;  /* 0x000000dfdad97211 */ /* 0x000fe400010f16ff */
[----:B------:R-:W-:-:S04]  /*8240*/  LEA R218, P2, R11, R222, 0x2 ;  /* 0x000000de0bda7211 */ /* 0x000fc800078410ff */
[----:B------:R-:W-:Y:S02]  /*8250*/  LEA.HI.X.SX32 R219, R11, R223, 0x2, P2 ;  /* 0x000000df0bdb7211 */ /* 0x000fe400010f16ff */
[----:B------:R-:W-:-:S04]  /*8260*/  LEA R220, P2, R10, R222, 0x2 ;  /* 0x000000de0adc7211 */ /* 0x000fc800078410ff */
[----:B------:R-:W-:Y:S02]  /*8270*/  LEA.HI.X.SX32 R221, R10, R223, 0x2, P2 ;  /* 0x000000df0add7211 */ /* 0x000fe400010f16ff */
[----:B------:R-:W-:-:S04]  /*8280*/  LEA R222, P2, R9, R222, 0x2 ;  /* 0x000000de09de7211 */ /* 0x000fc800078410ff */
[----:B------:R-:W-:Y:S02]  /*8290*/  LEA.HI.X.SX32 R223, R9, R223, 0x2, P2 ;  /* 0x000000df09df7211 */ /* 0x000fe400010f16ff */
[----:B------:R-:W-:Y:S02]  /*82a0*/  ISETP.NE.U32.AND P2, PT, R252, RZ, PT ;  /* 0x000000fffc00720c */ /* 0x000fe40003f45070 */
[----:B------:R-:W-:Y:S01]  /*82b0*/  ISETP.NE.U32.AND P1, PT, R242, RZ, PT ;  /* 0x000000fff200720c */ /* 0x000fe20003f25070 */
[----:B------:R-:W4:Y:S01]  /*82c0*/  LDL.LU R252, [R1+0x14] ;  /* 0x0000140001fc7983 */ /* 0x000f220000300800 */
[----:B------:R-:W-:-:S03]  /*82d0*/  LOP3.LUT R244, R4, 0x20, RZ, 0x3c, !PT ;  /* 0x0000002004f47812 */ /* 0x000fc600078e3cff */
[----:B------:R-:W2:Y:S02]  /*82e0*/  LDL.LU R242, [R1+0x10] ;  /* 0x0000100001f27983 */ /* 0x000ea40000300800 */
[----:B------:R-:W-:-:S04]  /*82f0*/  VIADD R243, R244, UR11 ;  /* 0x0000000bf4f37c36 */ /* 0x000fc80008000000 */
[----:B------:R1:W-:Y:S01]  /*8300*/  LDGSTS.E [R8+0x30008], desc[UR40][R206.64], P2 ;  /* 0x30008000ce087fae */ /* 0x0003e200091a1028 */
[----:B------:R-:W-:-:S03]  /*8310*/  ISETP.NE.U32.AND P2, PT, R241, RZ, PT ;  /* 0x000000fff100720c */ /* 0x000fc60003f45070 */
[----:B------:R1:W-:Y:S01]  /*8320*/  LDGSTS.E [R8+0x32000], desc[UR40][R172.64], P3 ;  /* 0x32000000ac087fae */ /* 0x0003e200099a1028 */
[----:B------:R-:W-:-:S03]  /*8330*/  ISETP.NE.U32.AND P3, PT, R240, RZ, PT ;  /* 0x000000fff000720c */ /* 0x000fc60003f65070 */
[----:B------:R1:W-:Y:S01]  /*8340*/  LDGSTS.E [R8+0x32008], desc[UR40][R174.64], P5 ;  /* 0x32008000ae087fae */ /* 0x0003e2000a9a1028 */
[----:B------:R-:W-:-:S03]  /*8350*/  ISETP.NE.U32.AND P5, PT, R239, RZ, PT ;  /* 0x000000ffef00720c */ /* 0x000fc60003fa5070 */
[----:B------:R1:W-:Y:S01]  /*8360*/  LDGSTS.E [R243+0x30000], desc[UR40][R208.64], P1 ;  /* 0x30000000d0f37fae */ /* 0x0003e200089a1028 */
[----:B------:R-:W-:Y:S02]  /*8370*/  ISETP.NE.U32.AND P1, PT, R238, RZ, PT ;  /* 0x000000ffee00720c */ /* 0x000fe40003f25070 */
[----:B------:R-:W-:Y:S01]  /*8380*/  LOP3.LUT R240, R4, 0x30, RZ, 0x3c, !PT ;  /* 0x0000003004f07812 */ /* 0x000fe200078e3cff */
[----:B------:R1:W-:Y:S04]  /*8390*/  LDGSTS.E [R243+0x30008], desc[UR40][R210.64], P2 ;  /* 0x30008000d2f37fae */ /* 0x0003e800091a1028 */
[----:B------:R-:W-:Y:S01]  /*83a0*/  VIADD R239, R240, UR11 ;  /* 0x0000000bf0ef7c36 */ /* 0x000fe20008000000 */
[----:B------:R1:W-:Y:S01]  /*83b0*/  LDGSTS.E [R243+0x32000], desc[UR40][R176.64], P3 ;  /* 0x32000000b0f37fae */ /* 0x0003e200099a1028 */
[----:B------:R-:W-:-:S03]  /*83c0*/  ISETP.NE.U32.AND P2, PT, R237, RZ, PT ;  /* 0x000000ffed00720c */ /* 0x000fc60003f45070 */
[----:B------:R-:W2:Y:S04]  /*83d0*/  LDL.LU R241, [R1+0xc] ;  /* 0x00000c0001f17983 */ /* 0x000ea80000300800 */
[----:B------:R1:W-:Y:S04]  /*83e0*/  LDGSTS.E [R243+0x32008], desc[UR40][R178.64], P5 ;  /* 0x32008000b2f37fae */ /* 0x0003e8000a9a1028 */
[----:B------:R-:W2:Y:S04]  /*83f0*/  LDL.LU R238, [R1+0x8] ;  /* 0x0000080001ee7983 */ /* 0x000ea80000300800 */
[----:B------:R1:W-:Y:S01]  /*8400*/  LDGSTS.E [R239+0x30000], desc[UR40][R212.64], P1 ;  /* 0x30000000d4ef7fae */ /* 0x0003e200089a1028 */
[----:B------:R-:W-:-:S03]  /*8410*/  ISETP.NE.U32.AND P1, PT, R234, RZ, PT ;  /* 0x000000ffea00720c */ /* 0x000fc60003f25070 */
[----:B------:R-:W2:Y:S04]  /*8420*/  LDL.LU R237, [R1+0x4] ;  /* 0x0000040001ed7983 */ /* 0x000ea80000300800 */
[----:B------:R-:W2:Y:S01]  /*8430*/  LDL.LU R234, [R1] ;  /* 0x0000000001ea7983 */ /* 0x000ea20000300800 */
[----:B------:R-:W-:Y:S02]  /*8440*/  ISETP.NE.U32.AND P3, PT, R236, RZ, PT ;  /* 0x000000ffec00720c */ /* 0x000fe40003f65070 */
[----:B------:R-:W-:Y:S01]  /*8450*/  ISETP.NE.U32.AND P5, PT, R235, RZ, PT ;  /* 0x000000ffeb00720c */ /* 0x000fe20003fa5070 */
[----:B------:R1:W-:Y:S01]  /*8460*/  LDGSTS.E [R239+0x30008], desc[UR40][R214.64], P2 ;  /* 0x30008000d6ef7fae */ /* 0x0003e200091a1028 */
[----:B------:R-:W-:Y:S02]  /*8470*/  ISETP.NE.U32.AND P2, PT, R233, RZ, PT ;  /* 0x000000ffe900720c */ /* 0x000fe40003f45070 */
[----:B------:R-:W-:-:S07]  /*8480*/  LOP3.LUT R236, R4, 0x40, RZ, 0x3c, !PT ;  /* 0x0000004004ec7812 */ /* 0x000fce00078e3cff */
[----:B------:R1:W-:Y:S01]  /*8490*/  LDGSTS.E [R239+0x32000], desc[UR40][R180.64], P3 ;  /* 0x32000000b4ef7fae */ /* 0x0003e200099a1028 */
[----:B------:R-:W-:-:S03]  /*84a0*/  ISETP.NE.U32.AND P3, PT, R232, RZ, PT ;  /* 0x000000ffe800720c */ /* 0x000fc60003f65070 */
[----:B------:R1:W-:Y:S01]  /*84b0*/  LDGSTS.E [R239+0x32008], desc[UR40][R182.64], P5 ;  /* 0x32008000b6ef7fae */ /* 0x0003e2000a9a1028 */
[----:B------:R-:W-:Y:S01]  /*84c0*/  ISETP.NE.U32.AND P5, PT, R231, RZ, PT ;  /* 0x000000ffe700720c */ /* 0x000fe20003fa5070 */
[----:B------:R-:W-:Y:S01]  /*84d0*/  VIADD R235, R236, UR11 ;  /* 0x0000000beceb7c36 */ /* 0x000fe20008000000 */
[----:B------:R-:W-:-:S04]  /*84e0*/  LOP3.LUT R232, R4, 0x50, RZ, 0x3c, !PT ;  /* 0x0000005004e87812 */ /* 0x000fc800078e3cff */
[----:B------:R1:W-:Y:S01]  /*84f0*/  LDGSTS.E [R235+0x30000], desc[UR40][R216.64], P1 ;  /* 0x30000000d8eb7fae */ /* 0x0003e200089a1028 */
[----:B------:R-:W-:-:S03]  /*8500*/  ISETP.NE.U32.AND P1, PT, R230, RZ, PT ;  /* 0x000000ffe600720c */ /* 0x000fc60003f25070 */
[----:B------:R1:W-:Y:S01]  /*8510*/  LDGSTS.E [R235+0x30008], desc[UR40][R218.64], P2 ;  /* 0x30008000daeb7fae */ /* 0x0003e200091a1028 */
[----:B------:R-:W-:-:S03]  /*8520*/  ISETP.NE.U32.AND P2, PT, R229, RZ, PT ;  /* 0x000000ffe500720c */ /* 0x000fc60003f45070 */
        /* <DEDUP_REMOVED lines=24> */
[----:B------:R-:W-:Y:S02]  /*86b0*/  VIADD R31, R225, UR11 ;  /* 0x0000000be11f7c36 */ /* 0x000fe40008000000 */
[----:B------:R-:W-:-:S03]  /*86c0*/  VIADD R27, R3, UR11 ;  /* 0x0000000b031b7c36 */ /* 0x000fc60008000000 */
[----:B------:R1:W-:Y:S04]  /*86d0*/  LDGSTS.E [R31+0x30000], desc[UR40][R164.64], P1 ;  /* 0x30000000a41f7fae */ /* 0x0003e800089a1028 */
[----:B------:R1:W-:Y:S04]  /*86e0*/  LDGSTS.E [R31+0x30008], desc[UR40][R166.64], P2 ;  /* 0x30008000a61f7fae */ /* 0x0003e800091a1028 */
[----:B------:R1:W-:Y:S04]  /*86f0*/  LDGSTS.E [R31+0x32000], desc[UR40][R196.64], P3 ;  /* 0x32000000c41f7fae */ /* 0x0003e800099a1028 */
[----:B------:R1:W-:Y:S04]  /*8700*/  LDGSTS.E [R31+0x32008], desc[UR40][R198.64], P5 ;  /* 0x32008000c61f7fae */ /* 0x0003e8000a9a1028 */
[----:B------:R-:W0:Y:S04]  /*8710*/  LDGDEPBAR ;  /* 0x00000000000079af */ /* 0x000e280000000000 */
[----:B------:R1:W-:Y:S04]  /*8720*/  LDGSTS.E [R27], desc[UR40][R102.64], P6 ;  /* 0x00000000661b7fae */ /* 0x0003e8000b1a1028 */
[----:B------:R1:W-:Y:S04]  /*8730*/  LDGSTS.E [R27+0x400], desc[UR40][R94.64], P6 ;  /* 0x004000005e1b7fae */ /* 0x0003e8000b1a1028 */
[----:B------:R1:W-:Y:S01]  /*8740*/  LDGSTS.E [R27+0x800], desc[UR40][R86.64], P6 ;  /* 0x00800000561b7fae */ /* 0x0003e2000b1a1028 */
[----:B------:R-:W-:-:S03]  /*8750*/  LOP3.LUT R230, R3, 0x20, RZ, 0x3c, !PT ;  /* 0x0000002003e67812 */ /* 0x000fc600078e3cff */
[----:B------:R1:W-:Y:S04]  /*8760*/  LDGSTS.E [R27+0xc00], desc[UR40][R78.64], P6 ;  /* 0x00c000004e1b7fae */ /* 0x0003e8000b1a1028 */
[----:B------:R1:W-:Y:S04]  /*8770*/  LDGSTS.E [R27+0x1000], desc[UR40][R70.64], P6 ;  /* 0x01000000461b7fae */ /* 0x0003e8000b1a1028 */
[----:B------:R1:W-:Y:S04]  /*8780*/  LDGSTS.E [R27+0x1400], desc[UR40][R62.64], P6 ;  /* 0x014000003e1b7fae */ /* 0x0003e8000b1a1028 */
[----:B------:R1:W-:Y:S04]  /*8790*/  LDGSTS.E [R27+0x1800], desc[UR40][R54.64], P6 ;  /* 0x01800000361b7fae */ /* 0x0003e8000b1a1028 */
[----:B------:R1:W-:Y:S01]  /*87a0*/  LDGSTS.E [R27+0x1c00], desc[UR40][R46.64], P6 ;  /* 0x01c000002e1b7fae */ /* 0x0003e2000b1a1028 */
[----:B------:R-:W-:-:S03]  /*87b0*/  VIADD R28, R230, UR11 ;  /* 0x0000000be61c7c36 */ /* 0x000fc60008000000 */
[----:B------:R1:W-:Y:S04]  /*87c0*/  LDGSTS.E [R27+0x2000], desc[UR40][R38.64], P6 ;  /* 0x02000000261b7fae */ /* 0x0003e8000b1a1028 */
        /* <DEDUP_REMOVED lines=59> */
[----:B------:R-:W0:Y:S01]  /*8b80*/  LDGDEPBAR ;  /* 0x00000000000079af */ /* 0x000e220000000000 */
[----:B------:R-:W-:Y:S01]  /*8b90*/  ISETP.NE.U32.AND P5, PT, R26, RZ, PT ;  /* 0x000000ff1a00720c */ /* 0x000fe20003fa5070 */
[----:B------:R-:W-:-:S04]  /*8ba0*/  IMAD.SHL.U32 R30, R14, 0x40, RZ ;  /* 0x000000400e1e7824 */ /* 0x000fc800078e00ff */
[C---:B-1----:R-:W-:Y:S01]  /*8bb0*/  IMAD.WIDE R200, R30.reuse, 0x4, R200 ;  /* 0x000000041ec87825 */ /* 0x042fe200078e02c8 */
[----:B------:R-:W-:Y:S01]  /*8bc0*/  BAR.SYNC.DEFER_BLOCKING 0x0 ;  /* 0x0000000000007b1d */ /* 0x000fe20000010000 */
[----:B------:R-:W-:Y:S02]  /*8bd0*/  ISETP.NE.U32.AND P3, PT, R25, RZ, PT ;  /* 0x000000ff1900720c */ /* 0x000fe40003f65070 */
[----:B---3--:R-:W-:-:S04]  /*8be0*/  IMAD.WIDE R202, R30, 0x4, R202 ;  /* 0x000000041eca7825 */ /* 0x008fc800078e02ca */
[----:B------:R-:W-:Y:S01]  /*8bf0*/  IMAD.WIDE R168, R30, 0x4, R168 ;  /* 0x000000041ea87825 */ /* 0x000fe200078e02a8 */
[----:B------:R-:W-:Y:S02]  /*8c00*/  ISETP.NE.U32.AND P1, PT, R247, RZ, PT ;  /* 0x000000fff700720c */ /* 0x000fe40003f25070 */
[----:B------:R-:W3:Y:S04]  /*8c10*/  LDL.LU R247, [R1+0x1c] ;  /* 0x00001c0001f77983 */ /* 0x000ee80000300800 */
[----:B------:R-:W-:Y:S01]  /*8c20*/  @!PT LDS RZ, [RZ] ;  /* 0x00000000fffff984 */ /* 0x000fe20000000800 */
[----:B------:R-:W-:Y:S01]  /*8c30*/  @!PT LDS RZ, [RZ] ;  /* 0x00000000fffff984 */ /* 0x000fe20000000800 */
[----:B------:R-:W-:Y:S01]  /*8c40*/  @!PT LDS RZ, [RZ] ;  /* 0x00000000fffff984 */ /* 0x000fe20000000800 */
[----:B------:R1:W-:Y:S01]  /*8c50*/  LDGSTS.E [R7+0x34000], desc[UR40][R200.64], P5 ;  /* 0x34000000c8077fae */ /* 0x0003e2000a9a1028 */
[----:B------:R-:W-:-:S03]  /*8c60*/  ISETP.NE.U32.AND P5, PT, R24, RZ, PT ;  /* 0x000000ff1800720c */ /* 0x000fc60003fa5070 */
[----:B------:R1:W-:Y:S01]  /*8c70*/  LDGSTS.E [R7+0x34008], desc[UR40][R202.64], P3 ;  /* 0x34008000ca077fae */ /* 0x0003e200099a1028 */
[----:B------:R-:W-:Y:S01]  /*8c80*/  ISETP.NE.U32.AND P3, PT, R23, RZ, PT ;  /* 0x000000ff1700720c */ /* 0x000fe20003f65070 */
[----:B------:R-:W-:-:S08]  /*8c90*/  IMAD.WIDE R170, R30, 0x4, R170 ;  /* 0x000000041eaa7825 */ /* 0x000fd000078e02aa */
[----:B------:R1:W-:Y:S01]  /*8ca0*/  LDGSTS.E [R7+0x36000], desc[UR40][R168.64], P5 ;  /* 0x36000000a8077fae */ /* 0x0003e2000a9a1028 */
[----:B------:R-:W-:Y:S01]  /*8cb0*/  ISETP.NE.U32.AND P5, PT, R22, RZ, PT ;  /* 0x000000ff1600720c */ /* 0x000fe20003fa5070 */
[----:B--2---:R-:W-:Y:S01]  /*8cc0*/  IMAD.WIDE R204, R30, 0x4, R204 ;  /* 0x000000041ecc7825 */ /* 0x004fe200078e02cc */
[----:B------:R-:W-:Y:S01]  /*8cd0*/  ISETP.NE.U32.AND P0, PT, R246, RZ, PT ;  /* 0x000000fff600720c */ /* 0x000fe20003f05070 */
[----:B------:R2:W-:Y:S01]  /*8ce0*/  LDGSTS.E [R7+0x36008], desc[UR40][R170.64], P3 ;  /* 0x36008000aa077fae */ /* 0x0005e200099a1028 */
[----:B------:R-:W-:Y:S02]  /*8cf0*/  ISETP.NE.U32.AND P3, PT, R21, RZ, PT ;  /* 0x000000ff1500720c */ /* 0x000fe40003f65070 */
[----:B------:R-:W-:Y:S01]  /*8d00*/  ISETP.NE.U32.AND P2, PT, R249, RZ, PT ;  /* 0x000000fff900720c */ /* 0x000fe20003f45070 */
[----:B------:R-:W2:Y:S04]  /*8d10*/  LDL.LU R246, [R1+0x20] ;  /* 0x0000200001f67983 */ /* 0x000ea80000300800 */
[----:B------:R-:W2:Y:S04]  /*8d20*/  LDL.LU R249, [R1+0x24] ;  /* 0x0000240001f97983 */ /* 0x000ea80000300800 */
[----:B------:R1:W-:Y:S01]  /*8d30*/  LDGSTS.E [R8+0x34000], desc[UR40][R204.64], P5 ;  /* 0x34000000cc087fae */ /* 0x0003e2000a9a1028 */
[----:B------:R-:W-:Y:S01]  /*8d40*/  ISETP.NE.U32.AND P5, PT, R20, RZ, PT ;  /* 0x000000ff1400720c */ /* 0x000fe20003fa5070 */
[----:B------:R-:W-:-:S02]  /*8d50*/  IMAD.WIDE R206, R30, 0x4, R206 ;  /* 0x000000041ece7825 */ /* 0x000fc400078e02ce */
[----:B------:R-:W2:Y:S02]  /*8d60*/  LDL.LU R233, [R1+0x28] ;  /* 0x0000280001e97983 */ /* 0x000ea40000300800 */
[----:B------:R-:W-:Y:S02]  /*8d70*/  IMAD.WIDE R172, R30, 0x4, R172 ;  /* 0x000000041eac7825 */ /* 0x000fe400078e02ac */
[----:B------:R1:W-:Y:S01]  /*8d80*/  LDGSTS.E [R8+0x34008], desc[UR40][R206.64], P3 ;  /* 0x34008000ce087fae */ /* 0x0003e200099a1028 */
[----:B------:R-:W-:-:S05]  /*8d90*/  ISETP.NE.U32.AND P3, PT, R19, RZ, PT ;  /* 0x000000ff1300720c */ /* 0x000fca0003f65070 */
[----:B------:R1:W-:Y:S01]  /*8da0*/  LDGSTS.E [R8+0x36000], desc[UR40][R172.64], P5 ;  /* 0x36000000ac087fae */ /* 0x0003e2000a9a1028 */
[----:B------:R-:W-:-:S03]  /*8db0*/  ISETP.NE.U32.AND P5, PT, R234, RZ, PT ;  /* 0x000000ffea00720c */ /* 0x000fc60003fa5070 */
[----:B------:R-:W2:Y:S01]  /*8dc0*/  LDL.LU R234, [R1+0x2c] ;  /* 0x00002c0001ea7983 */ /* 0x000ea20000300800 */
[----:B------:R-:W-:-:S04]  /*8dd0*/  IMAD.WIDE R174, R30, 0x4, R174 ;  /* 0x000000041eae7825 */ /* 0x000fc800078e02ae */
[----:B------:R-:W-:Y:S01]  /*8de0*/  IMAD.WIDE R208, R30, 0x4, R208 ;  /* 0x000000041ed07825 */ /* 0x000fe200078e02d0 */
[----:B------:R1:W-:Y:S01]  /*8df0*/  LDGSTS.E [R8+0x36008], desc[UR40][R174.64], P3 ;  /* 0x36008000ae087fae */ /* 0x0003e200099a1028 */
[----:B------:R-:W-:-:S03]  /*8e00*/  ISETP.NE.U32.AND P3, PT, R237, RZ, PT ;  /* 0x000000ffed00720c */ /* 0x000fc60003f65070 */
[----:B------:R1:W-:Y:S01]  /*8e10*/  LDGSTS.E [R243+0x34000], desc[UR40][R208.64], P5 ;  /* 0x34000000d0f37fae */ /* 0x0003e2000a9a1028 */
[----:B------:R-:W-:-:S03]  /*8e20*/  ISETP.NE.U32.AND P5, PT, R238, RZ, PT ;  /* 0x000000ffee00720c */ /* 0x000fc60003fa5070 */
[----:B------:R-:W2:Y:S04]  /*8e30*/  LDL.LU R237, [R1+0x30] ;  /* 0x0000300001ed7983 */ /* 0x000ea80000300800 */
        /* <DEDUP_REMOVED lines=9> */
[----:B------:R-:W-:-:S05]  /*8ed0*/  IMAD.WIDE R178, R30, 0x4, R178 ;  /* 0x000000041eb27825 */ /* 0x000fca00078e02b2 */
[----:B------:R1:W-:Y:S01]  /*8ee0*/  LDGSTS.E [R243+0x36008], desc[UR40][R178.64], P3 ;  /* 0x36008000b2f37fae */ /* 0x0003e200099a1028 */
[----:B----4-:R-:W-:-:S03]  /*8ef0*/  ISETP.NE.U32.AND P3, PT, R252, RZ, PT ;  /* 0x000000fffc00720c */ /* 0x010fc60003f65070 */
[----:B------:R-:W4:Y:S01]  /*8f00*/  LDL.LU R252, [R1+0x40] ;  /* 0x0000400001fc7983 */ /* 0x000f220000300800 */
[----:B------:R-:W-:-:S05]  /*8f10*/  IMAD.WIDE R212, R30, 0x4, R212 ;  /* 0x000000041ed47825 */ /* 0x000fca00078e02d4 */
[----:B------:R1:W-:Y:S01]  /*8f20*/  LDGSTS.E [R239+0x34000], desc[UR40][R212.64], P5 ;  /* 0x34000000d4ef7fae */ /* 0x0003e2000a9a1028 */
[----:B------:R-:W-:-:S03]  /*8f30*/  ISETP.NE.U32.AND P5, PT, R245, RZ, PT ;  /* 0x000000fff500720c */ /* 0x000fc60003fa5070 */
[----:B------:R-:W4:Y:S01]  /*8f40*/  LDL.LU R245, [R1+0x44] ;  /* 0x0000440001f57983 */ /* 0x000f220000300800 */
[----:B------:R-:W-:-:S05]  /*8f50*/  IMAD.WIDE R214, R30, 0x4, R214 ;  /* 0x000000041ed67825 */ /* 0x000fca00078e02d6 */
[----:B------:R1:W-:Y:S01]  /*8f60*/  LDGSTS.E [R239+0x34008], desc[UR40][R214.64], P3 ;  /* 0x34008000d6ef7fae */ /* 0x0003e200099a1028 */
[----:B------:R-:W-:-:S04]  /*8f70*/  IMAD.WIDE R180, R30, 0x4, R180 ;  /* 0x000000041eb47825 */ /* 0x000fc800078e02b4 */
[C---:B------:R-:W-:Y:S01]  /*8f80*/  IMAD.WIDE R182, R30.reuse, 0x4, R182 ;  /* 0x000000041eb67825 */ /* 0x040fe200078e02b6 */
[----:B------:R1:W-:Y:S03]  /*8f90*/  LDGSTS.E [R239+0x36000], desc[UR40][R180.64], P5 ;  /* 0x36000000b4ef7fae */ /* 0x0003e6000a9a1028 */
[----:B------:R-:W-:-:S04]  /*8fa0*/  IMAD.WIDE R216, R30, 0x4, R216 ;  /* 0x000000041ed87825 */ /* 0x000fc800078e02d8 */
[----:B------:R-:W-:-:S04]  /*8fb0*/  IMAD.WIDE R218, R30, 0x4, R218 ;  /* 0x000000041eda7825 */ /* 0x000fc800078e02da */
[----:B------:R-:W-:-:S04]  /*8fc0*/  IMAD.WIDE R184, R30, 0x4, R184 ;  /* 0x000000041eb87825 */ /* 0x000fc800078e02b8 */
[----:B------:R-:W-:-:S04]  /*8fd0*/  IMAD.WIDE R186, R30, 0x4, R186 ;  /* 0x000000041eba7825 */ /* 0x000fc800078e02ba */
[----:B------:R-:W-:-:S04]  /*8fe0*/  IMAD.WIDE R220, R30, 0x4, R220 ;  /* 0x000000041edc7825 */ /* 0x000fc800078e02dc */
[----:B------:R-:W-:Y:S01]  /*8ff0*/  IMAD.WIDE R222, R30, 0x4, R222 ;  /* 0x000000041ede7825 */ /* 0x000fe200078e02de */
[----:B---3--:R-:W-:-:S13]  /*9000*/  ISETP.NE.U32.AND P3, PT, R247, RZ, PT ;  /* 0x000000fff700720c */ /* 0x008fda0003f65070 */
[----:B------:R3:W-:Y:S01]  /*9010*/  LDGSTS.E [R239+0x36008], desc[UR40][R182.64], P3 ;  /* 0x36008000b6ef7fae */ /* 0x0007e200099a1028 */
[----:B--2---:R-:W-:Y:S02]  /*9020*/  ISETP.NE.U32.AND P5, PT, R246, RZ, PT ;  /* 0x000000fff600720c */ /* 0x004fe40003fa5070 */
[----:B------:R-:W-:-:S11]  /*9030*/  ISETP.NE.U32.AND P3, PT, R249, RZ, PT ;  /* 0x000000fff900720c */ /* 0x000fd60003f65070 */
[----:B------:R2:W-:Y:S01]  /*9040*/  LDGSTS.E [R235+0x34000], desc[UR40][R216.64], P5 ;  /* 0x34000000d8eb7fae */ /* 0x0005e2000a9a1028 */
[----:B------:R-:W-:-:S03]  /*9050*/  ISETP.NE.U32.AND P5, PT, R233, RZ, PT ;  /* 0x000000ffe900720c */ /* 0x000fc60003fa5070 */
[----:B------:R1:W-:Y:S01]  /*9060*/  LDGSTS.E [R235+0x34008], desc[UR40][R218.64], P3 ;  /* 0x34008000daeb7fae */ /* 0x0003e200099a1028 */
[----:B------:R-:W-:-:S09]  /*9070*/  ISETP.NE.U32.AND P3, PT, R234, RZ, PT ;  /* 0x000000ffea00720c */ /* 0x000fd20003f65070 */
[----:B------:R1:W-:Y:S04]  /*9080*/  LDGSTS.E [R235+0x36000], desc[UR40][R184.64], P5 ;  /* 0x36000000b8eb7fae */ /* 0x0003e8000a9a1028 */
[----:B------:R1:W-:Y:S01]  /*9090*/  LDGSTS.E [R235+0x36008], desc[UR40][R186.64], P3 ;  /* 0x36008000baeb7fae */ /* 0x0003e200099a1028 */
[----:B------:R-:W-:Y:S02]  /*90a0*/  ISETP.NE.U32.AND P5, PT, R237, RZ, PT ;  /* 0x000000ffed00720c */ /* 0x000fe40003fa5070 */
[----:B------:R-:W-:-:S11]  /*90b0*/  ISETP.NE.U32.AND P3, PT, R238, RZ, PT ;  /* 0x000000ffee00720c */ /* 0x000fd60003f65070 */
[----:B------:R1:W-:Y:S04]  /*90c0*/  LDGSTS.E [R231+0x34000], desc[UR40][R220.64], P5 ;  /* 0x34000000dce77fae */ /* 0x0003e8000a9a1028 */
[----:B------:R1:W-:Y:S01]  /*90d0*/  LDGSTS.E [R231+0x34008], desc[UR40][R222.64], P3 ;  /* 0x34008000dee77fae */ /* 0x0003e200099a1028 */
[----:B------:R-:W-:-:S03]  /*90e0*/  ISETP.NE.U32.AND P5, PT, R241, RZ, PT ;  /* 0x000000fff100720c */ /* 0x000fc60003fa5070 */
[----:B------:R-:W2:Y:S01]  /*90f0*/  LDL.LU R241, [R1+0xd8] ;  /* 0x0000d80001f17983 */ /* 0x000ea20000300800 */
[----:B------:R-:W-:-:S03]  /*9100*/  ISETP.NE.U32.AND P3, PT, R242, RZ, PT ;  /* 0x000000fff200720c */ /* 0x000fc60003f65070 */
[----:B------:R-:W2:Y:S01]  /*9110*/  LDL.LU R242, [R1+0xd4] ;  /* 0x0000d40001f27983 */ /* 0x000ea20000300800 */
[----:B------:R-:W-:-:S05]  /*9120*/  IMAD.WIDE R188, R30, 0x4, R188 ;  /* 0x000000041ebc7825 */ /* 0x000fca00078e02bc */
[----:B------:R1:W-:Y:S01]  /*9130*/  LDGSTS.E [R231+0x36000], desc[UR40][R188.64], P5 ;  /* 0x36000000bce77fae */ /* 0x0003e2000a9a1028 */
[----:B----4-:R-:W-:-:S03]  /*9140*/  ISETP.NE.U32.AND P5, PT, R252, RZ, PT ;  /* 0x000000fffc00720c */ /* 0x010fc60003fa5070 */
[----:B------:R-:W4:Y:S01]  /*9150*/  LDL.LU R252, [R1+0xdc] ;  /* 0x0000dc0001fc7983 */ /* 0x000f220000300800 */
[----:B------:R-:W-:-:S03]  /*9160*/  IMAD.WIDE R190, R30, 0x4, R190 ;  /* 0x000000041ebe7825 */ /* 0x000fc600078e02be */
[----:B------:R-:W2:Y:S01]  /*9170*/  LDL.LU R233, [R1+0xe0] ;  /* 0x0000e00001e97983 */ /* 0x000ea20000300800 */
[----:B------:R-:W-:-:S03]  /*9180*/  IMAD.WIDE R160, R30, 0x4, R160 ;  /* 0x000000041ea07825 */ /* 0x000fc600078e02a0 */
[----:B------:R1:W-:Y:S01]  /*9190*/  LDGSTS.E [R231+0x36008], desc[UR40][R190.64], P3 ;  /* 0x36008000bee77fae */ /* 0x0003e200099a1028 */
[----:B------:R-:W-:-:S03]  /*91a0*/  ISETP.NE.U32.AND P3, PT, R245, RZ, PT ;  /* 0x000000fff500720c */ /* 0x000fc60003f65070 */
[----:B------:R1:W-:Y:S01]  /*91b0*/  LDGSTS.E [R227+0x34000], desc[UR40][R160.64], P5 ;  /* 0x34000000a0e37fae */ /* 0x0003e2000a9a1028 */
[----:B------:R-:W-:-:S03]  /*91c0*/  ISETP.NE.U32.AND P5, PT, R18, RZ, PT ;  /* 0x000000ff1200720c */ /* 0x000fc60003fa5070 */
[----:B------:R-:W2:Y:S01]  /*91d0*/  LDL.LU R245, [R1+0x168] ;  /* 0x0001680001f57983 */ /* 0x000ea20000300800 */
[----:B------:R-:W-:-:S03]  /*91e0*/  IMAD.WIDE R162, R30, 0x4, R162 ;  /* 0x000000041ea27825 */ /* 0x000fc600078e02a2 */
[----:B------:R-:W2:Y:S01]  /*91f0*/  LDL.LU R234, [R1+0x16c] ;  /* 0x00016c0001ea7983 */ /* 0x000ea20000300800 */
[----:B------:R-:W-:-:S03]  /*9200*/  IMAD.WIDE R192, R30, 0x4, R192 ;  /* 0x000000041ec07825 */ /* 0x000fc600078e02c0 */
[----:B------:R1:W-:Y:S01]  /*9210*/  LDGSTS.E [R227+0x34008], desc[UR40][R162.64], P3 ;  /* 0x34008000a2e37fae */ /* 0x0003e200099a1028 */
[----:B------:R-:W-:-:S03]  /*9220*/  ISETP.NE.U32.AND P3, PT, R17, RZ, PT ;  /* 0x000000ff1100720c */ /* 0x000fc60003f65070 */
[----:B------:R1:W-:Y:S01]  /*9230*/  LDGSTS.E [R227+0x36000], desc[UR40][R192.64], P5 ;  /* 0x36000000c0e37fae */ /* 0x0003e2000a9a1028 */
[----:B------:R-:W-:Y:S01]  /*9240*/  ISETP.NE.U32.AND P5, PT, R16, RZ, PT ;  /* 0x000000ff1000720c */ /* 0x000fe20003fa5070 */
[C---:B------:R-:W-:Y:S02]  /*9250*/  IMAD.WIDE R194, R30.reuse, 0x4, R194 ;  /* 0x000000041ec27825 */ /* 0x040fe400078e02c2 */
[----:B------:R-:W3:Y:S02]  /*9260*/  LDL.LU R237, [R1+0x170] ;  /* 0x0001700001ed7983 */ /* 0x000ee40000300800 */
[----:B------:R-:W-:Y:S02]  /*9270*/  IMAD.WIDE R164, R30, 0x4, R164 ;  /* 0x000000041ea47825 */ /* 0x000fe400078e02a4 */
[----:B------:R-:W3:Y:S04]  /*9280*/  LDL.LU R238, [R1+0x174] ;  /* 0x0001740001ee7983 */ /* 0x000ee80000300800 */
[----:B------:R1:W-:Y:S01]  /*9290*/  LDGSTS.E [R227+0x36008], desc[UR40][R194.64], P3 ;  /* 0x36008000c2e37fae */ /* 0x0003e200099a1028 */
[----:B------:R-:W-:-:S03]  /*92a0*/  ISETP.NE.U32.AND P3, PT, R6, RZ, PT ;  /* 0x000000ff0600720c */ /* 0x000fc60003f65070 */
[----:B------:R1:W-:Y:S01]  /*92b0*/  LDGSTS.E [R31+0x34000], desc[UR40][R164.64], P5 ;  /* 0x34000000a41f7fae */ /* 0x0003e2000a9a1028 */
[----:B------:R-:W-:Y:S01]  /*92c0*/  LOP3.LUT P5, RZ, R250, 0x400, RZ, 0xc0, !PT ;  /* 0x00000400faff7812 */ /* 0x000fe200078ac0ff */
[----:B------:R-:W-:-:S04]  /*92d0*/  IMAD.WIDE R166, R30, 0x4, R166 ;  /* 0x000000041ea67825 */ /* 0x000fc800078e02a6 */
[----:B------:R-:W-:-:S04]  /*92e0*/  IMAD.WIDE R196, R30, 0x4, R196 ;  /* 0x000000041ec47825 */ /* 0x000fc800078e02c4 */
[----:B------:R1:W-:Y:S01]  /*92f0*/  LDGSTS.E [R31+0x34008], desc[UR40][R166.64], P3 ;  /* 0x34008000a61f7fae */ /* 0x0003e200099a1028 */
[----:B------:R-:W-:-:S03]  /*9300*/  ISETP.NE.U32.AND P3, PT, R5, RZ, PT ;  /* 0x000000ff0500720c */ /* 0x000fc60003f65070 */
[----:B------:R1:W-:Y:S01]  /*9310*/  LDGSTS.E [R31+0x36000], desc[UR40][R196.64], P5 ;  /* 0x36000000c41f7fae */ /* 0x0003e2000a9a1028 */
[----:B------:R-:W-:Y:S01]  /*9320*/  LOP3.LUT P5, RZ, R250, 0x200, RZ, 0xc0, !PT ;  /* 0x00000200faff7812 */ /* 0x000fe200078ac0ff */
[----:B------:R-:W-:Y:S02]  /*9330*/  IMAD.SHL.U32 R15, R15, 0x40, RZ ;  /* 0x000000400f0f7824 */ /* 0x000fe400078e00ff */
[----:B------:R-:W-:-:S04]  /*9340*/  IMAD.WIDE R198, R30, 0x4, R198 ;  /* 0x000000041ec67825 */ /* 0x000fc800078e02c6 */
[C---:B------:R-:W-:Y:S02]  /*9350*/  IMAD.WIDE R102, R15.reuse, 0x4, R102 ;  /* 0x000000040f667825 */ /* 0x040fe400078e0266 */
[----:B------:R1:W-:Y:S02]  /*9360*/  LDGSTS.E [R31+0x36008], desc[UR40][R198.64], P3 ;  /* 0x36008000c61f7fae */ /* 0x0003e400099a1028 */
[C---:B------:R-:W-:Y:S02]  /*9370*/  IMAD.WIDE R94, R15.reuse, 0x4, R94 ;  /* 0x000000040f5e7825 */ /* 0x040fe400078e025e */
[----:B------:R-:W0:Y:S02]  /*9380*/  LDGDEPBAR ;  /* 0x00000000000079af */ /* 0x000e240000000000 */
[C---:B------:R-:W-:Y:S02]  /*9390*/  IMAD.WIDE R86, R15.reuse, 0x4, R86 ;  /* 0x000000040f567825 */ /* 0x040fe400078e0256 */
[----:B------:R1:W-:Y:S02]  /*93a0*/  LDGSTS.E [R27+0x8000], desc[UR40][R102.64], P5 ;  /* 0x08000000661b7fae */ /* 0x0003e4000a9a1028 */
[----:B------:R-:W-:-:S02]  /*93b0*/  IMAD.WIDE R78, R15, 0x4, R78 ;  /* 0x000000040f4e7825 */ /* 0x000fc400078e024e */
[----:B------:R1:W-:Y:S02]  /*93c0*/  LDGSTS.E [R27+0x8400], desc[UR40][R94.64], P5 ;  /* 0x084000005e1b7fae */ /* 0x0003e4000a9a1028 */
[C---:B------:R-:W-:Y:S02]  /*93d0*/  IMAD.WIDE R70, R15.reuse, 0x4, R70 ;  /* 0x000000040f467825 */ /* 0x040fe400078e0246 */
[----:B------:R1:W-:Y:S02]  /*93e0*/  LDGSTS.E [R27+0x8800], desc[UR40][R86.64], P5 ;  /* 0x08800000561b7fae */ /* 0x0003e4000a9a1028 */
        /* <DEDUP_REMOVED lines=117> */
[----:B------:R1:W-:Y:S01]  /*9b40*/  LDGSTS.E [R224+0xb700], desc[UR40][R142.64], P5 ;  /* 0x0b7000008ee07fae */ /* 0x0003e2000a9a1028 */
[----:B--2---:R-:W-:-:S03]  /*9b50*/  ISETP.NE.U32.AND P3, PT, R241, RZ, PT ;  /* 0x000000fff100720c */ /* 0x004fc60003f65070 */
[----:B------:R2:W-:Y:S04]  /*9b60*/  LDGSTS.E [R224+0xbb00], desc[UR40][R150.64], P5 ;  /* 0x0bb0000096e07fae */ /* 0x0005e8000a9a1028 */
[----:B------:R1:W-:Y:S01]  /*9b70*/  LDGSTS.E [R224+0xbf00], desc[UR40][R158.64], P5 ;  /* 0x0bf000009ee07fae */ /* 0x0003e2000a9a1028 */
[----:B------:R-:W-:-:S03]  /*9b80*/  ISETP.NE.U32.AND P5, PT, R242, RZ, PT ;  /* 0x000000fff200720c */ /* 0x000fc60003fa5070 */
[----:B------:R-:W2:Y:S04]  /*9b90*/  LDL.LU R241, [R1+0x178] ;  /* 0x0001780001f17983 */ /* 0x000ea80000300800 */
[----:B------:R-:W2:Y:S04]  /*9ba0*/  LDL.LU R242, [R1+0x180] ;  /* 0x0001800001f27983 */ /* 0x000ea80000300800 */
[----:B------:R-:W0:Y:S01]  /*9bb0*/  LDGDEPBAR ;  /* 0x00000000000079af */ /* 0x000e220000000000 */
[C---:B-1----:R-:W-:Y:S01]  /*9bc0*/  IMAD.WIDE R200, R30.reuse, 0x4, R200 ;  /* 0x000000041ec87825 */ /* 0x042fe200078e02c8 */
[----:B------:R-:W-:Y:S03]  /*9bd0*/  BAR.SYNC.DEFER_BLOCKING 0x0 ;  /* 0x0000000000007b1d */ /* 0x000fe60000010000 */
[----:B------:R-:W-:-:S04]  /*9be0*/  IMAD.WIDE R202, R30, 0x4, R202 ;  /* 0x000000041eca7825 */ /* 0x000fc800078e02ca */
[----:B------:R-:W-:Y:S01]  /*9bf0*/  IMAD.WIDE R168, R30, 0x4, R168 ;  /* 0x000000041ea87825 */ /* 0x000fe200078e02a8 */
[----:B------:R-:W-:Y:S01]  /*9c00*/  @!PT LDS RZ, [RZ] ;  /* 0x00000000fffff984 */ /* 0x000fe20000000800 */
[----:B------:R-:W-:Y:S01]  /*9c10*/  @!PT LDS RZ, [RZ] ;  /* 0x00000000fffff984 */ /* 0x000fe20000000800 */
[----:B------:R-:W-:Y:S01]  /*9c20*/  @!PT LDS RZ, [RZ] ;  /* 0x00000000fffff984 */ /* 0x000fe20000000800 */
[----:B------:R1:W-:Y:S01]  /*9c30*/  LDGSTS.E [R7+0x38000], desc[UR40][R200.64], P3 ;  /* 0x38000000c8077fae */ /* 0x0003e200099a1028 */
[----:B----4-:R-:W-:-:S03]  /*9c40*/  ISETP.NE.U32.AND P3, PT, R252, RZ, PT ;  /* 0x000000fffc00720c */ /* 0x010fc60003f65070 */
[----:B------:R-:W4:Y:S04]  /*9c50*/  LDL.LU R252, [R1+0x184] ;  /* 0x0001840001fc7983 */ /* 0x000f280000300800 */
[----:B------:R1:W-:Y:S01]  /*9c60*/  LDGSTS.E [R7+0x38008], desc[UR40][R202.64], P5 ;  /* 0x38008000ca077fae */ /* 0x0003e2000a9a1028 */
[----:B------:R-:W-:-:S03]  /*9c70*/  ISETP.NE.U32.AND P5, PT, R233, RZ, PT ;  /* 0x000000ffe900720c */ /* 0x000fc60003fa5070 */
[----:B------:R-:W4:Y:S04]  /*9c80*/  LDL.LU R233, [R1+0x188] ;  /* 0x0001880001e97983 */ /* 0x000f280000300800 */
[----:B------:R1:W-:Y:S01]  /*9c90*/  LDGSTS.E [R7+0x3a000], desc[UR40][R168.64], P3 ;  /* 0x3a000000a8077fae */ /* 0x0003e200099a1028 */
[----:B------:R-:W-:-:S03]  /*9ca0*/  ISETP.NE.U32.AND P3, PT, R245, RZ, PT ;  /* 0x000000fff500720c */ /* 0x000fc60003f65070 */
[----:B------:R-:W4:Y:S01]  /*9cb0*/  LDL.LU R245, [R1+0x18c] ;  /* 0x00018c0001f57983 */ /* 0x000f220000300800 */
[----:B------:R-:W-:-:S05]  /*9cc0*/  IMAD.WIDE R170, R30, 0x4, R170 ;  /* 0x000000041eaa7825 */ /* 0x000fca00078e02aa */
[----:B------:R1:W-:Y:S01]  /*9cd0*/  LDGSTS.E [R7+0x3a008], desc[UR40][R170.64], P5 ;  /* 0x3a008000aa077fae */ /* 0x0003e2000a9a1028 */
[----:B------:R-:W-:-:S03]  /*9ce0*/  ISETP.NE.U32.AND P5, PT, R234, RZ, PT ;  /* 0x000000ffea00720c */ /* 0x000fc60003fa5070 */
[----:B------:R-:W4:Y:S01]  /*9cf0*/  LDL.LU R234, [R1+0x190] ;  /* 0x0001900001ea7983 */ /* 0x000f220000300800 */
[----:B------:R-:W-:-:S04]  /*9d00*/  IMAD.WIDE R204, R30, 0x4, R204 ;  /* 0x000000041ecc7825 */ /* 0x000fc800078e02cc */
[----:B------:R-:W-:Y:S01]  /*9d10*/  IMAD.WIDE R206, R30, 0x4, R206 ;  /* 0x000000041ece7825 */ /* 0x000fe200078e02ce */
[----:B------:R1:W-:Y:S01]  /*9d20*/  LDGSTS.E [R8+0x38000], desc[UR40][R204.64], P3 ;  /* 0x38000000cc087fae */ /* 0x0003e200099a1028 */
[----:B---3--:R-:W-:-:S03]  /*9d30*/  ISETP.NE.U32.AND P3, PT, R237, RZ, PT ;  /* 0x000000ffed00720c */ /* 0x008fc60003f65070 */
[----:B------:R3:W-:Y:S01]  /*9d40*/  LDGSTS.E [R8+0x38008], desc[UR40][R206.64], P5 ;  /* 0x38008000ce087fae */ /* 0x0007e2000a9a1028 */
[----:B------:R-:W-:-:S03]  /*9d50*/  ISETP.NE.U32.AND P5, PT, R238, RZ, PT ;  /* 0x000000ffee00720c */ /* 0x000fc60003fa5070 */
[----:B------:R-:W3:Y:S04]  /*9d60*/  LDL.LU R237, [R1+0x194] ;  /* 0x0001940001ed7983 */ /* 0x000ee80000300800 */
[----:B------:R-:W3:Y:S01]  /*9d70*/  LDL.LU R238, [R1+0x198] ;  /* 0x0001980001ee7983 */ /* 0x000ee20000300800 */
[----:B------:R-:W-:-:S04]  /*9d80*/  IMAD.WIDE R172, R30, 0x4, R172 ;  /* 0x000000041eac7825 */ /* 0x000fc800078e02ac */
[C---:B------:R-:W-:Y:S01]  /*9d90*/  IMAD.WIDE R174, R30.reuse, 0x4, R174 ;  /* 0x000000041eae7825 */ /* 0x040fe200078e02ae */
[----:B------:R1:W-:Y:S04]  /*9da0*/  LDGSTS.E [R8+0x3a000], desc[UR40][R172.64], P3 ;  /* 0x3a000000ac087fae */ /* 0x0003e800099a1028 */
[----:B------:R1:W-:Y:S01]  /*9db0*/  LDGSTS.E [R8+0x3a008], desc[UR40][R174.64], P5 ;  /* 0x3a008000ae087fae */ /* 0x0003e2000a9a1028 */
[----:B------:R-:W-:-:S04]  /*9dc0*/  IMAD.WIDE R208, R30, 0x4, R208 ;  /* 0x000000041ed07825 */ /* 0x000fc800078e02d0 */
[----:B------:R-:W-:-:S04]  /*9dd0*/  IMAD.WIDE R210, R30, 0x4, R210 ;  /* 0x000000041ed27825 */ /* 0x000fc800078e02d2 */
[----:B------:R-:W-:Y:S01]  /*9de0*/  IMAD.WIDE R176, R30, 0x4, R176 ;  /* 0x000000041eb07825 */ /* 0x000fe200078e02b0 */
[----:B--2---:R-:W-:Y:S02]  /*9df0*/  ISETP.NE.U32.AND P3, PT, R241, RZ, PT ;  /* 0x000000fff100720c */ /* 0x004fe40003f65070 */
[----:B------:R-:W2:Y:S01]  /*9e00*/  LDL.LU R241, [R1+0x19c] ;  /* 0x00019c0001f17983 */ /* 0x000ea20000300800 */
[----:B------:R-:W-:-:S03]  /*9e10*/  ISETP.NE.U32.AND P5, PT, R242, RZ, PT ;  /* 0x000000fff200720c */ /* 0x000fc60003fa5070 */
[----:B------:R-:W2:Y:S07]  /*9e20*/  LDL.LU R242, [R1+0x1a0] ;  /* 0x0001a00001f27983 */ /* 0x000eae0000300800 */
[----:B------:R1:W-:Y:S04]  /*9e30*/  LDGSTS.E [R243+0x38000], desc[UR40][R208.64], P3 ;  /* 0x38000000d0f37fae */ /* 0x0003e800099a1028 */
[----:B------:R1:W-:Y:S01]  /*9e40*/  LDGSTS.E [R243+0x38008], desc[UR40][R210.64], P5 ;  /* 0x38008000d2f37fae */ /* 0x0003e2000a9a1028 */
[----:B----4-:R-:W-:-:S03]  /*9e50*/  ISETP.NE.U32.AND P3, PT, R252, RZ, PT ;  /* 0x000000fffc00720c */ /* 0x010fc60003f65070 */
[----:B------:R-:W4:Y:S04]  /*9e60*/  LDL.LU R252, [R1+0x1a4] ;  /* 0x0001a40001fc7983 */ /* 0x000f280000300800 */
[----:B------:R-:W4:Y:S06]  /*9e70*/  LDL.LU R246, [R1+0x1a8] ;  /* 0x0001a80001f67983 */ /* 0x000f2c0000300800 */
[----:B------:R1:W-:Y:S01]  /*9e80*/  LDGSTS.E [R243+0x3a000], desc[UR40][R176.64], P3 ;  /* 0x3a000000b0f37fae */ /* 0x0003e200099a1028 */
[----:B------:R-:W-:-:S03]  /*9e90*/  ISETP.NE.U32.AND P3, PT, R245, RZ, PT ;  /* 0x000000fff500720c */ /* 0x000fc60003f65070 */
[----:B------:R-:W4:Y:S01]  /*9ea0*/  LDL.LU R245, [R1+0x1ac] ;  /* 0x0001ac0001f57983 */ /* 0x000f220000300800 */
[----:B------:R-:W-:-:S03]  /*9eb0*/  ISETP.NE.U32.AND P5, PT, R233, RZ, PT ;  /* 0x000000ffe900720c */ /* 0x000fc60003fa5070 */
[----:B------:R-:W4:Y:S01]  /*9ec0*/  LDL.LU R249, [R1+0x1b0] ;  /* 0x0001b00001f97983 */ /* 0x000f220000300800 */
[----:B------:R-:W-:-:S03]  /*9ed0*/  IMAD.WIDE R178, R30, 0x4, R178 ;  /* 0x000000041eb27825 */ /* 0x000fc600078e02b2 */
[----:B------:R-:W4:Y:S06]  /*9ee0*/  LDL.LU R233, [R1+0x1b4] ;  /* 0x0001b40001e97983 */ /* 0x000f2c0000300800 */
        /* <DEDUP_REMOVED lines=25> */
[----:B------:R-:W4:Y:S10]  /*a080*/  LDL.LU R252, [R1+0x1d0] ;  /* 0x0001d00001fc7983 */ /* 0x000f340000300800 */
[----:B------:R1:W-:Y:S01]  /*a090*/  LDGSTS.E [R235+0x3a000], desc[UR40][R184.64], P3 ;  /* 0x3a000000b8eb7fae */ /* 0x0003e200099a1028 */
[----:B------:R-:W-:-:S03]  /*a0a0*/  ISETP.NE.U32.AND P3, PT, R245, RZ, PT ;  /* 0x000000fff500720c */ /* 0x000fc60003f65070 */
[----:B------:R-:W4:Y:S01]  /*a0b0*/  LDL.LU R245, [R1+0x1d4] ;  /* 0x0001d40001f57983 */ /* 0x000f220000300800 */
[----:B------:R-:W-:Y:S01]  /*a0c0*/  ISETP.NE.U32.AND P5, PT, R246, RZ, PT ;  /* 0x000000fff600720c */ /* 0x000fe20003fa5070 */
[----:B------:R-:W-:-:S04]  /*a0d0*/  IMAD.WIDE R186, R30, 0x4, R186 ;  /* 0x000000041eba7825 */ /* 0x000fc800078e02ba */
[----:B------:R-:W-:-:S08]  /*a0e0*/  IMAD.WIDE R220, R30, 0x4, R220 ;  /* 0x000000041edc7825 */ /* 0x000fd000078e02dc */
[----:B------:R1:W-:Y:S01]  /*a0f0*/  LDGSTS.E [R235+0x3a008], desc[UR40][R186.64], P5 ;  /* 0x3a008000baeb7fae */ /* 0x0003e2000a9a1028 */
[----:B------:R-:W-:Y:S01]  /*a100*/  ISETP.NE.U32.AND P5, PT, R249, RZ, PT ;  /* 0x000000fff900720c */ /* 0x000fe20003fa5070 */
[C---:B------:R-:W-:Y:S02]  /*a110*/  IMAD.WIDE R222, R30.reuse, 0x4, R222 ;  /* 0x000000041ede7825 */ /* 0x040fe400078e02de */
[----:B------:R1:W-:Y:S01]  /*a120*/  LDGSTS.E [R231+0x38000], desc[UR40][R220.64], P3 ;  /* 0x38000000dce77fae */ /* 0x0003e200099a1028 */
[----:B------:R-:W-:Y:S01]  /*a130*/  ISETP.NE.U32.AND P3, PT, R233, RZ, PT ;  /* 0x000000ffe900720c */ /* 0x000fe20003f65070 */
[----:B------:R-:W-:-:S08]  /*a140*/  IMAD.WIDE R188, R30, 0x4, R188 ;  /* 0x000000041ebc7825 */ /* 0x000fd000078e02bc */
[----:B------:R1:W-:Y:S01]  /*a150*/  LDGSTS.E [R231+0x38008], desc[UR40][R222.64], P5 ;  /* 0x38008000dee77fae */ /* 0x0003e2000a9a1028 */
[----:B------:R-:W-:Y:S01]  /*a160*/  ISETP.NE.U32.AND P5, PT, R234, RZ, PT ;  /* 0x000000ffea00720c */ /* 0x000fe20003fa5070 */
[C---:B------:R-:W-:Y:S02]  /*a170*/  IMAD.WIDE R190, R30.reuse, 0x4, R190 ;  /* 0x000000041ebe7825 */ /* 0x040fe400078e02be */
[----:B------:R1:W-:Y:S01]  /*a180*/  LDGSTS.E [R231+0x3a000], desc[UR40][R188.64], P3 ;  /* 0x3a000000bce77fae */ /* 0x0003e200099a1028 */
[----:B---3--:R-:W-:Y:S01]  /*a190*/  ISETP.NE.U32.AND P3, PT, R237, RZ, PT ;  /* 0x000000ffed00720c */ /* 0x008fe20003f65070 */
[----:B------:R-:W-:-:S08]  /*a1a0*/  IMAD.WIDE R160, R30, 0x4, R160 ;  /* 0x000000041ea07825 */ /* 0x000fd000078e02a0 */
[----:B------:R3:W-:Y:S01]  /*a1b0*/  LDGSTS.E [R231+0x3a008], desc[UR40][R190.64], P5 ;  /* 0x3a008000bee77fae */ /* 0x0007e2000a9a1028 */
[----:B------:R-:W-:-:S03]  /*a1c0*/  ISETP.NE.U32.AND P5, PT, R238, RZ, PT ;  /* 0x000000ffee00720c */ /* 0x000fc60003fa5070 */
[----:B------:R-:W3:Y:S01]  /*a1d0*/  LDL.LU R238, [R1+0x268] ;  /* 0x0002680001ee7983 */ /* 0x000ee20000300800 */
[----:B------:R-:W-:-:S03]  /*a1e0*/  IMAD.WIDE R162, R30, 0x4, R162 ;  /* 0x000000041ea27825 */ /* 0x000fc600078e02a2 */
[----:B------:R1:W-:Y:S06]  /*a1f0*/  LDGSTS.E [R227+0x38000], desc[UR40][R160.64], P3 ;  /* 0x38000000a0e37fae */ /* 0x0003ec00099a1028 */
        /* <DEDUP_REMOVED lines=8> */
[----:B------:R1:W-:Y:S01]  /*a280*/  LDGSTS.E [R227+0x3a000], desc[UR40][R192.64], P3 ;  /* 0x3a000000c0e37fae */ /* 0x0003e200099a1028 */
[----:B------:R-:W-:-:S03]  /*a290*/  LOP3.LUT P3, RZ, R250, 0x100, RZ, 0xc0, !PT ;  /* 0x00000100faff7812 */ /* 0x000fc6000786c0ff */
[----:B------:R1:W-:Y:S01]  /*a2a0*/  LDGSTS.E [R227+0x3a008], desc[UR40][R194.64], P5 ;  /* 0x3a008000c2e37fae */ /* 0x0003e2000a9a1028 */
[----:B------:R-:W-:-:S09]  /*a2b0*/  IMAD.WIDE R166, R30, 0x4, R166 ;  /* 0x000000041ea67825 */ /* 0x000fd200078e02a6 */
[----:B------:R1:W-:Y:S01]  /*a2c0*/  LDGSTS.E [R31+0x38000], desc[UR40][R164.64], P3 ;  /* 0x38000000a41f7fae */ /* 0x0003e200099a1028 */
[----:B----4-:R-:W-:-:S03]  /*a2d0*/  ISETP.NE.U32.AND P5, PT, R252, RZ, PT ;  /* 0x000000fffc00720c */ /* 0x010fc60003fa5070 */
[----:B------:R-:W4:Y:S10]  /*a2e0*/  LDL.LU R252, [R1+0x26c] ;  /* 0x00026c0001fc7983 */ /* 0x000f340000300800 */
[----:B------:R1:W-:Y:S01]  /*a2f0*/  LDGSTS.E [R31+0x38008], desc[UR40][R166.64], P5 ;  /* 0x38008000a61f7fae */ /* 0x0003e2000a9a1028 */
[----:B------:R-:W-:-:S03]  /*a300*/  ISETP.NE.U32.AND P5, PT, R245, RZ, PT ;  /* 0x000000fff500720c */ /* 0x000fc60003fa5070 */
[----:B------:R-:W4:Y:S01]  /*a310*/  LDL.LU R245, [R1+0x270] ;  /* 0x0002700001f57983 */ /* 0x000f220000300800 */
[----:B------:R-:W-:-:S03]  /*a320*/  IMAD.WIDE R196, R30, 0x4, R196 ;  /* 0x000000041ec47825 */ /* 0x000fc600078e02c4 */
[----:B------:R-:W4:Y:S04]  /*a330*/  LDL.LU R234, [R1+0x274] ;  /* 0x0002740001ea7983 */ /* 0x000f280000300800 */
[----:B------:R1:W-:Y:S01]  /*a340*/  LDGSTS.E [R31+0x3a000], desc[UR40][R196.64], P4 ;  /* 0x3a000000c41f7fae */ /* 0x0003e2000a1a1028 */
[----:B------:R-:W-:Y:S01]  /*a350*/  LOP3.LUT P4, RZ, R250, 0x40, RZ, 0xc0, !PT ;  /* 0x00000040faff7812 */ /* 0x000fe2000788c0ff */
[----:B------:R-:W-:Y:S02]  /*a360*/  IMAD.WIDE R198, R30, 0x4, R198 ;  /* 0x000000041ec67825 */ /* 0x000fe400078e02c6 */
[----:B------:R-:W4:Y:S02]  /*a370*/  LDL.LU R249, [R1+0x278] ;  /* 0x0002780001f97983 */ /* 0x000f240000300800 */
[----:B------:R-:W-:-:S02]  /*a380*/  IMAD.WIDE R102, R15, 0x4, R102 ;  /* 0x000000040f667825 */ /* 0x000fc400078e0266 */
        /* <DEDUP_REMOVED lines=126> */
[----:B------:R1:W-:Y:S04]  /*ab70*/  LDGSTS.E [R224+0x13700], desc[UR40][R142.64], P4 ;  /* 0x137000008ee07fae */ /* 0x0003e8000a1a1028 */
[----:B------:R1:W-:Y:S04]  /*ab80*/  LDGSTS.E [R224+0x13b00], desc[UR40][R150.64], P4 ;  /* 0x13b0000096e07fae */ /* 0x0003e8000a1a1028 */
[----:B------:R1:W-:Y:S04]  /*ab90*/  LDGSTS.E [R224+0x13f00], desc[UR40][R158.64], P4 ;  /* 0x13f000009ee07fae */ /* 0x0003e8000a1a1028 */
[----:B------:R-:W0:Y:S01]  /*aba0*/  LDGDEPBAR ;  /* 0x00000000000079af */ /* 0x000e220000000000 */
[----:B---3--:R-:W-:-:S03]  /*abb0*/  ISETP.NE.U32.AND P4, PT, R238, RZ, PT ;  /* 0x000000ffee00720c */ /* 0x008fc60003f85070 */
[----:B------:R-:W3:Y:S04]  /*abc0*/  LDL.LU R237, [R1+0x27c] ;  /* 0x00027c0001ed7983 */ /* 0x000ee80000300800 */
[----:B------:R-:W3:Y:S01]  /*abd0*/  LDL.LU R238, [R1+0x280] ;  /* 0x0002800001ee7983 */ /* 0x000ee20000300800 */
[----:B-1----:R-:W-:Y:S01]  /*abe0*/  IMAD.WIDE R200, R30, 0x4, R200 ;  /* 0x000000041ec87825 */ /* 0x002fe200078e02c8 */
[----:B------:R-:W-:Y:S01]  /*abf0*/  BAR.SYNC.DEFER_BLOCKING 0x0 ;  /* 0x0000000000007b1d */ /* 0x000fe20000010000 */
[----:B--2---:R-:W-:-:S05]  /*ac00*/  ISETP.NE.U32.AND P5, PT, R241, RZ, PT ;  /* 0x000000fff100720c */ /* 0x004fca0003fa5070 */
[----:B------:R-:W2:Y:S04]  /*ac10*/  LDL.LU R241, [R1+0x284] ;  /* 0x0002840001f17983 */ /* 0x000ea80000300800 */
[----:B------:R-:W-:Y:S01]  /*ac20*/  @!PT LDS RZ, [RZ] ;  /* 0x00000000fffff984 */ /* 0x000fe20000000800 */
[----:B------:R-:W-:Y:S01]  /*ac30*/  @!PT LDS RZ, [RZ] ;  /* 0x00000000fffff984 */ /* 0x000fe20000000800 */
[----:B------:R-:W-:Y:S01]  /*ac40*/  @!PT LDS RZ, [RZ] ;  /* 0x00000000fffff984 */ /* 0x000fe20000000800 */
[----:B------:R1:W-:Y:S01]  /*ac50*/  LDGSTS.E [R7+0x3c000], desc[UR40][R200.64], P4 ;  /* 0x3c000000c8077fae */ /* 0x0003e2000a1a1028 */
[----:B------:R-:W-:-:S03]  /*ac60*/  ISETP.NE.U32.AND P4, PT, R242, RZ, PT ;  /* 0x000000fff200720c */ /* 0x000fc60003f85070 */
[----:B------:R-:W2:Y:S01]  /*ac70*/  LDL.LU R242, [R1+0x288] ;  /* 0x0002880001f27983 */ /* 0x000ea20000300800 */
[----:B------:R-:W-:-:S04]  /*ac80*/  IMAD.WIDE R202, R30, 0x4, R202 ;  /* 0x000000041eca7825 */ /* 0x000fc800078e02ca */
[----:B------:R-:W-:Y:S01]  /*ac90*/  IMAD.WIDE R168, R30, 0x4, R168 ;  /* 0x000000041ea87825 */ /* 0x000fe200078e02a8 */
[----:B------:R1:W-:Y:S01]  /*aca0*/  LDGSTS.E [R7+0x3c008], desc[UR40][R202.64], P5 ;  /* 0x3c008000ca077fae */ /* 0x0003e2000a9a1028 */
[----:B----4-:R-:W-:-:S03]  /*acb0*/  ISETP.NE.U32.AND P5, PT, R252, RZ, PT ;  /* 0x000000fffc00720c */ /* 0x010fc60003fa5070 */
[----:B------:R4:W-:Y:S01]  /*acc0*/  LDGSTS.E [R7+0x3e000], desc[UR40][R168.64], P4 ;  /* 0x3e000000a8077fae */ /* 0x0009e2000a1a1028 */
[----:B------:R-:W-:-:S03]  /*acd0*/  ISETP.NE.U32.AND P4, PT, R245, RZ, PT ;  /* 0x000000fff500720c */ /* 0x000fc60003f85070 */
[----:B------:R-:W4:Y:S04]  /*ace0*/  LDL.LU R252, [R1+0x28c] ;  /* 0x00028c0001fc7983 */ /* 0x000f280000300800 */
[----:B------:R-:W4:Y:S01]  /*acf0*/  LDL.LU R245, [R1+0x290] ;  /* 0x0002900001f57983 */ /* 0x000f220000300800 */
[----:B------:R-:W-:-:S03]  /*ad00*/  IMAD.WIDE R170, R30, 0x4, R170 ;  /* 0x000000041eaa7825 */ /* 0x000fc600078e02aa */
[----:B------:R-:W4:Y:S01]  /*ad10*/  LDL.LU R233, [R1+0x294] ;  /* 0x0002940001e97983 */ /* 0x000f220000300800 */
[----:B------:R-:W-:-:S03]  /*ad20*/  IMAD.WIDE R204, R30, 0x4, R204 ;  /* 0x000000041ecc7825 */ /* 0x000fc600078e02cc */
[----:B------:R1:W-:Y:S01]  /*ad30*/  LDGSTS.E [R7+0x3e008], desc[UR40][R170.64], P5 ;  /* 0x3e008000aa077fae */ /* 0x0003e2000a9a1028 */
[----:B------:R-:W-:-:S03]  /*ad40*/  ISETP.NE.U32.AND P5, PT, R234, RZ, PT ;  /* 0x000000ffea00720c */ /* 0x000fc60003fa5070 */
[----:B------:R1:W-:Y:S01]  /*ad50*/  LDGSTS.E [R8+0x3c000], desc[UR40][R204.64], P4 ;  /* 0x3c000000cc087fae */ /* 0x0003e2000a1a1028 */
[----:B------:R-:W-:-:S03]  /*ad60*/  ISETP.NE.U32.AND P4, PT, R249, RZ, PT ;  /* 0x000000fff900720c */ /* 0x000fc60003f85070 */
[----:B------:R-:W4:Y:S01]  /*ad70*/  LDL.LU R234, [R1+0x298] ;  /* 0x0002980001ea7983 */ /* 0x000f220000300800 */
[----:B------:R-:W-:-:S04]  /*ad80*/  IMAD.WIDE R206, R30, 0x4, R206 ;  /* 0x000000041ece7825 */ /* 0x000fc800078e02ce */
[C---:B------:R-:W-:Y:S01]  /*ad90*/  IMAD.WIDE R172, R30.reuse, 0x4, R172 ;  /* 0x000000041eac7825 */ /* 0x040fe200078e02ac */
[----:B------:R1:W-:Y:S04]  /*ada0*/  LDGSTS.E [R8+0x3c008], desc[UR40][R206.64], P5 ;  /* 0x3c008000ce087fae */ /* 0x0003e8000a9a1028 */
[----:B------:R1:W-:Y:S01]  /*adb0*/  LDGSTS.E [R8+0x3e000], desc[UR40][R172.64], P4 ;  /* 0x3e000000ac087fae */ /* 0x0003e2000a1a1028 */
[----:B------:R-:W-:-:S04]  /*adc0*/  IMAD.WIDE R174, R30, 0x4, R174 ;  /* 0x000000041eae7825 */ /* 0x000fc800078e02ae */
[----:B------:R-:W-:-:S04]  /*add0*/  IMAD.WIDE R208, R30, 0x4, R208 ;  /* 0x000000041ed07825 */ /* 0x000fc800078e02d0 */
[----:B------:R-:W-:-:S04]  /*ade0*/  IMAD.WIDE R210, R30, 0x4, R210 ;  /* 0x000000041ed27825 */ /* 0x000fc800078e02d2 */
[----:B------:R-:W-:Y:S01]  /*adf0*/  IMAD.WIDE R176, R30, 0x4, R176 ;  /* 0x000000041eb07825 */ /* 0x000fe200078e02b0 */
[----:B---3--:R-:W-:Y:S02]  /*ae00*/  ISETP.NE.U32.AND P5, PT, R237, RZ, PT ;  /* 0x000000ffed00720c */ /* 0x008fe40003fa5070 */
[----:B------:R-:W3:Y:S01]  /*ae10*/  LDL.LU R237, [R1+0x29c] ;  /* 0x00029c0001ed7983 */ /* 0x000ee20000300800 */
[----:B------:R-:W-:-:S03]  /*ae20*/  ISETP.NE.U32.AND P4, PT, R238, RZ, PT ;  /* 0x000000ffee00720c */ /* 0x000fc60003f85070 */
[----:B------:R-:W3:Y:S07]  /*ae30*/  LDL.LU R238, [R1+0x2a0] ;  /* 0x0002a00001ee7983 */ /* 0x000eee0000300800 */
[----:B------:R1:W-:Y:S01]  /*ae40*/  LDGSTS.E [R8+0x3e008], desc[UR40][R174.64], P5 ;  /* 0x3e008000ae087fae */ /* 0x0003e2000a9a1028 */
[----:B--2---:R-:W-:-:S03]  /*ae50*/  ISETP.NE.U32.AND P5, PT, R241, RZ, PT ;  /* 0x000000fff100720c */ /* 0x004fc60003fa5070 */
[----:B------:R2:W-:Y:S04]  /*ae60*/  LDGSTS.E [R243+0x3c000], desc[UR40][R208.64], P4 ;  /* 0x3c000000d0f37fae */ /* 0x0005e8000a1a1028 */
[----:B------:R-:W2:Y:S06]  /*ae70*/  LDL.LU R241, [R1+0x2a4] ;  /* 0x0002a40001f17983 */ /* 0x000eac0000300800 */
[----:B------:R1:W-:Y:S01]  /*ae80*/  LDGSTS.E [R243+0x3c008], desc[UR40][R210.64], P5 ;  /* 0x3c008000d2f37fae */ /* 0x0003e2000a9a1028 */
[----:B------:R-:W-:-:S03]  /*ae90*/  ISETP.NE.U32.AND P4, PT, R242, RZ, PT ;  /* 0x000000fff200720c */ /* 0x000fc60003f85070 */
[----:B------:R-:W2:Y:S10]  /*aea0*/  LDL.LU R242, [R1+0x2a8] ;  /* 0x0002a80001f27983 */ /* 0x000eb40000300800 */
[----:B------:R1:W-:Y:S01]  /*aeb0*/  LDGSTS.E [R243+0x3e000], desc[UR40][R176.64], P4 ;  /* 0x3e000000b0f37fae */ /* 0x0003e2000a1a1028 */
[----:B----4-:R-:W-:-:S03]  /*aec0*/  ISETP.NE.U32.AND P5, PT, R252, RZ, PT ;  /* 0x000000fffc00720c */ /* 0x010fc60003fa5070 */
[----:B------:R-:W4:Y:S01]  /*aed0*/  LDL.LU R252, [R1+0x2ac] ;  /* 0x0002ac0001fc7983 */ /* 0x000f220000300800 */
[----:B------:R-:W-:-:S03]  /*aee0*/  ISETP.NE.U32.AND P4, PT, R245, RZ, PT ;  /* 0x000000fff500720c */ /* 0x000fc60003f85070 */
[----:B------:R-:W4:Y:S04]  /*aef0*/  LDL.LU R245, [R1+0x2b0] ;  /* 0x0002b00001f57983 */ /* 0x000f280000300800 */
[----:B------:R-:W4:Y:S04]  /*af00*/  LDL.LU R247, [R1+0x2b4] ;  /* 0x0002b40001f77983 */ /* 0x000f280000300800 */
[----:B------:R-:W4:Y:S04]  /*af10*/  LDL.LU R246, [R1+0x2b8] ;  /* 0x0002b80001f67983 */ /* 0x000f280000300800 */
[----:B------:R-:W4:Y:S01]  /*af20*/  LDL.LU R249, [R1+0x2bc] ;  /* 0x0002bc0001f97983 */ /* 0x000f220000300800 */
[----:B------:R-:W-:-:S04]  /*af30*/  IMAD.WIDE R178, R30, 0x4, R178 ;  /* 0x000000041eb27825 */ /* 0x000fc800078e02b2 */
[----:B------:R-:W-:Y:S01]  /*af40*/  IMAD.WIDE R212, R30, 0x4, R212 ;  /* 0x000000041ed47825 */ /* 0x000fe200078e02d4 */
[----:B------:R1:W-:Y:S01]  /*af50*/  LDGSTS.E [R243+0x3e008], desc[UR40][R178.64], P5 ;  /* 0x3e008000b2f37fae */ /* 0x0003e2000a9a1028 */
[----:B------:R-:W-:-:S03]  /*af60*/  ISETP.NE.U32.AND P5, PT, R233, RZ, PT ;  /* 0x000000ffe900720c */ /* 0x000fc60003fa5070 */
[----:B------:R1:W-:Y:S01]  /*af70*/  LDGSTS.E [R239+0x3c000], desc[UR40][R212.64], P4 ;  /* 0x3c000000d4ef7fae */ /* 0x0003e2000a1a1028 */
[----:B------:R-:W-:-:S03]  /*af80*/  ISETP.NE.U32.AND P4, PT, R234, RZ, PT ;  /* 0x000000ffea00720c */ /* 0x000fc60003f85070 */
[----:B------:R-:W4:Y:S04]  /*af90*/  LDL.LU R233, [R1+0x2c0] ;  /* 0x0002c00001e97983 */ /* 0x000f280000300800 */
        /* <DEDUP_REMOVED lines=13> */
[----:B------:R1:W-:Y:S04]  /*b070*/  LDGSTS.E [R239+0x3e008], desc[UR40][R182.64], P5 ;  /* 0x3e008000b6ef7fae */ /* 0x0003e8000a9a1028 */
[----:B------:R1:W-:Y:S01]  /*b080*/  LDGSTS.E [R235+0x3c000], desc[UR40][R216.64], P4 ;  /* 0x3c000000d8eb7fae */ /* 0x0003e2000a1a1028 */
[----:B--2---:R-:W-:-:S03]  /*b090*/  ISETP.NE.U32.AND P5, PT, R241, RZ, PT ;  /* 0x000000fff100720c */ /* 0x004fc60003fa5070 */
[----:B------:R-:W2:Y:S10]  /*b0a0*/  LDL.LU R241, [R1+0x2d0] ;  /* 0x0002d00001f17983 */ /* 0x000eb40000300800 */
[----:B------:R1:W-:Y:S01]  /*b0b0*/  LDGSTS.E [R235+0x3c008], desc[UR40][R218.64], P5 ;  /* 0x3c008000daeb7fae */ /* 0x0003e2000a9a1028 */
[----:B------:R-:W-:-:S03]  /*b0c0*/  ISETP.NE.U32.AND P4, PT, R242, RZ, PT ;  /* 0x000000fff200720c */ /* 0x000fc60003f85070 */
[----:B------:R-:W2:Y:S10]  /*b0d0*/  LDL.LU R242, [R1+0x2d8] ;  /* 0x0002d80001f27983 */ /* 0x000eb40000300800 */
[----:B------:R1:W-:Y:S01]  /*b0e0*/  LDGSTS.E [R235+0x3e000], desc[UR40][R184.64], P4 ;  /* 0x3e000000b8eb7fae */ /* 0x0003e2000a1a1028 */
[----:B----4-:R-:W-:-:S03]  /*b0f0*/  ISETP.NE.U32.AND P5, PT, R252, RZ, PT ;  /* 0x000000fffc00720c */ /* 0x010fc60003fa5070 */
[----:B------:R-:W4:Y:S01]  /*b100*/  LDL.LU R252, [R1+0x2dc] ;  /* 0x0002dc0001fc7983 */ /* 0x000f220000300800 */
[----:B------:R-:W-:-:S03]  /*b110*/  ISETP.NE.U32.AND P4, PT, R245, RZ, PT ;  /* 0x000000fff500720c */ /* 0x000fc60003f85070 */
[----:B------:R-:W4:Y:S01]  /*b120*/  LDL.LU R245, [R1+0x2d4] ;  /* 0x0002d40001f57983 */ /* 0x000f220000300800 */
[----:B------:R-:W-:-:S05]  /*b130*/  IMAD.WIDE R186, R30, 0x4, R186 ;  /* 0x000000041eba7825 */ /* 0x000fca00078e02ba */
[----:B------:R1:W-:Y:S01]  /*b140*/  LDGSTS.E [R235+0x3e008], desc[UR40][R186.64], P5 ;  /* 0x3e008000baeb7fae */ /* 0x0003e2000a9a1028 */
[----:B------:R-:W-:Y:S01]  /*b150*/  ISETP.NE.U32.AND P5, PT, R247, RZ, PT ;  /* 0x000000fff700720c */ /* 0x000fe20003fa5070 */
[----:B------:R-:W-:-:S04]  /*b160*/  IMAD.WIDE R220, R30, 0x4, R220 ;  /* 0x000000041edc7825 */ /* 0x000fc800078e02dc */
[----:B------:R-:W-:Y:S01]  /*b170*/  IMAD.WIDE R222, R30, 0x4, R222 ;  /* 0x000000041ede7825 */ /* 0x000fe200078e02de */
[----:B------:R1:W-:Y:S01]  /*b180*/  LDGSTS.E [R231+0x3c000], desc[UR40][R220.64], P4 ;  /* 0x3c000000dce77fae */ /* 0x0003e2000a1a1028 */
[----:B------:R-:W-:-:S06]  /*b190*/  ISETP.NE.U32.AND P4, PT, R246, RZ, PT ;  /* 0x000000fff600720c */ /* 0x000fcc0003f85070 */
[----:B------:R1:W-:Y:S01]  /*b1a0*/  LDGSTS.E [R231+0x3c008], desc[UR40][R222.64], P5 ;  /* 0x3c008000dee77fae */ /* 0x0003e2000a9a1028 */
[----:B------:R-:W-:Y:S01]  /*b1b0*/  ISETP.NE.U32.AND P5, PT, R249, RZ, PT ;  /* 0x000000fff900720c */ /* 0x000fe20003fa5070 */
[----:B------:R-:W-:-:S04]  /*b1c0*/  IMAD.WIDE R188, R30, 0x4, R188 ;  /* 0x000000041ebc7825 */ /* 0x000fc800078e02bc */
[----:B------:R-:W-:Y:S01]  /*b1d0*/  IMAD.WIDE R190, R30, 0x4, R190 ;  /* 0x000000041ebe7825 */ /* 0x000fe200078e02be */
[----:B------:R1:W-:Y:S01]  /*b1e0*/  LDGSTS.E [R231+0x3e000], desc[UR40][R188.64], P4 ;  /* 0x3e000000bce77fae */ /* 0x0003e2000a1a1028 */
[----:B------:R-:W-:-:S06]  /*b1f0*/  ISETP.NE.U32.AND P4, PT, R233, RZ, PT ;  /* 0x000000ffe900720c */ /* 0x000fcc0003f85070 */
        /* <DEDUP_REMOVED lines=17> */
[----:B------:R-:W2:Y:S01]  /*b310*/  LDL.LU R241, [R1+0x304] ;  /* 0x0003040001f17983 */ /* 0x000ea20000300800 */
[----:B------:R-:W-:-:S03]  /*b320*/  ISETP.NE.U32.AND P5, PT, R242, RZ, PT ;  /* 0x000000fff200720c */ /* 0x000fc60003fa5070 */
[----:B------:R-:W2:Y:S01]  /*b330*/  LDL.LU R242, [R1+0x308] ;  /* 0x0003080001f27983 */ /* 0x000ea20000300800 */
[----:B------:R-:W-:-:S04]  /*b340*/  IMAD.WIDE R164, R30, 0x4, R164 ;  /* 0x000000041ea47825 */ /* 0x000fc800078e02a4 */
[----:B------:R-:W-:Y:S01]  /*b350*/  IMAD.WIDE R166, R30, 0x4, R166 ;  /* 0x000000041ea67825 */ /* 0x000fe200078e02a6 */
[----:B------:R1:W-:Y:S01]  /*b360*/  LDGSTS.E [R31+0x3c000], desc[UR40][R164.64], P4 ;  /* 0x3c000000a41f7fae */ /* 0x0003e2000a1a1028 */
[----:B------:R-:W-:-:S03]  /*b370*/  LOP3.LUT P3, RZ, R250, 0x80, RZ, 0xc0, !PT ;  /* 0x00000080faff7812 */ /* 0x000fc6000786c0ff */
[----:B------:R1:W-:Y:S01]  /*b380*/  LDGSTS.E [R31+0x3c008], desc[UR40][R166.64], P5 ;  /* 0x3c008000a61f7fae */ /* 0x0003e2000a9a1028 */
[----:B----4-:R-:W-:Y:S01]  /*b390*/  ISETP.NE.U32.AND P4, PT, R252, RZ, PT ;  /* 0x000000fffc00720c */ /* 0x010fe20003f85070 */
[C---:B------:R-:W-:Y:S02]  /*b3a0*/  IMAD.WIDE R196, R30.reuse, 0x4, R196 ;  /* 0x000000041ec47825 */ /* 0x040fe400078e02c4 */
[----:B------:R-:W4:Y:S01]  /*b3b0*/  LDL.LU R252, [R1+0x30c] ;  /* 0x00030c0001fc7983 */ /* 0x000f220000300800 */
[----:B------:R-:W-:Y:S01]  /*b3c0*/  ISETP.NE.U32.AND P5, PT, R245, RZ, PT ;  /* 0x000000fff500720c */ /* 0x000fe20003fa5070 */
[----:B------:R-:W-:Y:S02]  /*b3d0*/  IMAD.WIDE R198, R30, 0x4, R198 ;  /* 0x000000041ec67825 */ /* 0x000fe400078e02c6 */
[----:B------:R-:W2:Y:S02]  /*b3e0*/  LDL.LU R245, [R1+0x310] ;  /* 0x0003100001f57983 */ /* 0x000ea40000300800 */
[----:B------:R-:W-:-:S02]  /*b3f0*/  IMAD.WIDE R102, R15, 0x4, R102 ;  /* 0x000000040f667825 */ /* 0x000fc400078e0266 */
[----:B------:R-:W2:Y:S02]  /*b400*/  LDL.LU R233, [R1+0x320] ;  /* 0x0003200001e97983 */ /* 0x000ea40000300800 */
[C---:B------:R-:W-:Y:S02]  /*b410*/  IMAD.WIDE R94, R15.reuse, 0x4, R94 ;  /* 0x000000040f5e7825 */ /* 0x040fe400078e025e */
[----:B------:R1:W-:Y:S02]  /*b420*/  LDGSTS.E [R31+0x3e000], desc[UR40][R196.64], P4 ;  /* 0x3e000000c41f7fae */ /* 0x0003e4000a1a1028 */
[C---:B------:R-:W-:Y:S02]  /*b430*/  IMAD.WIDE R86, R15.reuse, 0x4, R86 ;  /* 0x000000040f567825 */ /* 0x040fe400078e0256 */
[----:B------:R1:W-:Y:S02]  /*b440*/  LDGSTS.E [R31+0x3e008], desc[UR40][R198.64], P5 ;  /* 0x3e008000c61f7fae */ /* 0x0003e4000a9a1028 */
[----:B------:R-:W-:-:S02]  /*b450*/  IMAD.WIDE R78, R15, 0x4, R78 ;  /* 0x000000040f4e7825 */ /* 0x000fc400078e024e */
[----:B------:R-:W0:Y:S02]  /*b460*/  LDGDEPBAR ;  /* 0x00000000000079af */ /* 0x000e240000000000 */
        /* <DEDUP_REMOVED lines=122> */
[----:B------:R1:W-:Y:S04]  /*bc10*/  LDGSTS.E [R224+0x1bb00], desc[UR40][R150.64], P3 ;  /* 0x1bb0000096e07fae */ /* 0x0003e800099a1028 */
[----:B------:R2:W-:Y:S04]  /*bc20*/  LDGSTS.E [R224+0x1bf00], desc[UR40][R158.64], P3 ;  /* 0x1bf000009ee07fae */ /* 0x0005e800099a1028 */
[----:B------:R-:W0:Y:S01]  /*bc30*/  LDGDEPBAR ;  /* 0x00000000000079af */ /* 0x000e220000000000 */
[----:B------:R-:W-:-:S02]  /*bc40*/  ISETP.NE.U32.AND P5, PT, R234, RZ, PT ;  /* 0x000000ffea00720c */ /* 0x000fc40003fa5070 */
[----:B------:R-:W-:Y:S01]  /*bc50*/  ISETP.NE.U32.AND P4, PT, R249, RZ, PT ;  /* 0x000000fff900720c */ /* 0x000fe20003f85070 */
[----:B------:R-:W4:Y:S01]  /*bc60*/  LDL.LU R234, [R1+0x324] ;  /* 0x0003240001ea7983 */ /* 0x000f220000300800 */
[C---:B-1----:R-:W-:Y:S01]  /*bc70*/  IMAD.WIDE R200, R30.reuse, 0x4, R200 ;  /* 0x000000041ec87825 */ /* 0x042fe200078e02c8 */
[----:B------:R-:W-:Y:S03]  /*bc80*/  BAR.SYNC.DEFER_BLOCKING 0x0 ;  /* 0x0000000000007b1d */ /* 0x000fe60000010000 */
[----:B------:R-:W-:-:S04]  /*bc90*/  IMAD.WIDE R202, R30, 0x4, R202 ;  /* 0x000000041eca7825 */ /* 0x000fc800078e02ca */
[----:B------:R-:W-:-:S04]  /*bca0*/  IMAD.WIDE R168, R30, 0x4, R168 ;  /* 0x000000041ea87825 */ /* 0x000fc800078e02a8 */
[----:B------:R-:W-:Y:S01]  /*bcb0*/  IMAD.WIDE R170, R30, 0x4, R170 ;  /* 0x000000041eaa7825 */ /* 0x000fe200078e02aa */
[----:B------:R-:W-:Y:S01]  /*bcc0*/  @!PT LDS RZ, [RZ] ;  /* 0x00000000fffff984 */ /* 0x000fe20000000800 */
[----:B------:R-:W-:Y:S01]  /*bcd0*/  @!PT LDS RZ, [RZ] ;  /* 0x00000000fffff984 */ /* 0x000fe20000000800 */
[----:B------:R-:W-:Y:S01]  /*bce0*/  @!PT LDS RZ, [RZ] ;  /* 0x00000000fffff984 */ /* 0x000fe20000000800 */
[----:B------:R1:W-:Y:S01]  /*bcf0*/  LDGSTS.E [R7+0x40000], desc[UR40][R200.64], P5 ;  /* 0x40000000c8077fae */ /* 0x0003e2000a9a1028 */
[----:B---3--:R-:W-:-:S03]  /*bd00*/  ISETP.NE.U32.AND P5, PT, R237, RZ, PT ;  /* 0x000000ffed00720c */ /* 0x008fc60003fa5070 */
[----:B------:R1:W-:Y:S01]  /*bd10*/  LDGSTS.E [R7+0x40008], desc[UR40][R202.64], P4 ;  /* 0x40008000ca077fae */ /* 0x0003e2000a1a1028 */
[----:B------:R-:W-:-:S03]  /*bd20*/  ISETP.NE.U32.AND P4, PT, R238, RZ, PT ;  /* 0x000000ffee00720c */ /* 0x000fc60003f85070 */
[----:B------:R-:W3:Y:S04]  /*bd30*/  LDL.LU R237, [R1+0x328] ;  /* 0x0003280001ed7983 */ /* 0x000ee80000300800 */
[----:B------:R-:W3:Y:S04]  /*bd40*/  LDL.LU R238, [R1+0x32c] ;  /* 0x00032c0001ee7983 */ /* 0x000ee80000300800 */
[----:B------:R1:W-:Y:S01]  /*bd50*/  LDGSTS.E [R7+0x42000], desc[UR40][R168.64], P5 ;  /* 0x42000000a8077fae */ /* 0x0003e2000a9a1028 */
[----:B--2---:R-:W-:-:S03]  /*bd60*/  ISETP.NE.U32.AND P5, PT, R241, RZ, PT ;  /* 0x000000fff100720c */ /* 0x004fc60003fa5070 */
[----:B------:R1:W-:Y:S01]  /*bd70*/  LDGSTS.E [R7+0x42008], desc[UR40][R170.64], P4 ;  /* 0x42008000aa077fae */ /* 0x0003e2000a1a1028 */
[----:B------:R-:W-:-:S03]  /*bd80*/  ISETP.NE.U32.AND P4, PT, R242, RZ, PT ;  /* 0x000000fff200720c */ /* 0x000fc60003f85070 */
[----:B------:R-:W2:Y:S04]  /*bd90*/  LDL.LU R241, [R1+0x330] ;  /* 0x0003300001f17983 */ /* 0x000ea80000300800 */
        /* <DEDUP_REMOVED lines=16> */
[----:B------:R1:W-:Y:S04]  /*bea0*/  LDGSTS.E [R8+0x42008], desc[UR40][R174.64], P4 ;  /* 0x42008000ae087fae */ /* 0x0003e8000a1a1028 */
[----:B------:R-:W4:Y:S01]  /*beb0*/  LDL.LU R233, [R1+0x34c] ;  /* 0x00034c0001e97983 */ /* 0x000f220000300800 */
[----:B------:R-:W-:-:S04]  /*bec0*/  IMAD.WIDE R208, R30, 0x4, R208 ;  /* 0x000000041ed07825 */ /* 0x000fc800078e02d0 */
[C---:B------:R-:W-:Y:S01]  /*bed0*/  IMAD.WIDE R210, R30.reuse, 0x4, R210 ;  /* 0x000000041ed27825 */ /* 0x040fe200078e02d2 */
[----:B------:R1:W-:Y:S03]  /*bee0*/  LDGSTS.E [R243+0x40000], desc[UR40][R208.64], P5 ;  /* 0x40000000d0f37fae */ /* 0x0003e6000a9a1028 */
[----:B------:R-:W-:-:S04]  /*bef0*/  IMAD.WIDE R176, R30, 0x4, R176 ;  /* 0x000000041eb07825 */ /* 0x000fc800078e02b0 */
[----:B------:R-:W-:Y:S01]  /*bf00*/  IMAD.WIDE R178, R30, 0x4, R178 ;  /* 0x000000041eb27825 */ /* 0x000fe200078e02b2 */
[----:B------:R-:W-:Y:S02]  /*bf10*/  ISETP.NE.U32.AND P4, PT, R234, RZ, PT ;  /* 0x000000ffea00720c */ /* 0x000fe40003f85070 */
[----:B------:R-:W4:Y:S11]  /*bf20*/  LDL.LU R234, [R1+0x354] ;  /* 0x0003540001ea7983 */ /* 0x000f360000300800 */
[----:B------:R1:W-:Y:S01]  /*bf30*/  LDGSTS.E [R243+0x40008], desc[UR40][R210.64], P4 ;  /* 0x40008000d2f37fae */ /* 0x0003e2000a1a1028 */
[----:B---3--:R-:W-:-:S03]  /*bf40*/  ISETP.NE.U32.AND P5, PT, R237, RZ, PT ;  /* 0x000000ffed00720c */ /* 0x008fc60003fa5070 */
[----:B------:R-:W3:Y:S01]  /*bf50*/  LDL.LU R237, [R1+0x35c] ;  /* 0x00035c0001ed7983 */ /* 0x000ee20000300800 */
[----:B------:R-:W-:-:S03]  /*bf60*/  ISETP.NE.U32.AND P4, PT, R238, RZ, PT ;  /* 0x000000ffee00720c */ /* 0x000fc60003f85070 */
[----:B------:R-:W3:Y:S06]  /*bf70*/  LDL.LU R238, [R1+0x350] ;  /* 0x0003500001ee7983 */ /* 0x000eec0000300800 */
        /* <DEDUP_REMOVED lines=28> */
[----:B------:R-:W-:-:S04]  /*c140*/  IMAD.WIDE R186, R30, 0x4, R186 ;  /* 0x000000041eba7825 */ /* 0x000fc800078e02ba */
[C---:B------:R-:W-:Y:S02]  /*c150*/  IMAD.WIDE R220, R30.reuse, 0x4, R220 ;  /* 0x000000041edc7825 */ /* 0x040fe400078e02dc */
[----:B------:R1:W-:Y:S02]  /*c160*/  LDGSTS.E [R235+0x42008], desc[UR40][R186.64], P4 ;  /* 0x42008000baeb7fae */ /* 0x0003e4000a1a1028 */
[----:B------:R-:W-:-:S04]  /*c170*/  IMAD.WIDE R222, R30, 0x4, R222 ;  /* 0x000000041ede7825 */ /* 0x000fc800078e02de */
[----:B------:R-:W-:-:S04]  /*c180*/  IMAD.WIDE R188, R30, 0x4, R188 ;  /* 0x000000041ebc7825 */ /* 0x000fc800078e02bc */
[----:B------:R-:W-:-:S04]  /*c190*/  IMAD.WIDE R190, R30, 0x4, R190 ;  /* 0x000000041ebe7825 */ /* 0x000fc800078e02be */
[----:B------:R-:W-:-:S04]  /*c1a0*/  IMAD.WIDE R160, R30, 0x4, R160 ;  /* 0x000000041ea07825 */ /* 0x000fc800078e02a0 */
[----:B------:R-:W-:-:S04]  /*c1b0*/  IMAD.WIDE R162, R30, 0x4, R162 ;  /* 0x000000041ea27825 */ /* 0x000fc800078e02a2 */
[----:B------:R-:W-:Y:S01]  /*c1c0*/  IMAD.WIDE R192, R30, 0x4, R192 ;  /* 0x000000041ec07825 */ /* 0x000fe200078e02c0 */
[----:B------:R-:W-:-:S13]  /*c1d0*/  ISETP.NE.U32.AND P5, PT, R234, RZ, PT ;  /* 0x000000ffea00720c */ /* 0x000fda0003fa5070 */
[----:B------:R1:W-:Y:S01]  /*c1e0*/  LDGSTS.E [R231+0x40000], desc[UR40][R220.64], P5 ;  /* 0x40000000dce77fae */ /* 0x0003e2000a9a1028 */
[----:B---3--:R-:W-:Y:S02]  /*c1f0*/  ISETP.NE.U32.AND P4, PT, R237, RZ, PT ;  /* 0x000000ffed00720c */ /* 0x008fe40003f85070 */
[----:B------:R-:W-:-:S11]  /*c200*/  ISETP.NE.U32.AND P5, PT, R238, RZ, PT ;  /* 0x000000ffee00720c */ /* 0x000fd60003fa5070 */
[----:B------:R1:W-:Y:S04]  /*c210*/  LDGSTS.E [R231+0x40008], desc[UR40][R222.64], P4 ;  /* 0x40008000dee77fae */ /* 0x0003e8000a1a1028 */
[----:B------:R1:W-:Y:S01]  /*c220*/  LDGSTS.E [R231+0x42000], desc[UR40][R188.64], P5 ;  /* 0x42000000bce77fae */ /* 0x0003e2000a9a1028 */
[----:B--2---:R-:W-:Y:S02]  /*c230*/  ISETP.NE.U32.AND P4, PT, R241, RZ, PT ;  /* 0x000000fff100720c */ /* 0x004fe40003f85070 */
[----:B------:R-:W-:-:S11]  /*c240*/  ISETP.NE.U32.AND P5, PT, R242, RZ, PT ;  /* 0x000000fff200720c */ /* 0x000fd60003fa5070 */
[----:B------:R1:W-:Y:S04]  /*c250*/  LDGSTS.E [R231+0x42008], desc[UR40][R190.64], P4 ;  /* 0x42008000bee77fae */ /* 0x0003e8000a1a1028 */
[----:B------:R1:W-:Y:S04]  /*c260*/  LDGSTS.E [R227+0x40000], desc[UR40][R160.64], P5 ;  /* 0x40000000a0e37fae */ /* 0x0003e8000a9a1028 */
[----:B------:R1:W-:Y:S01]  /*c270*/  LDGSTS.E [R227+0x40008], desc[UR40][R162.64], P0 ;  /* 0x40008000a2e37fae */ /* 0x0003e200081a1028 */
[----:B------:R-:W-:-:S03]  /*c280*/  ISETP.NE.U32.AND P0, PT, R13, RZ, PT ;  /* 0x000000ff0d00720c */ /* 0x000fc60003f05070 */
[----:B------:R1:W-:Y:S01]  /*c290*/  LDGSTS.E [R227+0x42000], desc[UR40][R192.64], P1 ;  /* 0x42000000c0e37fae */ /* 0x0003e200089a1028 */
[----:B------:R-:W-:-:S03]  /*c2a0*/  ISETP.NE.U32.AND P1, PT, R0, RZ, PT ;  /* 0x000000ff0000720c */ /* 0x000fc60003f25070 */
[----:B------:R1:W5:Y:S04]  /*c2b0*/  LDL.LU R13, [R1+0x428] ;  /* 0x00042800010d7983 */ /* 0x0003680000300800 */
[----:B------:R1:W5:Y:S01]  /*c2c0*/  LDL.LU R0, [R1+0x424] ;  /* 0x0004240001007983 */ /* 0x0003620000300800 */
[----:B------:R-:W-:Y:S02]  /*c2d0*/  ISETP.NE.U32.AND P6, PT, R248, RZ, PT ;  /* 0x000000fff800720c */ /* 0x000fe40003fc5070 */
[----:B----4-:R-:W-:Y:S02]  /*c2e0*/  ISETP.NE.U32.AND P3, PT, R252, RZ, PT ;  /* 0x000000fffc00720c */ /* 0x010fe40003f65070 */
[----:B------:R-:W-:Y:S01]  /*c2f0*/  ISETP.NE.U32.AND P4, PT, R245, RZ, PT ;  /* 0x000000fff500720c */ /* 0x000fe20003f85070 */
[C---:B------:R-:W-:Y:S01]  /*c300*/  IMAD.WIDE R194, R30.reuse, 0x4, R194 ;  /* 0x000000041ec27825 */ /* 0x040fe200078e02c2 */
[----:B------:R-:W2:Y:S03]  /*c310*/  LDC R245, c[0x0][0x3a0] ;  /* 0x0000e800fff57b82 */ /* 0x000ea60000000800 */
[----:B------:R-:W-:-:S04]  /*c320*/  IMAD.WIDE R164, R30, 0x4, R164 ;  /* 0x000000041ea47825 */ /* 0x000fc800078e02a4 */
[C---:B------:R-:W-:Y:S01]  /*c330*/  IMAD.WIDE R166, R30.reuse, 0x4, R166 ;  /* 0x000000041ea67825 */ /* 0x040fe200078e02a6 */
[----:B------:R1:W-:Y:S03]  /*c340*/  LDGSTS.E [R227+0x42008], desc[UR40][R194.64], P6 ;  /* 0x42008000c2e37fae */ /* 0x0003e6000b1a1028 */
[C---:B------:R-:W-:Y:S01]  /*c350*/  IMAD.WIDE R196, R30.reuse, 0x4, R196 ;  /* 0x000000041ec47825 */ /* 0x040fe200078e02c4 */
[----:B------:R1:W-:Y:S03]  /*c360*/  LDGSTS.E [R31+0x40000], desc[UR40][R164.64], P3 ;  /* 0x40000000a41f7fae */ /* 0x0003e600099a1028 */
[----:B------:R-:W-:Y:S01]  /*c370*/  IMAD.WIDE R198, R30, 0x4, R198 ;  /* 0x000000041ec67825 */ /* 0x000fe200078e02c6 */
[----:B------:R1:W-:Y:S03]  /*c380*/  LDGSTS.E [R31+0x40008], desc[UR40][R166.64], P4 ;  /* 0x40008000a61f7fae */ /* 0x0003e6000a1a1028 */
[C---:B------:R-:W-:Y:S01]  /*c390*/  IMAD.WIDE R102, R15.reuse, 0x4, R102 ;  /* 0x000000040f667825 */ /* 0x040fe200078e0266 */
[----:B------:R1:W-:Y:S03]  /*c3a0*/  LDGSTS.E [R31+0x42000], desc[UR40][R196.64], P0 ;  /* 0x42000000c41f7fae */ /* 0x0003e600081a1028 */
[C---:B------:R-:W-:Y:S01]  /*c3b0*/  IMAD.WIDE R94, R15.reuse, 0x4, R94 ;  /* 0x000000040f5e7825 */ /* 0x040fe200078e025e */
[----:B------:R1:W-:Y:S03]  /*c3c0*/  LDGSTS.E [R31+0x42008], desc[UR40][R198.64], P1 ;  /* 0x42008000c61f7fae */ /* 0x0003e600089a1028 */
[C---:B------:R-:W-:Y:S01]  /*c3d0*/  IMAD.WIDE R86, R15.reuse, 0x4, R86 ;  /* 0x000000040f567825 */ /* 0x040fe200078e0256 */
[----:B------:R-:W0:Y:S03]  /*c3e0*/  LDGDEPBAR ;  /* 0x00000000000079af */ /* 0x000e260000000000 */
[C---:B------:R-:W-:Y:S01]  /*c3f0*/  IMAD.WIDE R78, R15.reuse, 0x4, R78 ;  /* 0x000000040f4e7825 */ /* 0x040fe200078e024e */
[----:B------:R1:W-:Y:S03]  /*c400*/  LDGSTS.E [R27+0x20000], desc[UR40][R102.64], P2 ;  /* 0x20000000661b7fae */ /* 0x0003e600091a1028 */
        /* <DEDUP_REMOVED lines=102> */
[----:B------:R-:W-:Y:S01]  /*ca70*/  IMAD.WIDE R40, R15, 0x4, R40 ;  /* 0x000000040f287825 */ /* 0x000fe200078e0228 */
[----:B------:R1:W-:Y:S01]  /*ca80*/  LDGSTS.E [R224+0x21300], desc[UR40][R64.64], P2 ;  /* 0x2130000040e07fae */ /* 0x0003e200091a1028 */
[----:B------:R-:W-:-:S02]  /*ca90*/  UIADD3 UR19, UPT, UPT, UR18, -0x140, URZ ;  /* 0xfffffec012137890 */ /* 0x000fc4000fffe0ff */
[C---:B------:R-:W-:Y:S01]  /*caa0*/  IMAD.WIDE R32, R15.reuse, 0x4, R32 ;  /* 0x000000040f207825 */ /* 0x040fe200078e0220 */
[----:B------:R-:W-:Y:S01]  /*cab0*/  SHF.R.S32.HI R16, RZ, 0x1f, R30 ;  /* 0x0000001fff107819 */ /* 0x000fe2000001141e */
[----:B------:R1:W-:Y:S02]  /*cac0*/  LDGSTS.E [R224+0x21700], desc[UR40][R56.64], P2 ;  /* 0x2170000038e07fae */ /* 0x0003e400091a1028 */
[C---:B------:R-:W-:Y:S02]  /*cad0*/  IMAD.SHL.U32 R5, R30.reuse, 0x4, RZ ;  /* 0x000000041e057824 */ /* 0x040fe400078e00ff */
[C---:B------:R-:W-:Y:S01]  /*cae0*/  IMAD.WIDE R110, R15.reuse, 0x4, R110 ;  /* 0x000000040f6e7825 */ /* 0x040fe200078e026e */
[----:B------:R1:W-:Y:S03]  /*caf0*/  LDGSTS.E [R224+0x21b00], desc[UR40][R48.64], P2 ;  /* 0x21b0000030e07fae */ /* 0x0003e600091a1028 */
[C---:B------:R-:W-:Y:S01]  /*cb00*/  IMAD.WIDE R118, R15.reuse, 0x4, R118 ;  /* 0x000000040f767825 */ /* 0x040fe200078e0276 */
[----:B------:R1:W-:Y:S03]  /*cb10*/  LDGSTS.E [R224+0x21f00], desc[UR40][R40.64], P2 ;  /* 0x21f0000028e07fae */ /* 0x0003e600091a1028 */
[----:B------:R-:W-:Y:S01]  /*cb20*/  IMAD.WIDE R126, R15, 0x4, R126 ;  /* 0x000000040f7e7825 */ /* 0x000fe200078e027e */
[----:B------:R1:W-:Y:S01]  /*cb30*/  LDGSTS.E [R224+0x22300], desc[UR40][R32.64], P2 ;  /* 0x2230000020e07fae */ /* 0x0003e200091a1028 */
[----:B------:R-:W-:-:S02]  /*cb40*/  SHF.L.U64.HI R6, R30, 0x2, R16 ;  /* 0x000000021e067819 */ /* 0x000fc40000010210 */
[C---:B------:R-:W-:Y:S01]  /*cb50*/  IMAD.WIDE R134, R15.reuse, 0x4, R134 ;  /* 0x000000040f867825 */ /* 0x040fe200078e0286 */
[----:B------:R-:W-:Y:S01]  /*cb60*/  IADD3 R18, P3, PT, R200, R5, RZ ;  /* 0x00000005c8127210 */ /* 0x000fe20007f7e0ff */
[----:B------:R1:W-:Y:S02]  /*cb70*/  LDGSTS.E [R224+0x22700], desc[UR40][R110.64], P2 ;  /* 0x227000006ee07fae */ /* 0x0003e400091a1028 */
[C---:B------:R-:W-:Y:S01]  /*cb80*/  IMAD.WIDE R142, R15.reuse, 0x4, R142 ;  /* 0x000000040f8e7825 */ /* 0x040fe200078e028e */
[----:B------:R-:W-:Y:S01]  /*cb90*/  ISETP.GE.AND P5, PT, R2, UR19, PT ;  /* 0x0000001302007c0c */ /* 0x000fe2000bfa6270 */
[----:B------:R1:W-:Y:S02]  /*cba0*/  LDGSTS.E [R224+0x22b00], desc[UR40][R118.64], P2 ;  /* 0x22b0000076e07fae */ /* 0x0003e400091a1028 */
[----:B------:R-:W-:Y:S02]  /*cbb0*/  IMAD.WIDE R150, R15, 0x4, R150 ;  /* 0x000000040f967825 */ /* 0x000fe400078e0296 */
[----:B------:R1:W-:Y:S02]  /*cbc0*/  LDGSTS.E [R224+0x22f00], desc[UR40][R126.64], P2 ;  /* 0x22f000007ee07fae */ /* 0x0003e400091a1028 */
[----:B--2---:R-:W-:-:S02]  /*cbd0*/  VIADD R245, R245, 0x3f ;  /* 0x0000003ff5f57836 */ /* 0x004fc40000000000 */
[----:B------:R-:W-:Y:S01]  /*cbe0*/  IMAD.WIDE R158, R15, 0x4, R158 ;  /* 0x000000040f9e7825 */ /* 0x000fe200078e029e */
[----:B------:R1:W-:Y:S01]  /*cbf0*/  LDGSTS.E [R224+0x23300], desc[UR40][R134.64], P2 ;  /* 0x2330000086e07fae */ /* 0x0003e200091a1028 */
[----:B------:R-:W-:Y:S02]  /*cc00*/  SEL R17, RZ, 0x4, P5 ;  /* 0x00000004ff117807 */ /* 0x000fe40002800000 */
[----:B------:R-:W-:Y:S01]  /*cc10*/  IMAD.X R19, R201, 0x1, R6, P3 ;  /* 0x00000001c9137824 */ /* 0x000fe200018e0606 */
[----:B------:R1:W-:Y:S01]  /*cc20*/  LDGSTS.E [R224+0x23700], desc[UR40][R142.64], P2 ;  /* 0x237000008ee07fae */ /* 0x0003e200091a1028 */
[----:B------:R-:W-:-:S03]  /*cc30*/  ISETP.GT.AND P3, PT, R245, 0x17f, PT ;  /* 0x0000017ff500780c */ /* 0x000fc60003f64270 */
[----:B------:R1:W-:Y:S01]  /*cc40*/  LDGSTS.E [R224+0x23b00], desc[UR40][R150.64], P2 ;  /* 0x23b0000096e07fae */ /* 0x0003e200091a1028 */
[----:B------:R-:W-:-:S03]  /*cc50*/  LOP3.LUT R252, R2, 0x2, RZ, 0xfc, !PT ;  /* 0x0000000202fc7812 */ /* 0x000fc600078efcff */
[----:B------:R1:W-:Y:S01]  /*cc60*/  LDGSTS.E [R224+0x23f00], desc[UR40][R158.64], P2 ;  /* 0x23f000009ee07fae */ /* 0x0003e200091a1028 */
[----:B------:R-:W-:-:S03]  /*cc70*/  SEL R17, R17, RZ, P3 ;  /* 0x000000ff11117207 */ /* 0x000fc60001800000 */
[----:B------:R-:W0:Y:S01]  /*cc80*/  LDGDEPBAR ;  /* 0x00000000000079af */ /* 0x000e220000000000 */
[----:B------:R-:W-:Y:S02]  /*cc90*/  ISETP.GE.AND P0, PT, R252, UR19, PT ;  /* 0x00000013fc007c0c */ /* 0x000fe4000bf06270 */
[----:B------:R-:W-:Y:S02]  /*cca0*/  ISETP.NE.U32.AND P4, PT, R17, RZ, PT ;  /* 0x000000ff1100720c */ /* 0x000fe40003f85070 */
[----:B------:R-:W-:Y:S02]  /*ccb0*/  IADD3 R20, P1, PT, R202, R5, RZ ;  /* 0x00000005ca147210 */ /* 0x000fe40007f3e0ff */
[----:B------:R-:W-:Y:S02]  /*ccc0*/  SEL R17, RZ, 0x4, P0 ;  /* 0x00000004ff117807 */ /* 0x000fe40000000000 */
[----:B------:R-:W-:Y:S01]  /*ccd0*/  ISETP.NE.U32.AND P0, PT, RZ, UR6, PT ;  /* 0x00000006ff007c0c */ /* 0x000fe2000bf05070 */
[----:B------:R-:W-:-:S03]  /*cce0*/  IMAD.X R21, R203, 0x1, R6, P1 ;  /* 0x00000001cb157824 */ /* 0x000fc600008e0606 */
[----:B------:R-:W-:Y:S02]  /*ccf0*/  ISETP.LT.OR P1, PT, R245, 0x40, P0 ;  /* 0x00000040f500780c */ /* 0x000fe40000721670 */
[----:B------:R-:W-:-:S04]  /*cd00*/  SEL R17, R17, RZ, P3 ;  /* 0x000000ff11117207 */ /* 0x000fc80001800000 */
[----:B------:R-:W-:Y:S01]  /*cd10*/  ISETP.NE.U32.AND P2, PT, R17, RZ, PT ;  /* 0x000000ff1100720c */ /* 0x000fe20003f45070 */
[----:B------:R-:W-:-:S04]  /*cd20*/  DEPBAR.LE SB0, 0x8 ;  /* 0x000082000000791a */ /* 0x000fc80000000000 */
[----:B------:R-:W-:Y:S06]  /*cd30*/  BAR.SYNC.DEFER_BLOCKING 0x0 ;  /* 0x0000000000007b1d */ /* 0x000fec0000010000 */
[----:B-1----:R-:W-:Y:S05]  /*cd40*/  @P1 BRA `(.L_x_6) ;  /* 0x0000000000d81947 */ /* 0x002fea0003800000 */
[----:B------:R-:W-:Y:S02]  /*cd50*/  USHF.R.U32.HI UR8, URZ, 0x4, UR11 ;  /* 0x00000004ff087899 */ /* 0x000fe4000801160b */
[----:B------:R-:W-:Y:S02]  /*cd60*/  UIADD3 UR5, UPT, UPT, UR11, 0x30000, URZ ;  /* 0x000300000b057890 */ /* 0x000fe4000fffe0ff */
[----:B------:R-:W-:Y:S02]  /*cd70*/  USGXT.U32 UR8, UR8, 0xe ;  /* 0x0000000e0808789a */ /* 0x000fe40008000000 */
[----:B------:R-:W-:Y:S02]  /*cd80*/  USHF.R.U32.HI UR5, URZ, 0x4, UR5 ;  /* 0x00000004ff057899 */ /* 0x000fe40008011605 */
[----:B------:R-:W-:Y:S02]  /*cd90*/  UIADD3 UR50, UP1, UPT, UR8, 0x2, URZ ;  /* 0x0000000208327890 */ /* 0x000fe4000ff3e0ff */
[----:B------:R-:W-:Y:S01]  /*cda0*/  USGXT.U32 UR14, UR5, 0xe ;  /* 0x0000000e050e789a */ /* 0x000fe20008000000 */
[----:B------:R-:W-:Y:S01]  /*cdb0*/  UMOV UR4, URZ ;  /* 0x000000ff00047c82 */ /* 0x000fe20008000000 */
[----:B------:R-:W-:Y:S01]  /*cdc0*/  UMOV UR6, URZ ;  /* 0x000000ff00067c82 */ /* 0x000fe20008000000 */
[----:B------:R-:W-:-:S02]  /*cdd0*/  UIADD3.X UR51, UPT, UPT, UR4, 0x40004040, URZ, UP1, !UPT ;  /* 0x4000404004337890 */ /* 0x000fc40008ffe4ff */
[----:B------:R-:W-:Y:S01]  /*cde0*/  UIADD3 UR48, UP1, UPT, UR14, 0x2, URZ ;  /* 0x000000020e307890 */ /* 0x000fe2000ff3e0ff */
[----:B------:R-:W-:Y:S01]  /*cdf0*/  UMOV UR4, UR28 ;  /* 0x0000001c00047c82 */ /* 0x000fe20008000000 */
[----:B------:R-:W-:Y:S02]  /*ce00*/  UMOV UR5, URZ ;  /* 0x000000ff00057c82 */ /* 0x000fe40008000000 */
[----:B------:R-:W-:Y:S01]  /*ce10*/  UIADD3.X UR49, UPT, UPT, UR6, 0x40004040, URZ, UP1, !UPT ;  /* 0x4000404006317890 */ /* 0x000fe20008ffe4ff */
[----:B------:R-:W-:Y:S01]  /*ce20*/  UMOV UR29, UR4 ;  /* 0x00000004001d7c82 */ /* 0x000fe20008000000 */
[----:B------:R-:W-:Y:S02]  /*ce30*/  UIADD3.64 UR6, UPT, UPT, UR50, 0x2, URZ ;  /* 0x0000000232067897 */ /* 0x000fe4000fffe0ff */
[----:B------:R-:W-:Y:S02]  /*ce40*/  UIADD3.64 UR4, UPT, UPT, UR48, 0x2, URZ ;  /* 0x0000000230047897 */ /* 0x000fe4000fffe0ff */
[----:B------:R-:W-:-:S02]  /*ce50*/  UIADD3.64 UR26, UPT, UPT, UR50, 0x4, URZ ;  /* 0x00000004321a7897 */ /* 0x000fc4000fffe0ff */
[----:B------:R-:W-:Y:S02]  /*ce60*/  UIADD3.64 UR24, UPT, UPT, UR48, 0x4, URZ ;  /* 0x0000000430187897 */ /* 0x000fe4000fffe0ff */
[----:B------:R-:W-:Y:S02]  /*ce70*/  UIADD3.64 UR32, UPT, UPT, UR50, 0x3fe, URZ ;  /* 0x000003fe32207897 */ /* 0x000fe4000fffe0ff */
[----:B------:R-:W-:Y:S02]  /*ce80*/  UIADD3.64 UR30, UPT, UPT, UR48, 0x1fe, URZ ;  /* 0x000001fe301e7897 */ /* 0x000fe4000fffe0ff */
[----:B------:R-:W-:Y:S02]  /*ce90*/  UIADD3.64 UR36, UPT, UPT, UR50, 0x400, URZ ;  /* 0x0000040032247897 */ /* 0x000fe4000fffe0ff */
[----:B------:R-:W-:Y:S02]  /*cea0*/  UIADD3.64 UR34, UPT, UPT, UR48, 0x200, URZ ;  /* 0x0000020030227897 */ /* 0x000fe4000fffe0ff */
[----:B------:R-:W-:-:S02]  /*ceb0*/  UIADD3.64 UR42, UPT, UPT, UR50, 0x402, URZ ;  /* 0x00000402322a7897 */ /* 0x000fc4000fffe0ff */
[----:B------:R-:W-:Y:S01]  /*cec0*/  UIADD3.64 UR38, UPT, UPT, UR48, 0x202, URZ ;  /* 0x0000020230267897 */ /* 0x000fe2000fffe0ff */
[----:B------:R-:W-:Y:S01]  /*ced0*/  UMOV UR20, 0x0 ;  /* 0x0000000000147882 */ /* 0x000fe20000000000 */
[----:B------:R-:W-:Y:S01]  /*cee0*/  UMOV UR21, 0x4200910 ;  /* 0x0420091000157882 */ /* 0x000fe20000000000 */
[----:B------:R-:W-:Y:S01]  /*cef0*/  UIADD3.64 UR46, UPT, UPT, UR50, 0x404, URZ ;  /* 0x00000404322e7897 */ /* 0x000fe2000fffe0ff */
[----:B------:R-:W-:Y:S01]  /*cf00*/  UMOV UR9, 0x40004040 ;  /* 0x4000404000097882 */ /* 0x000fe20000000000 */
[----:B------:R-:W-:Y:S01]  /*cf10*/  UIADD3.64 UR44, UPT, UPT, UR48, 0x204, URZ ;  /* 0x00000204302c7897 */ /* 0x000fe2000fffe0ff */
[----:B------:R-:W-:Y:S01]  /*cf20*/  UMOV UR15, 0x40004040 ;  /* 0x40004040000f7882 */ /* 0x000fe20000000000 */
[----:B------:R-:W-:Y:S01]  /*cf30*/  UMOV UR22, 0x0 ;  /* 0x0000000000167882 */ /* 0x000fe20000000000 */
[----:B------:R-:W-:Y:S01]  /*cf40*/  UMOV UR23, 0x4200910 ;  /* 0x0420091000177882 */ /* 0x000fe20000000000 */
[----:B------:R-:W-:Y:S01]  /*cf50*/  UMOV UR16, 0x0 ;  /* 0x0000000000107882 */ /* 0x000fe20000000000 */
[----:B------:R-:W-:Y:S01]  /*cf60*/  UMOV UR17, 0x4200910 ;  /* 0x0420091000117882 */ /* 0x000fe20000000000 */
[----:B------:R1:W-:Y:S01]  /*cf70*/  UTCHMMA gdesc[UR14], gdesc[UR8], tmem[UR10], tmem[UR20], idesc[UR21], !UPT ;  /* 0x00ff14080e0075ea */ /* 0x0003e2000f80000a */
[----:B------:R-:W-:Y:S01]  /*cf80*/  UMOV UR52, 0x0 ;  /* 0x0000000000347882 */ /* 0x000fe20000000000 */
[----:B------:R-:W-:Y:S01]  /*cf90*/  UMOV UR53, 0x4200910 ;  /* 0x0420091000357882 */ /* 0x000fe20000000000 */
[----:B------:R1:W-:Y:S01]  /*cfa0*/  UTCHMMA gdesc[UR48], gdesc[UR50], tmem[UR10], tmem[UR22], idesc[UR23], UPT ;  /* 0x00ff1632300075ea */ /* 0x0003e2000b80000a */
        /* <DEDUP_REMOVED lines=12> */
[----:B------:R1:W-:Y:S01]  /*d070*/  UTCHMMA gdesc[UR38], gdesc[UR42], tmem[UR10], tmem[UR58], idesc[UR59], UPT ;  /* 0x00ff3a2a260075ea */ /* 0x0003e2000b80000a */
[----:B------:R1:W-:Y:S01]  /*d080*/  UTCHMMA gdesc[UR44], gdesc[UR46], tmem[UR10], tmem[UR60], idesc[UR61], UPT ;  /* 0x00ff3c2e2c0075ea */ /* 0x0003e2000b80000a */
[----:B------:R1:W-:Y:S01]  /*d090*/  UTCBAR [UR29], URZ ;  /* 0x000000ff1d0073e9 */ /* 0x0003e200080000ff */
[----:B------:R-:W-:Y:S01]  /*d0a0*/  NOP ;  /* 0x0000000000007918 */ /* 0x000fe20000000000 */
.L_x_6:
[----:B------:R-:W-:Y:S01]  /*d0b0*/  BAR.SYNC.DEFER_BLOCKING 0x0 ;  /* 0x0000000000007b1d */ /* 0x000fe20000010000 */
[C---:B------:R-:W-:Y:S02]  /*d0c0*/  LOP3.LUT R252, R2.reuse, 0x20, RZ, 0xfc, !PT ;  /* 0x0000002002fc7812 */ /* 0x040fe400078efcff */
[----:B------:R-:W-:Y:S02]  /*d0d0*/  LOP3.LUT R17, R2, 0x22, RZ, 0xfc, !PT ;  /* 0x0000002202117812 */ /* 0x000fe400078efcff */
[----:B------:R-:W-:Y:S01]  /*d0e0*/  ISETP.GE.AND P1, PT, R252, UR19, PT ;  /* 0x00000013fc007c0c */ /* 0x000fe2000bf26270 */
[----:B-1----:R-:W-:Y:S01]  /*d0f0*/  UMOV UR7, URZ ;  /* 0x000000ff00077c82 */ /* 0x002fe20008000000 */
[C---:B------:R-:W-:Y:S02]  /*d100*/  LOP3.LUT R23, R2.reuse, 0x4, RZ, 0xfc, !PT ;  /* 0x0000000402177812 */ /* 0x040fe400078efcff */
[C---:B------:R-:W-:Y:S02]  /*d110*/  LOP3.LUT R22, R2.reuse, 0x6, RZ, 0xfc, !PT ;  /* 0x0000000602167812 */ /* 0x040fe400078efcff */
[----:B------:R-:W-:-:S02]  /*d120*/  LOP3.LUT R200, R2, 0x10, RZ, 0xfc, !PT ;  /* 0x0000001002c87812 */ /* 0x000fc400078efcff */
[C---:B------:R-:W-:Y:S02]  /*d130*/  LOP3.LUT R233, R2.reuse, 0x34, RZ, 0xfc, !PT ;  /* 0x0000003402e97812 */ /* 0x040fe400078efcff */
[C---:B------:R-:W-:Y:S02]  /*d140*/  LOP3.LUT R234, R2.reuse, 0x36, RZ, 0xfc, !PT ;  /* 0x0000003602ea7812 */ /* 0x040fe400078efcff */
[C---:B------:R-:W-:Y:S02]  /*d150*/  LOP3.LUT R247, R2.reuse, 0x18, RZ, 0xfc, !PT ;  /* 0x0000001802f77812 */ /* 0x040fe400078efcff */
[C---:B------:R-:W-:Y:S02]  /*d160*/  LOP3.LUT R248, R2.reuse, 0x1a, RZ, 0xfc, !PT ;  /* 0x0000001a02f87812 */ /* 0x040fe400078efcff */
[C---:B------:R-:W-:Y:S02]  /*d170*/  LOP3.LUT R237, R2.reuse, 0x38, RZ, 0xfc, !PT ;  /* 0x0000003802ed7812 */ /* 0x040fe400078efcff */
[C---:B------:R-:W-:Y:S01]  /*d180*/  LOP3.LUT R238, R2.reuse, 0x3a, RZ, 0xfc, !PT ;  /* 0x0000003a02ee7812 */ /* 0x040fe200078efcff */
[----:B------:R-:W-:Y:S01]  /*d190*/  @!PT LDS RZ, [RZ] ;  /* 0x00000000fffff984 */ /* 0x000fe20000000800 */
[----:B------:R-:W-:Y:S01]  /*d1a0*/  @!PT LDS RZ, [RZ] ;  /* 0x00000000fffff984 */ /* 0x000fe20000000800 */
[----:B------:R-:W-:Y:S01]  /*d1b0*/  @!PT LDS RZ, [RZ] ;  /* 0x00000000fffff984 */ /* 0x000fe20000000800 */
[----:B------:R1:W-:Y:S01]  /*d1c0*/  LDGSTS.E [R7+0x44000], desc[UR40][R18.64], P4 ;  /* 0x4400000012077fae */ /* 0x0003e2000a1a1028 */
[----:B------:R-:W-:-:S02]  /*d1d0*/  LOP3.LUT R249, R2, 0x1c, RZ, 0xfc, !PT ;  /* 0x0000001c02f97812 */ /* 0x000fc400078efcff */
[C---:B------:R-:W-:Y:S01]  /*d1e0*/  LOP3.LUT R250, R2.reuse, 0x1e, RZ, 0xfc, !PT ;  /* 0x0000001e02fa7812 */ /* 0x040fe200078efcff */
[----:B------:R2:W-:Y:S01]  /*d1f0*/  LDGSTS.E [R7+0x44008], desc[UR40][R20.64], P2 ;  /* 0x4400800014077fae */ /* 0x0005e200091a1028 */
[----:B------:R-:W-:Y:S02]  /*d200*/  ISETP.GE.AND P2, PT, R17, UR19, PT ;  /* 0x0000001311007c0c */ /* 0x000fe4000bf46270 */
[C---:B------:R-:W-:Y:S02]  /*d210*/  LOP3.LUT R242, R2.reuse, 0x3e, RZ, 0xfc, !PT ;  /* 0x0000003e02f27812 */ /* 0x040fe400078efcff */
[----:B------:R-:W-:Y:S02]  /*d220*/  SEL R17, RZ, 0x4, P2 ;  /* 0x00000004ff117807 */ /* 0x000fe40001000000 */
[----:B------:R-:W-:Y:S02]  /*d230*/  LOP3.LUT R241, R2, 0x3c, RZ, 0xfc, !PT ;  /* 0x0000003c02f17812 */ /* 0x000fe400078efcff */
[----:B-1----:R-:W-:-:S02]  /*d240*/  SEL R18, RZ, 0x4, P1 ;  /* 0x00000004ff127807 */ /* 0x002fc40000800000 */
[----:B------:R-:W-:Y:S02]  /*d250*/  SEL R17, R17, RZ, P3 ;  /* 0x000000ff11117207 */ /* 0x000fe40001800000 */
[----:B------:R-:W-:Y:S02]  /*d260*/  SEL R18, R18, RZ, P3 ;  /* 0x000000ff12127207 */ /* 0x000fe40001800000 */
[----:B------:R-:W-:Y:S02]  /*d270*/  ISETP.NE.U32.AND P2, PT, R17, RZ, PT ;  /* 0x000000ff1100720c */ /* 0x000fe40003f45070 */
[----:B------:R-:W-:Y:S02]  /*d280*/  ISETP.NE.U32.AND P1, PT, R18, RZ, PT ;  /* 0x000000ff1200720c */ /* 0x000fe40003f25070 */
[----:B------:R-:W-:-:S05]  /*d290*/  IADD3 R18, P4, PT, R168, R5, RZ ;  /* 0x00000005a8127210 */ /* 0x000fca0007f9e0ff */
[----:B------:R-:W-:Y:S01]  /*d2a0*/  IMAD.X R19, R169, 0x1, R6, P4 ;  /* 0x00000001a9137824 */ /* 0x000fe200020e0606 */
[----:B--2---:R-:W-:-:S05]  /*d2b0*/  IADD3 R20, P4, PT, R170, R5, RZ ;  /* 0x00000005aa147210 */ /* 0x004fca0007f9e0ff */
[----:B------:R1:W-:Y:S01]  /*d2c0*/  LDGSTS.E [R7+0x46000], desc[UR40][R18.64], P1 ;  /* 0x4600000012077fae */ /* 0x0003e200089a1028 */
[----:B------:R-:W-:Y:S01]  /*d2d0*/  ISETP.GE.AND P1, PT, R23, UR19, PT ;  /* 0x0000001317007c0c */ /* 0x000fe2000bf26270 */
[----:B------:R-:W-:Y:S01]  /*d2e0*/  IMAD.X R21, R171, 0x1, R6, P4 ;  /* 0x00000001ab157824 */ /* 0x000fe200020e0606 */
[----:B------:R-:W-:Y:S02]  /*d2f0*/  LOP3.LUT R23, R2, 0x24, RZ, 0xfc, !PT ;  /* 0x0000002402177812 */ /* 0x000fe400078efcff */
[----:B------:R-:W-:Y:S02]  /*d300*/  SEL R17, RZ, 0x4, P1 ;  /* 0x00000004ff117807 */ /* 0x000fe40000800000 */
[----:B------:R2:W-:Y:S01]  /*d310*/  LDGSTS.E [R7+0x46008], desc[UR40][R20.64], P2 ;  /* 0x4600800014077fae */ /* 0x0005e200091a1028 */
[----:B------:R-:W-:Y:S02]  /*d320*/  ISETP.GE.AND P2, PT, R22, UR19, PT ;  /* 0x0000001316007c0c */ /* 0x000fe4000bf46270 */
[----:B------:R-:W-:-:S02]  /*d330*/  SEL R17, R17, RZ, P3 ;  /* 0x000000ff11117207 */ /* 0x000fc40001800000 */
[-C--:B-1----:R-:W-:Y:S02]  /*d340*/  IADD3 R18, P4, PT, R204, R5.reuse, RZ ;  /* 0x00000005cc127210 */ /* 0x082fe40007f9e0ff */
[----:B------:R-:W-:Y:S02]  /*d350*/  ISETP.NE.U32.AND P1, PT, R17, RZ, PT ;  /* 0x000000ff1100720c */ /* 0x000fe40003f25070 */
[----:B------:R-:W-:Y:S01]  /*d360*/  LOP3.LUT R22, R2, 0x26, RZ, 0xfc, !PT ;  /* 0x0000002602167812 */ /* 0x000fe200078efcff */
[----:B------:R-:W-:Y:S01]  /*d370*/  IMAD.X R19, R205, 0x1, R6, P4 ;  /* 0x00000001cd137824 */ /* 0x000fe200020e0606 */
[----:B--2---:R-:W-:Y:S02]  /*d380*/  SEL R7, RZ, 0x4, P2 ;  /* 0x00000004ff077807 */ /* 0x004fe40001000000 */
[----:B------:R-:W-:Y:S02]  /*d390*/  IADD3 R20, P4, PT, R206, R5, RZ ;  /* 0x00000005ce147210 */ /* 0x000fe40007f9e0ff */
[----:B------:R-:W-:-:S03]  /*d3a0*/  SEL R7, R7, RZ, P3 ;  /* 0x000000ff07077207 */ /* 0x000fc60001800000 */
[----:B------:R-:W-:Y:S02]  /*d3b0*/  IMAD.X R21, R207, 0x1, R6, P4 ;  /* 0x00000001cf157824 */ /* 0x000fe400020e0606 */
[----:B------:R1:W-:Y:S01]  /*d3c0*/  LDGSTS.E [R8+0x44000], desc[UR40][R18.64], P1 ;  /* 0x4400000012087fae */ /* 0x0003e200089a1028 */
[----:B------:R-:W-:Y:S02]  /*d3d0*/  ISETP.GE.AND P1, PT, R23, UR19, PT ;  /* 0x0000001317007c0c */ /* 0x000fe4000bf26270 */
[----:B------:R-:W-:Y:S02]  /*d3e0*/  ISETP.NE.U32.AND P2, PT, R7, RZ, PT ;  /* 0x000000ff0700720c */ /* 0x000fe40003f45070 */
[----:B------:R-:W-:Y:S02]  /*d3f0*/  SEL R17, RZ, 0x4, P1 ;  /* 0x00000004ff117807 */ /* 0x000fe40000800000 */
[----:B------:R-:W-:Y:S02]  /*d400*/  LOP3.LUT R23, R2, 0xa, RZ, 0xfc, !PT ;  /* 0x0000000a02177812 */ /* 0x000fe400078efcff */
[----:B------:R-:W-:-:S02]  /*d410*/  SEL R17, R17, RZ, P3 ;  /* 0x000000ff11117207 */ /* 0x000fc40001800000 */
[----:B-1----:R-:W-:Y:S02]  /*d420*/  IADD3 R18, P4, PT, R172, R5, RZ ;  /* 0x00000005ac127210 */ /* 0x002fe40007f9e0ff */
[----:B------:R-:W-:-:S03]  /*d430*/  ISETP.NE.U32.AND P1, PT, R17, RZ, PT ;  /* 0x000000ff1100720c */ /* 0x000fc60003f25070 */
[----:B------:R1:W-:Y:S01]  /*d440*/  LDGSTS.E [R8+0x44008], desc[UR40][R20.64], P2 ;  /* 0x4400800014087fae */ /* 0x0003e200091a1028 */
[----:B------:R-:W-:Y:S01]  /*d450*/  ISETP.GE.AND P2, PT, R22, UR19, PT ;  /* 0x0000001316007c0c */ /* 0x000fe2000bf46270 */
[----:B------:R-:W-:Y:S01]  /*d460*/  IMAD.X R19, R173, 0x1, R6, P4 ;  /* 0x00000001ad137824 */ /* 0x000fe200020e0606 */
[----:B------:R-:W-:Y:S02]  /*d470*/  LOP3.LUT R22, R2, 0x8, RZ, 0xfc, !PT ;  /* 0x0000000802167812 */ /* 0x000fe400078efcff */
[----:B------:R-:W-:-:S04]  /*d480*/  SEL R7, RZ, 0x4, P2 ;  /* 0x00000004ff077807 */ /* 0x000fc80001000000 */
[----:B------:R-:W-:Y:S01]  /*d490*/  SEL R7, R7, RZ, P3 ;  /* 0x000000ff07077207 */ /* 0x000fe20001800000 */
[----:B------:R2:W-:Y:S01]  /*d4a0*/  LDGSTS.E [R8+0x46000], desc[UR40][R18.64], P1 ;  /* 0x4600000012087fae */ /* 0x0005e200089a1028 */
[----:B------:R-:W-:Y:S02]  /*d4b0*/  ISETP.GE.AND P1, PT, R22, UR19, PT ;  /* 0x0000001316007c0c */ /* 0x000fe4000bf26270 */
[----:B------:R-:W-:Y:S02]  /*d4c0*/  ISETP.NE.U32.AND P2, PT, R7, RZ, PT ;  /* 0x000000ff0700720c */ /* 0x000fe40003f45070 */
[----:B-1----:R-:W-:Y:S02]  /*d4d0*/  IADD3 R20, P4, PT, R174, R5, RZ ;  /* 0x00000005ae147210 */ /* 0x002fe40007f9e0ff */
[----:B------:R-:W-:Y:S02]  /*d4e0*/  SEL R7, RZ, 0x4, P1 ;  /* 0x00000004ff077807 */ /* 0x000fe40000800000 */
[----:B------:R-:W-:Y:S01]  /*d4f0*/  LOP3.LUT R22, R2, 0x28, RZ, 0xfc, !PT ;  /* 0x0000002802167812 */ /* 0x000fe200078efcff */
[----:B------:R-:W-:Y:S01]  /*d500*/  IMAD.X R21, R175, 0x1, R6, P4 ;  /* 0x00000001af157824 */ /* 0x000fe200020e0606 */
[----:B------:R-:W-:-:S04]  /*d510*/  SEL R7, R7, RZ, P3 ;  /* 0x000000ff07077207 */ /* 0x000fc80001800000 */
[----:B------:R-:W-:Y:S01]  /*d520*/  ISETP.NE.U32.AND P1, PT, R7, RZ, PT ;  /* 0x000000ff0700720c */ /* 0x000fe20003f25070 */
[----:B------:R1:W-:Y:S01]  /*d530*/  LDGSTS.E [R8+0x46008], desc[UR40][R20.64], P2 ;  /* 0x4600800014087fae */ /* 0x0003e200091a1028 */
[----:B--2---:R-:W-:-:S05]  /*d540*/  IADD3 R18, P2, PT, R208, R5, RZ ;  /* 0x00000005d0127210 */ /* 0x004fca0007f5e0ff */
[----:B------:R-:W-:Y:S01]  /*d550*/  IMAD.X R19, R209, 0x1, R6, P2 ;  /* 0x00000001d1137824 */ /* 0x000fe200010e0606 */
[----:B------:R-:W-:Y:S02]  /*d560*/  ISETP.GE.AND P2, PT, R22, UR19, PT ;  /* 0x0000001316007c0c */ /* 0x000fe4000bf46270 */
[----:B------:R-:W-:Y:S02]  /*d570*/  LOP3.LUT R22, R2, 0xc, RZ, 0xfc, !PT ;  /* 0x0000000c02167812 */ /* 0x000fe400078efcff */
[----:B------:R-:W-:Y:S01]  /*d580*/  SEL R7, RZ, 0x4, P2 ;  /* 0x00000004ff077807 */ /* 0x000fe20001000000 */
[----:B------:R2:W-:Y:S01]  /*d590*/  LDGSTS.E [R243+0x44000], desc[UR40][R18.64], P1 ;  /* 0x4400000012f37fae */ /* 0x0005e200089a1028 */
[----:B------:R-:W-:Y:S02]  /*d5a0*/  ISETP.GE.AND P1, PT, R23, UR19, PT ;  /* 0x0000001317007c0c */ /* 0x000fe4000bf26270 */
[----:B------:R-:W-:Y:S02]  /*d5b0*/  SEL R7, R7, RZ, P3 ;  /* 0x000000ff07077207 */ /* 0x000fe40001800000 */
[----:B-1----:R-:W-:-:S02]  /*d5c0*/  SEL R8, RZ, 0x4, P1 ;  /* 0x00000004ff087807 */ /* 0x002fc40000800000 */
[----:B------:R-:W-:Y:S02]  /*d5d0*/  ISETP.NE.U32.AND P2, PT, R7, RZ, PT ;  /* 0x000000ff0700720c */ /* 0x000fe40003f45070 */
[----:B------:R-:W-:Y:S02]  /*d5e0*/  SEL R8, R8, RZ, P3 ;  /* 0x000000ff08087207 */ /* 0x000fe40001800000 */
[----:B------:R-:W-:Y:S02]  /*d5f0*/  LOP3.LUT R23, R2, 0x2a, RZ, 0xfc, !PT ;  /* 0x0000002a02177812 */ /* 0x000fe400078efcff */
[----:B--2---:R-:W-:Y:S02]  /*d600*/  IADD3 R18, P4, PT, R210, R5, RZ ;  /* 0x00000005d2127210 */ /* 0x004fe40007f9e0ff */
[----:B------:R-:W-:-:S03]  /*d610*/  ISETP.NE.U32.AND P1, PT, R8, RZ, PT ;  /* 0x000000ff0800720c */ /* 0x000fc60003f25070 */
[----:B------:R-:W-:Y:S01]  /*d620*/  IMAD.X R19, R211, 0x1, R6, P4 ;  /* 0x00000001d3137824 */ /* 0x000fe200020e0606 */
[----:B------:R-:W-:-:S05]  /*d630*/  IADD3 R20, P4, PT, R176, R5, RZ ;  /* 0x00000005b0147210 */ /* 0x000fca0007f9e0ff */
[----:B------:R-:W-:-:S04]  /*d640*/  IMAD.X R21, R177, 0x1, R6, P4 ;  /* 0x00000001b1157824 */ /* 0x000fc800020e0606 */
[----:B------:R1:W-:Y:S01]  /*d650*/  LDGSTS.E [R243+0x44008], desc[UR40][R18.64], P1 ;  /* 0x4400800012f37fae */ /* 0x0003e200089a1028 */
[----:B------:R-:W-:Y:S02]  /*d660*/  ISETP.GE.AND P1, PT, R22, UR19, PT ;  /* 0x0000001316007c0c */ /* 0x000fe4000bf26270 */
[----:B------:R-:W-:Y:S01]  /*d670*/  LOP3.LUT R22, R2, 0xe, RZ, 0xfc, !PT ;  /* 0x0000000e02167812 */ /* 0x000fe200078efcff */
[----:B------:R2:W-:Y:S01]  /*d680*/  LDGSTS.E [R243+0x46000], desc[UR40][R20.64], P2 ;  /* 0x4600000014f37fae */ /* 0x0005e200091a1028 */
[----:B------:R-:W-:Y:S02]  /*d690*/  ISETP.GE.AND P2, PT, R23, UR19, PT ;  /* 0x0000001317007c0c */ /* 0x000fe4000bf46270 */
[----:B------:R-:W-:Y:S02]  /*d6a0*/  SEL R7, RZ, 0x4, P1 ;  /* 0x00000004ff077807 */ /* 0x000fe40000800000 */
[----:B------:R-:W-:Y:S02]  /*d6b0*/  SEL R8, RZ, 0x4, P2 ;  /* 0x00000004ff087807 */ /* 0x000fe40001000000 */
[----:B------:R-:W-:-:S02]  /*d6c0*/  SEL R7, R7, RZ, P3 ;  /* 0x000000ff07077207 */ /* 0x000fc40001800000 */
[----:B------:R-:W-:Y:S02]  /*d6d0*/  SEL R8, R8, RZ, P3 ;  /* 0x000000ff08087207 */ /* 0x000fe40001800000 */
[-C--:B-1----:R-:W-:Y:S02]  /*d6e0*/  IADD3 R18, P4, PT, R178, R5.reuse, RZ ;  /* 0x00000005b2127210 */ /* 0x082fe40007f9e0ff */
[----:B------:R-:W-:Y:S02]  /*d6f0*/  ISETP.NE.U32.AND P2, PT, R8, RZ, PT ;  /* 0x000000ff0800720c */ /* 0x000fe40003f45070 */
[----:B------:R-:W-:Y:S01]  /*d700*/  ISETP.NE.U32.AND P1, PT, R7, RZ, PT ;  /* 0x000000ff0700720c */ /* 0x000fe20003f25070 */
[----:B------:R-:W-:Y:S01]  /*d710*/  IMAD.X R19, R179, 0x1, R6, P4 ;  /* 0x00000001b3137824 */ /* 0x000fe200020e0606 */
[----:B--2---:R-:W-:Y:S01]  /*d720*/  IADD3 R20, P4, PT, R212, R5, RZ ;  /* 0x00000005d4147210 */ /* 0x004fe20007f9e0ff */
[----:B------:R-:W-:Y:S01]  /*d730*/  IMAD.SHL.U32 R7, R15, 0x4, RZ ;  /* 0x000000040f077824 */ /* 0x000fe200078e00ff */
[----:B------:R-:W-:-:S03]  /*d740*/  SHF.R.S32.HI R212, RZ, 0x1f, R15 ;  /* 0x0000001fffd47819 */ /* 0x000fc6000001140f */
[----:B------:R-:W-:Y:S01]  /*d750*/  IMAD.X R21, R213, 0x1, R6, P4 ;  /* 0x00000001d5157824 */ /* 0x000fe200020e0606 */
[----:B------:R-:W-:Y:S02]  /*d760*/  ISETP.GE.AND P4, PT, R22, UR19, PT ;  /* 0x0000001316007c0c */ /* 0x000fe4000bf86270 */
[----:B------:R-:W-:Y:S01]  /*d770*/  SHF.L.U64.HI R8, R15, 0x2, R212 ;  /* 0x000000020f087819 */ /* 0x000fe200000102d4 */
[----:B------:R1:W-:Y:S01]  /*d780*/  LDGSTS.E [R243+0x46008], desc[UR40][R18.64], P2 ;  /* 0x4600800012f37fae */ /* 0x0003e200091a1028 */
[----:B------:R-:W-:Y:S02]  /*d790*/  SEL R17, RZ, 0x4, P4 ;  /* 0x00000004ff117807 */ /* 0x000fe40002000000 */
[----:B------:R-:W-:Y:S01]  /*d7a0*/  LOP3.LUT R213, R2, 0x32, RZ, 0xfc, !PT ;  /* 0x0000003202d57812 */ /* 0x000fe200078efcff */
[----:B------:R2:W-:Y:S01]  /*d7b0*/  LDGSTS.E [R239+0x44000], desc[UR40][R20.64], P1 ;  /* 0x4400000014ef7fae */ /* 0x0005e200089a1028 */
[----:B------:R-:W-:-:S04]  /*d7c0*/  SEL R17, R17, RZ, P3 ;  /* 0x000000ff11117207 */ /* 0x000fc80001800000 */
[----:B------:R-:W-:Y:S02]  /*d7d0*/  ISETP.NE.U32.AND P1, PT, R17, RZ, PT ;  /* 0x000000ff1100720c */ /* 0x000fe40003f25070 */
[-C--:B-1----:R-:W-:Y:S02]  /*d7e0*/  IADD3 R18, P2, PT, R102, R7.reuse, RZ ;  /* 0x0000000766127210 */ /* 0x082fe40007f5e0ff */
[----:B------:R-:W-:Y:S02]  /*d7f0*/  LOP3.LUT R243, R2, 0x2c, RZ, 0xfc, !PT ;  /* 0x0000002c02f37812 */ /* 0x000fe400078efcff */
[-C--:B--2---:R-:W-:Y:S01]  /*d800*/  IADD3 R20, P4, PT, R94, R7.reuse, RZ ;  /* 0x000000075e147210 */ /* 0x084fe20007f9e0ff */
[----:B------:R-:W-:Y:S01]  /*d810*/  IMAD.X R19, R103, 0x1, R8, P2 ;  /* 0x0000000167137824 */ /* 0x000fe200010e0608 */
[----:B------:R-:W-:-:S03]  /*d820*/  IADD3 R22, P2, PT, R86, R7, RZ ;  /* 0x0000000756167210 */ /* 0x000fc60007f5e0ff */
[--C-:B------:R-:W-:Y:S01]  /*d830*/  IMAD.X R21, R95, 0x1, R8.reuse, P4 ;  /* 0x000000015f157824 */ /* 0x100fe200020e0608 */
[-C--:B------:R-:W-:Y:S01]  /*d840*/  IADD3 R24, P4, PT, R78, R7.reuse, RZ ;  /* 0x000000074e187210 */ /* 0x080fe20007f9e0ff */
        /* <DEDUP_REMOVED lines=48> */
[--C-:B------:R-:W-:Y:S01]  /*db50*/  IMAD.X R97, R105, 0x1, R8.reuse, P2 ;  /* 0x0000000169617824 */ /* 0x100fe200010e0608 */
[-C--:B------:R-:W-:Y:S02]  /*db60*/  IADD3 R100, P2, PT, R120, R7.reuse, RZ ;  /* 0x0000000778647210 */ /* 0x080fe40007f5e0ff */
[-C--:B------:R-:W-:Y:S01]  /*db70*/  IADD3 R120, P5, PT, R152, R7.reuse, RZ ;  /* 0x0000000798787210 */ /* 0x080fe20007fbe0ff */
[--C-:B------:R-:W-:Y:S01]  /*db80*/  IMAD.X R99, R113, 0x1, R8.reuse, P4 ;  /* 0x0000000171637824 */ /* 0x100fe200020e0608 */
[-C--:B------:R-:W-:Y:S01]  /*db90*/  IADD3 R102, P4, PT, R128, R7.reuse, RZ ;  /* 0x0000000780667210 */ /* 0x080fe20007f9e0ff */
[--C-:B------:R-:W-:Y:S01]  /*dba0*/  IMAD.X R101, R121, 0x1, R8.reuse, P2 ;  /* 0x0000000179657824 */ /* 0x100fe200010e0608 */
[----:B------:R-:W-:Y:S01]  /*dbb0*/  IADD3 R104, P2, PT, R136, R7, RZ ;  /* 0x0000000788687210 */ /* 0x000fe20007f5e0ff */
[----:B------:R-:W-:-:S02]  /*dbc0*/  IMAD.X R121, R153, 0x1, R8, P5 ;  /* 0x0000000199797824 */ /* 0x000fc400028e0608 */
        /* <DEDUP_REMOVED lines=19> */
[----:B------:R-:W-:Y:S02]  /*dd00*/  IADD3 R34, P2, PT, R34, R7, RZ ;  /* 0x0000000722227210 */ /* 0x000fe40007f5e0ff */
[----:B------:R-:W-:Y:S01]  /*dd10*/  IADD3 R154, P5, PT, R182, R5, RZ ;  /* 0x00000005b69a7210 */ /* 0x000fe20007fbe0ff */
[--C-:B------:R-:W-:Y:S01]  /*dd20*/  IMAD.X R139, R155, 0x1, R8.reuse, P4 ;  /* 0x000000019b8b7824 */ /* 0x100fe200020e0608 */
[-C--:B------:R-:W-:Y:S01]  /*dd30*/  IADD3 R108, P4, PT, R108, R7.reuse, RZ ;  /* 0x000000076c6c7210 */ /* 0x080fe20007f9e0ff */
[----:B------:R-:W-:Y:S01]  /*dd40*/  IMAD.X R35, R35, 0x1, R8, P2 ;  /* 0x0000000123237824 */ /* 0x000fe200010e0608 */
        /* <DEDUP_REMOVED lines=11> */
[----:B------:R-:W-:Y:S01]  /*de00*/  IADD3 R146, P4, PT, R156, R7, RZ ;  /* 0x000000079c927210 */ /* 0x000fe20007f9e0ff */
[--C-:B------:R-:W-:Y:S01]  /*de10*/  IMAD.X R145, R149, 0x1, R8.reuse, P2 ;  /* 0x0000000195917824 */ /* 0x100fe200010e0608 */
[-C--:B------:R-:W-:Y:S02]  /*de20*/  IADD3 R148, P2, PT, R214, R5.reuse, RZ ;  /* 0x00000005d6947210 */ /* 0x080fe40007f5e0ff */
[----:B------:R-:W-:Y:S01]  /*de30*/  LOP3.LUT R214, R2, 0x30, RZ, 0xfc, !PT ;  /* 0x0000003002d67812 */ /* 0x000fe200078efcff */
[----:B------:R-:W-:Y:S01]  /*de40*/  IMAD.X R147, R157, 0x1, R8, P4 ;  /* 0x000000019d937824 */ /* 0x000fe200020e0608 */
[-C--:B------:R-:W-:Y:S01]  /*de50*/  IADD3 R152, P4, PT, R180, R5.reuse, RZ ;  /* 0x00000005b4987210 */ /* 0x080fe20007f9e0ff */
[--C-:B------:R-:W-:Y:S01]  /*de60*/  IMAD.X R149, R215, 0x1, R6.reuse, P2 ;  /* 0x00000001d7957824 */ /* 0x100fe200010e0606 */
[-C--:B------:R-:W-:Y:S02]  /*de70*/  IADD3 R156, P2, PT, R216, R5.reuse, RZ ;  /* 0x00000005d89c7210 */ /* 0x080fe40007f5e0ff */
[----:B------:R-:W-:Y:S01]  /*de80*/  LOP3.LUT R215, R2, 0x2e, RZ, 0xfc, !PT ;  /* 0x0000002e02d77812 */ /* 0x000fe200078efcff */
[--C-:B------:R-:W-:Y:S01]  /*de90*/  IMAD.X R153, R181, 0x1, R6.reuse, P4 ;  /* 0x00000001b5997824 */ /* 0x100fe200020e0606 */
[-C--:B------:R-:W-:Y:S01]  /*dea0*/  IADD3 R168, P4, PT, R218, R5.reuse, RZ ;  /* 0x00000005daa87210 */ /* 0x080fe20007f9e0ff */
[--C-:B------:R-:W-:Y:S01]  /*deb0*/  IMAD.X R157, R217, 0x1, R6.reuse, P2 ;  /* 0x00000001d99d7824 */ /* 0x100fe200010e0606 */
[-C--:B------:R-:W-:Y:S01]  /*dec0*/  IADD3 R170, P2, PT, R184, R5.reuse, RZ ;  /* 0x00000005b8aa7210 */ /* 0x080fe20007f5e0ff */
[----:B------:R1:W-:Y:S01]  /*ded0*/  LDGSTS.E [R239+0x44008], desc[UR40][R148.64], P1 ;  /* 0x4400800094ef7fae */ /* 0x0003e200089a1028 */
[-C--:B------:R-:W-:Y:S01]  /*dee0*/  IADD3 R184, P5, PT, R194, R5.reuse, RZ ;  /* 0x00000005c2b87210 */ /* 0x080fe20007fbe0ff */
[--C-:B------:R-:W-:Y:S01]  /*def0*/  IMAD.X R169, R219, 0x1, R6.reuse, P4 ;  /* 0x00000001dba97824 */ /* 0x100fe200020e0606 */
[-C--:B------:R-:W-:Y:S01]  /*df00*/  IADD3 R172, P4, PT, R186, R5.reuse, RZ ;  /* 0x00000005baac7210 */ /* 0x080fe20007f9e0ff */
[--C-:B------:R-:W-:Y:S01]  /*df10*/  IMAD.X R171, R185, 0x1, R6.reuse, P2 ;  /* 0x00000001b9ab7824 */ /* 0x100fe200010e0606 */
[----:B------:R-:W-:Y:S01]  /*df20*/  IADD3 R174, P2, PT, R220, R5, RZ ;  /* 0x00000005dcae7210 */ /* 0x000fe20007f5e0ff */
[--C-:B------:R-:W-:Y:S01]  /*df30*/  IMAD.X R185, R195, 0x1, R6.reuse, P5 ;  /* 0x00000001c3b97824 */ /* 0x100fe200028e0606 */
[----:B------:R-:W-:Y:S01]  /*df40*/  IADD3 R80, P5, PT, R80, R7, RZ ;  /* 0x0000000750507210 */ /* 0x000fe20007fbe0ff */
[--C-:B------:R-:W-:Y:S01]  /*df50*/  IMAD.X R173, R187, 0x1, R6.reuse, P4 ;  /* 0x00000001bbad7824 */ /* 0x100fe200020e0606 */
[-C--:B------:R-:W-:Y:S01]  /*df60*/  IADD3 R176, P4, PT, R222, R5.reuse, RZ ;  /* 0x00000005deb07210 */ /* 0x080fe20007f9e0ff */
[----:B------:R-:W-:Y:S01]  /*df70*/  IMAD.X R175, R221, 0x1, R6, P2 ;  /* 0x00000001ddaf7824 */ /* 0x000fe200010e0606 */
[----:B------:R-:W-:Y:S01]  /*df80*/  IADD3 R178, P2, PT, R188, R5, RZ ;  /* 0x00000005bcb27210 */ /* 0x000fe20007f5e0ff */
[----:B------:R-:W-:Y:S01]  /*df90*/  IMAD.X R81, R81, 0x1, R8, P5 ;  /* 0x0000000151517824 */ /* 0x000fe200028e0608 */
        /* <DEDUP_REMOVED lines=14> */
[----:B------:R-:W-:Y:S01]  /*e080*/  IADD3 R164, P4, PT, R164, R5, RZ ;  /* 0x00000005a4a47210 */ /* 0x000fe20007f9e0ff */
[----:B------:R-:W-:Y:S01]  /*e090*/  IMAD.X R183, R193, 0x1, R6, P2 ;  /* 0x00000001c1b77824 */ /* 0x000fe200010e0606 */
[-C--:B------:R-:W-:Y:S01]  /*e0a0*/  IADD3 R88, P2, PT, R88, R7.reuse, RZ ;  /* 0x0000000758587210 */ /* 0x080fe20007f5e0ff */
[----:B------:R-:W-:Y:S01]  /*e0b0*/  IMAD.X R49, R49, 0x1, R8, P5 ;  /* 0x0000000131317824 */ /* 0x000fe200028e0608 */
[----:B------:R-:W-:Y:S01]  /*e0c0*/  IADD3 R32, P5, PT, R32, R7, RZ ;  /* 0x0000000720207210 */ /* 0x000fe20007fbe0ff */
[----:B------:R-:W-:Y:S01]  /*e0d0*/  IMAD.X R165, R165, 0x1, R6, P4 ;  /* 0x00000001a5a57824 */ /* 0x000fe200020e0606 */
[----:B------:R-:W-:Y:S01]  /*e0e0*/  ISETP.GE.AND P4, PT, R243, UR19, PT ;  /* 0x00000013f3007c0c */ /* 0x000fe2000bf86270 */
[--C-:B------:R-:W-:Y:S01]  /*e0f0*/  IMAD.X R89, R89, 0x1, R8.reuse, P2 ;  /* 0x0000000159597824 */ /* 0x100fe200010e0608 */
[----:B------:R-:W-:Y:S01]  /*e100*/  IADD3 R166, P2, PT, R166, R5, RZ ;  /* 0x00000005a6a67210 */ /* 0x000fe20007f5e0ff */
[----:B------:R-:W-:Y:S01]  /*e110*/  IMAD.X R33, R33, 0x1, R8, P5 ;  /* 0x0000000121217824 */ /* 0x000fe200028e0608 */
[----:B------:R-:W-:-:S02]  /*e120*/  SEL R17, RZ, 0x4, P4 ;  /* 0x00000004ff117807 */ /* 0x000fc40002000000 */
[-C--:B------:R-:W-:Y:S01]  /*e130*/  IADD3 R186, P4, PT, R198, R5.reuse, RZ ;  /* 0x00000005c6ba7210 */ /* 0x080fe20007f9e0ff */
[--C-:B------:R-:W-:Y:S01]  /*e140*/  IMAD.X R167, R167, 0x1, R6.reuse, P2 ;  /* 0x00000001a7a77824 */ /* 0x100fe200010e0606 */
[----:B------:R-:W-:Y:S02]  /*e150*/  ISETP.GE.AND P2, PT, R215, UR19, PT ;  /* 0x00000013d7007c0c */ /* 0x000fe4000bf46270 */
[----:B------:R-:W-:Y:S01]  /*e160*/  SEL R17, R17, RZ, P3 ;  /* 0x000000ff11117207 */ /* 0x000fe20001800000 */
[----:B------:R-:W-:Y:S01]  /*e170*/  IMAD.X R187, R199, 0x1, R6, P4 ;  /* 0x00000001c7bb7824 */ /* 0x000fe200020e0606 */
[----:B------:R-:W-:Y:S02]  /*e180*/  SEL R26, RZ, 0x4, P2 ;  /* 0x00000004ff1a7807 */ /* 0x000fe40001000000 */
[----:B------:R-:W-:Y:S02]  /*e190*/  ISETP.NE.U32.AND P1, PT, R17, RZ, PT ;  /* 0x000000ff1100720c */ /* 0x000fe40003f25070 */
[----:B-1----:R-:W-:-:S02]  /*e1a0*/  IADD3 R148, P2, PT, R196, R5, RZ ;  /* 0x00000005c4947210 */ /* 0x002fc40007f5e0ff */
[----:B------:R-:W-:Y:S02]  /*e1b0*/  SEL R17, R26, RZ, P3 ;  /* 0x000000ff1a117207 */ /* 0x000fe40001800000 */
[-C--:B------:R-:W-:Y:S01]  /*e1c0*/  IADD3 R64, P4, PT, R64, R7.reuse, RZ ;  /* 0x0000000740407210 */ /* 0x080fe20007f9e0ff */
[----:B------:R-:W-:Y:S01]  /*e1d0*/  IMAD.X R149, R197, 0x1, R6, P2 ;  /* 0x00000001c5957824 */ /* 0x000fe200010e0606 */
[----:B------:R-:W-:Y:S02]  /*e1e0*/  ISETP.NE.U32.AND P2, PT, R17, RZ, PT ;  /* 0x000000ff1100720c */ /* 0x000fe40003f45070 */
[----:B------:R-:W-:Y:S01]  /*e1f0*/  IADD3 R110, P5, PT, R110, R7, RZ ;  /* 0x000000076e6e7210 */ /* 0x000fe20007fbe0ff */
[--C-:B------:R-:W-:Y:S01]  /*e200*/  IMAD.X R65, R65, 0x1, R8.reuse, P4 ;  /* 0x0000000141417824 */ /* 0x100fe200020e0608 */
[----:B------:R-:W-:Y:S01]  /*e210*/  ISETP.GE.AND P4, PT, R200, UR19, PT ;  /* 0x00000013c8007c0c */ /* 0x000fe2000bf86270 */
[----:B------:R1:W-:Y:S01]  /*e220*/  LDGSTS.E [R239+0x46000], desc[UR40][R152.64], P1 ;  /* 0x4600000098ef7fae */ /* 0x0003e200089a1028 */
[----:B------:R-:W-:Y:S01]  /*e230*/  LOP3.LUT R200, R2, 0x12, RZ, 0xfc, !PT ;  /* 0x0000001202c87812 */ /* 0x000fe200078efcff */
[----:B------:R-:W-:Y:S01]  /*e240*/  IMAD.X R111, R111, 0x1, R8, P5 ;  /* 0x000000016f6f7824 */ /* 0x000fe200028e0608 */
[----:B------:R-:W-:-:S02]  /*e250*/  SEL R17, RZ, 0x4, P4 ;  /* 0x00000004ff117807 */ /* 0x000fc40002000000 */
[----:B------:R-:W-:Y:S02]  /*e260*/  ISETP.GE.AND P1, PT, R200, UR19, PT ;  /* 0x00000013c8007c0c */ /* 0x000fe4000bf26270 */
[----:B------:R-:W-:Y:S01]  /*e270*/  SEL R17, R17, RZ, P3 ;  /* 0x000000ff11117207 */ /* 0x000fe20001800000 */
[----:B------:R2:W-:Y:S01]  /*e280*/  LDGSTS.E [R239+0x46008], desc[UR40][R154.64], P2 ;  /* 0x460080009aef7fae */ /* 0x0005e200091a1028 */
[----:B------:R-:W-:Y:S02]  /*e290*/  ISETP.GE.AND P2, PT, R213, UR19, PT ;  /* 0x00000013d5007c0c */ /* 0x000fe4000bf46270 */
[----:B------:R-:W-:Y:S02]  /*e2a0*/  ISETP.NE.U32.AND P4, PT, R17, RZ, PT ;  /* 0x000000ff1100720c */ /* 0x000fe40003f85070 */
[----:B-1----:R-:W-:Y:S02]  /*e2b0*/  SEL R152, RZ, 0x4, P1 ;  /* 0x00000004ff987807 */ /* 0x002fe40000800000 */
[----:B------:R-:W-:-:S02]  /*e2c0*/  ISETP.GE.AND P1, PT, R214, UR19, PT ;  /* 0x00000013d6007c0c */ /* 0x000fc4000bf26270 */
[----:B------:R-:W-:Y:S02]  /*e2d0*/  SEL R152, R152, RZ, P3 ;  /* 0x000000ff98987207 */ /* 0x000fe40001800000 */
[----:B------:R-:W-:Y:S02]  /*e2e0*/  SEL R17, RZ, 0x4, P2 ;  /* 0x00000004ff117807 */ /* 0x000fe40001000000 */
[----:B------:R-:W-:Y:S02]  /*e2f0*/  ISETP.NE.U32.AND P2, PT, R152, RZ, PT ;  /* 0x000000ff9800720c */ /* 0x000fe40003f45070 */
[----:B------:R-:W-:Y:S01]  /*e300*/  SEL R26, RZ, 0x4, P1 ;  /* 0x00000004ff1a7807 */ /* 0x000fe20000800000 */
[----:B------:R2:W-:Y:S01]  /*e310*/  LDGSTS.E [R235+0x44000], desc[UR40][R156.64], P4 ;  /* 0x440000009ceb7fae */ /* 0x0005e2000a1a1028 */
[----:B------:R-:W-:Y:S02]  /*e320*/  IADD3 R40, P1, PT, R40, R7, RZ ;  /* 0x0000000728287210 */ /* 0x000fe40007f3e0ff */
[----:B------:R-:W-:-:S02]  /*e330*/  SEL R26, R26, RZ, P3 ;  /* 0x000000ff1a1a7207 */ /* 0x000fc40001800000 */
[----:B------:R-:W-:Y:S01]  /*e340*/  LOP3.LUT R200, R2, 0x14, RZ, 0xfc, !PT ;  /* 0x0000001402c87812 */ /* 0x000fe200078efcff */
[----:B------:R-:W-:Y:S01]  /*e350*/  IMAD.X R41, R41, 0x1, R8, P1 ;  /* 0x0000000129297824 */ /* 0x000fe200008e0608 */
[----:B------:R-:W-:Y:S02]  /*e360*/  ISETP.NE.U32.AND P1, PT, R26, RZ, PT ;  /* 0x000000ff1a00720c */ /* 0x000fe40003f25070 */
[----:B------:R-:W-:Y:S01]  /*e370*/  SEL R17, R17, RZ, P3 ;  /* 0x000000ff11117207 */ /* 0x000fe20001800000 */
[----:B------:R2:W-:Y:S01]  /*e380*/  LDGSTS.E [R235+0x44008], desc[UR40][R168.64], P2 ;  /* 0x44008000a8eb7fae */ /* 0x0005e200091a1028 */
[----:B------:R-:W-:Y:S02]  /*e390*/  ISETP.GE.AND P4, PT, R200, UR19, PT ;  /* 0x00000013c8007c0c */ /* 0x000fe4000bf86270 */
[----:B------:R-:W-:Y:S02]  /*e3a0*/  LOP3.LUT R200, R2, 0x16, RZ, 0xfc, !PT ;  /* 0x0000001602c87812 */ /* 0x000fe400078efcff */
[----:B------:R-:W-:-:S02]  /*e3b0*/  ISETP.NE.U32.AND P2, PT, R17, RZ, PT ;  /* 0x000000ff1100720c */ /* 0x000fc40003f45070 */
[----:B------:R-:W-:Y:S02]  /*e3c0*/  SEL R17, RZ, 0x4, P4 ;  /* 0x00000004ff117807 */ /* 0x000fe40002000000 */
[----:B------:R-:W-:Y:S01]  /*e3d0*/  ISETP.GE.AND P4, PT, R200, UR19, PT ;  /* 0x00000013c8007c0c */ /* 0x000fe2000bf86270 */
[----:B------:R2:W-:Y:S01]  /*e3e0*/  LDGSTS.E [R235+0x46000], desc[UR40][R170.64], P1 ;  /* 0x46000000aaeb7fae */ /* 0x0005e200089a1028 */
[----:B------:R-:W-:Y:S02]  /*e3f0*/  SEL R17, R17, RZ, P3 ;  /* 0x000000ff11117207 */ /* 0x000fe40001800000 */
[----:B------:R-:W-:Y:S01]  /*e400*/  SEL R26, RZ, 0x4, P4 ;  /* 0x00000004ff1a7807 */ /* 0x000fe20002000000 */
[----:B------:R-:W1:Y:S01]  /*e410*/  S2R R200, SR_TID.X ;  /* 0x0000000000c87919 */ /* 0x000e620000002100 */
[----:B------:R-:W-:Y:S02]  /*e420*/  ISETP.GE.AND P1, PT, R233, UR19, PT ;  /* 0x00000013e9007c0c */ /* 0x000fe4000bf26270 */
[----:B------:R-:W-:Y:S01]  /*e430*/  ISETP.NE.U32.AND P4, PT, R17, RZ, PT ;  /* 0x000000ff1100720c */ /* 0x000fe20003f85070 */
[----:B------:R2:W-:Y:S01]  /*e440*/  LDGSTS.E [R235+0x46008], desc[UR40][R172.64], P2 ;  /* 0x46008000aceb7fae */ /* 0x0005e200091a1028 */
[----:B------:R-:W-:-:S02]  /*e450*/  SEL R17, R26, RZ, P3 ;  /* 0x000000ff1a117207 */ /* 0x000fc40001800000 */
[----:B------:R-:W-:Y:S02]  /*e460*/  SEL R26, RZ, 0x4, P1 ;  /* 0x00000004ff1a7807 */ /* 0x000fe40000800000 */
[----:B------:R-:W-:Y:S02]  /*e470*/  ISETP.NE.U32.AND P1, PT, R17, RZ, PT ;  /* 0x000000ff1100720c */ /* 0x000fe40003f25070 */
[----:B------:R-:W-:Y:S02]  /*e480*/  IADD3 R118, P5, PT, R118, R7, RZ ;  /* 0x0000000776767210 */ /* 0x000fe40007fbe0ff */
[----:B------:R-:W-:-:S03]  /*e490*/  SEL R26, R26, RZ, P3 ;  /* 0x000000ff1a1a7207 */ /* 0x000fc60001800000 */
[----:B------:R-:W-:Y:S01]  /*e4a0*/  IMAD.X R119, R119, 0x1, R8, P5 ;  /* 0x0000000177777824 */ /* 0x000fe200028e0608 */
[----:B------:R-:W-:Y:S01]  /*e4b0*/  ISETP.GE.AND P5, PT, R234, UR19, PT ;  /* 0x00000013ea007c0c */ /* 0x000fe2000bfa6270 */
[----:B------:R2:W-:Y:S01]  /*e4c0*/  LDGSTS.E [R231+0x44000], desc[UR40][R174.64], P4 ;  /* 0x44000000aee77fae */ /* 0x0005e2000a1a1028 */
[----:B------:R-:W-:Y:S02]  /*e4d0*/  ISETP.NE.U32.AND P2, PT, R26, RZ, PT ;  /* 0x000000ff1a00720c */ /* 0x000fe40003f45070 */
[----:B------:R-:W-:Y:S01]  /*e4e0*/  SEL R17, RZ, 0x4, P5 ;  /* 0x00000004ff117807 */ /* 0x000fe20002800000 */
[----:B------:R2:W-:Y:S01]  /*e4f0*/  LDGSTS.E [R231+0x44008], desc[UR40][R176.64], P1 ;  /* 0x44008000b0e77fae */ /* 0x0005e200089a1028 */
[----:B------:R-:W-:Y:S02]  /*e500*/  ISETP.GE.AND P1, PT, R247, UR19, PT ;  /* 0x00000013f7007c0c */ /* 0x000fe4000bf26270 */
[----:B------:R-:W-:Y:S02]  /*e510*/  SEL R17, R17, RZ, P3 ;  /* 0x000000ff11117207 */ /* 0x000fe40001800000 */
[----:B------:R-:W-:-:S02]  /*e520*/  ISETP.GE.AND P4, PT, R248, UR19, PT ;  /* 0x00000013f8007c0c */ /* 0x000fc4000bf86270 */
[----:B------:R-:W-:Y:S02]  /*e530*/  SEL R26, RZ, 0x4, P1 ;  /* 0x00000004ff1a7807 */ /* 0x000fe40000800000 */
[----:B------:R-:W-:Y:S01]  /*e540*/  ISETP.NE.U32.AND P1, PT, R17, RZ, PT ;  /* 0x000000ff1100720c */ /* 0x000fe20003f25070 */
[----:B------:R2:W-:Y:S01]  /*e550*/  LDGSTS.E [R231+0x46000], desc[UR40][R178.64], P2 ;  /* 0x46000000b2e77fae */ /* 0x0005e200091a1028 */
[----:B------:R-:W-:Y:S02]  /*e560*/  SEL R17, RZ, 0x4, P4 ;  /* 0x00000004ff117807 */ /* 0x000fe40002000000 */
[----:B------:R-:W-:Y:S02]  /*e570*/  ISETP.GE.AND P4, PT, R237, UR19, PT ;  /* 0x00000013ed007c0c */ /* 0x000fe4000bf86270 */
[----:B------:R-:W-:Y:S02]  /*e580*/  SEL R26, R26, RZ, P3 ;  /* 0x000000ff1a1a7207 */ /* 0x000fe40001800000 */
[----:B------:R-:W-:-:S02]  /*e590*/  SEL R17, R17, RZ, P3 ;  /* 0x000000ff11117207 */ /* 0x000fc40001800000 */
[----:B------:R-:W-:Y:S02]  /*e5a0*/  SEL R152, RZ, 0x4, P4 ;  /* 0x00000004ff987807 */ /* 0x000fe40002000000 */
[----:B------:R-:W-:Y:S01]  /*e5b0*/  ISETP.NE.U32.AND P2, PT, R26, RZ, PT ;  /* 0x000000ff1a00720c */ /* 0x000fe20003f45070 */
[----:B------:R2:W-:Y:S01]  /*e5c0*/  LDGSTS.E [R231+0x46008], desc[UR40][R180.64], P1 ;  /* 0x46008000b4e77fae */ /* 0x0005e200089a1028 */
[----:B------:R-:W-:Y:S02]  /*e5d0*/  ISETP.NE.U32.AND P4, PT, R17, RZ, PT ;  /* 0x000000ff1100720c */ /* 0x000fe40003f85070 */
[----:B------:R-:W-:Y:S02]  /*e5e0*/  SEL R152, R152, RZ, P3 ;  /* 0x000000ff98987207 */ /* 0x000fe40001800000 */
[----:B------:R-:W-:Y:S02]  /*e5f0*/  IADD3 R126, P5, PT, R126, R7, RZ ;  /* 0x000000077e7e7210 */ /* 0x000fe40007fbe0ff */
[----:B------:R-:W-:-:S02]  /*e600*/  ISETP.NE.U32.AND P1, PT, R152, RZ, PT ;  /* 0x000000ff9800720c */ /* 0x000fc40003f25070 */
[----:B-1----:R-:W-:Y:S01]  /*e610*/  LOP3.LUT R200, R200, 0x3f, RZ, 0xc0, !PT ;  /* 0x0000003fc8c87812 */ /* 0x002fe200078ec0ff */
[----:B------:R-:W-:Y:S01]  /*e620*/  IMAD.X R127, R127, 0x1, R8, P5 ;  /* 0x000000017f7f7824 */ /* 0x000fe200028e0608 */
[----:B------:R-:W-:Y:S01]  /*e630*/  IADD3 R134, P5, PT, R134, R7, RZ ;  /* 0x0000000786867210 */ /* 0x000fe20007fbe0ff */
[----:B------:R2:W-:Y:S01]  /*e640*/  LDGSTS.E [R227+0x44000], desc[UR40][R160.64], P2 ;  /* 0x44000000a0e37fae */ /* 0x0005e200091a1028 */
[----:B------:R-:W-:-:S03]  /*e650*/  ISETP.GE.AND P2, PT, R249, UR19, PT ;  /* 0x00000013f9007c0c */ /* 0x000fc6000bf46270 */
[----:B------:R2:W-:Y:S01]  /*e660*/  LDGSTS.E [R227+0x44008], desc[UR40][R162.64], P4 ;  /* 0x44008000a2e37fae */ /* 0x0005e2000a1a1028 */
[----:B------:R-:W-:Y:S01]  /*e670*/  ISETP.GE.AND P4, PT, R238, UR19, PT ;  /* 0x00000013ee007c0c */ /* 0x000fe2000bf86270 */
[--C-:B------:R-:W-:Y:S01]  /*e680*/  IMAD.X R135, R135, 0x1, R8.reuse, P5 ;  /* 0x0000000187877824 */ /* 0x100fe200028e0608 */
[----:B------:R-:W-:Y:S01]  /*e690*/  SEL R17, RZ, 0x4, P2 ;  /* 0x00000004ff117807 */ /* 0x000fe20001000000 */
[----:B------:R2:W-:Y:S01]  /*e6a0*/  LDGSTS.E [R227+0x46000], desc[UR40][R182.64], P1 ;  /* 0x46000000b6e37fae */ /* 0x0005e200089a1028 */
[----:B------:R-:W-:Y:S02]  /*e6b0*/  SEL R26, RZ, 0x4, P4 ;  /* 0x00000004ff1a7807 */ /* 0x000fe40002000000 */
[----:B------:R-:W-:Y:S02]  /*e6c0*/  IADD3 R142, P5, PT, R142, R7, RZ ;  /* 0x000000078e8e7210 */ /* 0x000fe40007fbe0ff */
[----:B------:R-:W-:Y:S02]  /*e6d0*/  SEL R26, R26, RZ, P3 ;  /* 0x000000ff1a1a7207 */ /* 0x000fe40001800000 */
[----:B------:R-:W-:Y:S01]  /*e6e0*/  ISETP.GE.AND P1, PT, R250, UR19, PT ;  /* 0x00000013fa007c0c */ /* 0x000fe2000bf26270 */
[----:B------:R-:W-:Y:S01]  /*e6f0*/  IMAD.X R143, R143, 0x1, R8, P5 ;  /* 0x000000018f8f7824 */ /* 0x000fe200028e0608 */
[----:B------:R-:W-:-:S02]  /*e700*/  SEL R17, R17, RZ, P3 ;  /* 0x000000ff11117207 */ /* 0x000fc40001800000 */
[----:B------:R-:W-:Y:S02]  /*e710*/  ISETP.GE.AND P2, PT, R242, UR19, PT ;  /* 0x00000013f2007c0c */ /* 0x000fe4000bf46270 */
[----:B------:R-:W-:Y:S02]  /*e720*/  ISETP.NE.U32.AND P4, PT, R26, RZ, PT ;  /* 0x000000ff1a00720c */ /* 0x000fe40003f85070 */
[----:B------:R-:W-:Y:S02]  /*e730*/  ISETP.GE.AND P5, PT, R241, UR19, PT ;  /* 0x00000013f1007c0c */ /* 0x000fe4000bfa6270 */
[----:B------:R-:W-:Y:S02]  /*e740*/  SEL R152, RZ, 0x4, P1 ;  /* 0x00000004ff987807 */ /* 0x000fe40000800000 */
[----:B------:R-:W-:Y:S02]  /*e750*/  ISETP.NE.U32.AND P1, PT, R17, RZ, PT ;  /* 0x000000ff1100720c */ /* 0x000fe40003f25070 */
[----:B------:R-:W-:-:S02]  /*e760*/  SEL R17, RZ, 0x4, P2 ;  /* 0x00000004ff117807 */ /* 0x000fc40001000000 */
[----:B------:R-:W-:Y:S02]  /*e770*/  ISETP.GE.AND P2, PT, R200, UR19, PT ;  /* 0x00000013c8007c0c */ /* 0x000fe4000bf46270 */
[----:B------:R-:W-:Y:S01]  /*e780*/  SEL R26, RZ, 0x4, P5 ;  /* 0x00000004ff1a7807 */ /* 0x000fe20002800000 */
[----:B------:R2:W-:Y:S01]  /*e790*/  LDGSTS.E [R227+0x46008], desc[UR40][R184.64], P4 ;  /* 0x46008000b8e37fae */ /* 0x0005e2000a1a1028 */
[----:B------:R-:W-:Y:S02]  /*e7a0*/  SEL R152, R152, RZ, P3 ;  /* 0x000000ff98987207 */ /* 0x000fe40001800000 */
[----:B------:R-:W-:Y:S02]  /*e7b0*/  SEL R153, RZ, 0x4, P2 ;  /* 0x00000004ff997807 */ /* 0x000fe40001000000 */
[----:B------:R-:W-:Y:S01]  /*e7c0*/  SEL R26, R26, RZ, P3 ;  /* 0x000000ff1a1a7207 */ /* 0x000fe20001800000 */
[----:B------:R2:W-:Y:S01]  /*e7d0*/  LDGSTS.E [R31+0x44000], desc[UR40][R164.64], P1 ;  /* 0x44000000a41f7fae */ /* 0x0005e200089a1028 */
[----:B------:R-:W-:-:S02]  /*e7e0*/  SEL R17, R17, RZ, P3 ;  /* 0x000000ff11117207 */ /* 0x000fc40001800000 */
[----:B------:R-:W-:Y:S02]  /*e7f0*/  ISETP.NE.U32.AND P2, PT, R152, RZ, PT ;  /* 0x000000ff9800720c */ /* 0x000fe40003f45070 */
[----:B------:R-:W-:Y:S02]  /*e800*/  SEL R153, R153, RZ, P3 ;  /* 0x000000ff99997207 */ /* 0x000fe40001800000 */
[----:B------:R-:W-:Y:S02]  /*e810*/  ISETP.NE.U32.AND P4, PT, R26, RZ, PT ;  /* 0x000000ff1a00720c */ /* 0x000fe40003f85070 */
[----:B------:R-:W-:Y:S02]  /*e820*/  ISETP.NE.U32.AND P3, PT, R17, RZ, PT ;  /* 0x000000ff1100720c */ /* 0x000fe40003f65070 */
[----:B------:R-:W-:Y:S02]  /*e830*/  ISETP.NE.U32.AND P1, PT, R153, RZ, PT ;  /* 0x000000ff9900720c */ /* 0x000fe40003f25070 */
[----:B------:R-:W-:-:S03]  /*e840*/  IADD3 R150, P5, PT, R150, R7, RZ ;  /* 0x0000000796967210 */ /* 0x000fc60007fbe0ff */
[----:B------:R2:W-:Y:S01]  /*e850*/  LDGSTS.E [R31+0x44008], desc[UR40][R166.64], P2 ;  /* 0x44008000a61f7fae */ /* 0x0005e200091a1028 */
[----:B------:R-:W-:Y:S01]  /*e860*/  ISETP.GE.AND P2, PT, R245, 0x80, PT ;  /* 0x00000080f500780c */ /* 0x000fe20003f46270 */
[--C-:B------:R-:W-:Y:S01]  /*e870*/  IMAD.X R151, R151, 0x1, R8.reuse, P5 ;  /* 0x0000000197977824 */ /* 0x100fe200028e0608 */
[----:B------:R-:W-:Y:S01]  /*e880*/  IADD3 R152, P5, PT, R158, R7, RZ ;  /* 0x000000079e987210 */ /* 0x000fe20007fbe0ff */
[----:B------:R2:W-:Y:S04]  /*e890*/  LDGSTS.E [R31+0x46000], desc[UR40][R148.64], P4 ;  /* 0x46000000941f7fae */ /* 0x0005e8000a1a1028 */
[----:B------:R2:W-:Y:S01]  /*e8a0*/  LDGSTS.E [R31+0x46008], desc[UR40][R186.64], P3 ;  /* 0x46008000ba1f7fae */ /* 0x0005e200099a1028 */
[----:B------:R-:W-:-:S03]  /*e8b0*/  IMAD.X R153, R159, 0x1, R8, P5 ;  /* 0x000000019f997824 */ /* 0x000fc600028e0608 */
[----:B------:R-:W0:Y:S04]  /*e8c0*/  LDGDEPBAR ;  /* 0x00000000000079af */ /* 0x000e280000000000 */
        /* <DEDUP_REMOVED lines=64> */
[----:B------:R-:W-:-:S03]  /*ecd0*/  ISETP.GE.AND P1, PT, R245, 0x40, PT ;  /* 0x00000040f500780c */ /* 0x000fc60003f26270 */
[----:B------:R-:W0:Y:S01]  /*ece0*/  LDGDEPBAR ;  /* 0x00000000000079af */ /* 0x000e220000000000 */
[----:B------:R-:W-:Y:S09]  /*ecf0*/  @!P2 BRA `(.L_x_7) ;  /* 0x0000004000dca947 */ /* 0x000ff20003800000 */
[----:B------:R-:W3:Y:S04]  /*ed00*/  LDL.LU R204, [R1+0x58] ;  /* 0x0000580001cc7983 */ /* 0x000ee80000300800 */
[----:B------:R-:W4:Y:S04]  /*ed10*/  LDL.LU R246, [R1+0x5c] ;  /* 0x00005c0001f67983 */ /* 0x000f280000300800 */
[----:B--2---:R-:W2:Y:S04]  /*ed20*/  LDL.LU R202, [R1+0x60] ;  /* 0x0000600001ca7983 */ /* 0x004ea80000300800 */
[----:B------:R-:W2:Y:S04]  /*ed30*/  LDL.LU R200, [R1+0x64] ;  /* 0x0000640001c87983 */ /* 0x000ea80000300800 */
[----:B------:R-:W2:Y:S04]  /*ed40*/  LDL.LU R220, [R1+0x68] ;  /* 0x0000680001dc7983 */ /* 0x000ea80000300800 */
[----:B------:R-:W2:Y:S04]  /*ed50*/  LDL.LU R221, [R1+0x6c] ;  /* 0x00006c0001dd7983 */ /* 0x000ea80000300800 */
[----:B------:R-:W2:Y:S04]  /*ed60*/  LDL.LU R218, [R1+0x70] ;  /* 0x0000700001da7983 */ /* 0x000ea80000300800 */
[----:B------:R-:W2:Y:S04]  /*ed70*/  LDL.LU R210, [R1+0x74] ;  /* 0x0000740001d27983 */ /* 0x000ea80000300800 */
[----:B------:R-:W2:Y:S04]  /*ed80*/  LDL.LU R208, [R1+0x78] ;  /* 0x0000780001d07983 */ /* 0x000ea80000300800 */
[----:B------:R-:W2:Y:S01]  /*ed90*/  LDL.LU R219, [R1+0x7c] ;  /* 0x00007c0001db7983 */ /* 0x000ea20000300800 */
[----:B-----5:R-:W-:-:S03]  /*eda0*/  SHF.R.S32.HI R58, RZ, 0x1f, R13 ;  /* 0x0000001fff3a7819 */ /* 0x020fc6000001140d */
[----:B------:R-:W2:Y:S04]  /*edb0*/  LDL.LU R216, [R1+0x80] ;  /* 0x0000800001d87983 */ /* 0x000ea80000300800 */
[----:B------:R-:W2:Y:S04]  /*edc0*/  LDL.LU R211, [R1+0x84] ;  /* 0x0000840001d37983 */ /* 0x000ea80000300800 */
[----:B------:R-:W2:Y:S04]  /*edd0*/  LDL.LU R209, [R1+0x88] ;  /* 0x0000880001d17983 */ /* 0x000ea80000300800 */
[----:B------:R-:W2:Y:S04]  /*ede0*/  LDL.LU R222, [R1+0x8c] ;  /* 0x00008c0001de7983 */ /* 0x000ea80000300800 */
[----:B------:R-:W2:Y:S04]  /*edf0*/  LDL.LU R207, [R1+0x90] ;  /* 0x0000900001cf7983 */ /* 0x000ea80000300800 */
[----:B------:R-:W2:Y:S04]  /*ee00*/  LDL.LU R217, [R1+0x94] ;  /* 0x0000940001d97983 */ /* 0x000ea80000300800 */
[----:B------:R-:W2:Y:S01]  /*ee10*/  LDL.LU R223, [R1+0x98] ;  /* 0x0000980001df7983 */ /* 0x000ea20000300800 */
[----:B---3--:R-:W-:-:S02]  /*ee20*/  IADD3 R205, P4, PT, R13, R204, RZ ;  /* 0x000000cc0dcd7210 */ /* 0x008fc40007f9e0ff */
[C---:B----4-:R-:W-:Y:S02]  /*ee30*/  IADD3 R203, P5, PT, R13.reuse, R246, RZ ;  /* 0x000000f60dcb7210 */ /* 0x050fe40007fbe0ff */
[-C--:B------:R-:W-:Y:S02]  /*ee40*/  LEA.HI.X.SX32 R206, R204, R58.reuse, 0x1, P4 ;  /* 0x0000003accce7211 */ /* 0x080fe400020f0eff */
[----:B------:R-:W-:Y:S02]  /*ee50*/  LEA.HI.X.SX32 R204, R246, R58, 0x1, P5 ;  /* 0x0000003af6cc7211 */ /* 0x000fe400028f0eff */
[----:B------:R-:W3:Y:S01]  /*ee60*/  LDL.LU R246, [R1+0x9c] ;  /* 0x00009c0001f67983 */ /* 0x000ee20000300800 */
[C---:B--2---:R-:W-:Y:S02]  /*ee70*/  IADD3 R201, P2, PT, R13.reuse, R202, RZ ;  /* 0x000000ca0dc97210 */ /* 0x044fe40007f5e0ff */
[C---:B------:R-:W-:Y:S02]  /*ee80*/  IADD3 R199, P3, PT, R13.reuse, R200, RZ ;  /* 0x000000c80dc77210 */ /* 0x040fe40007f7e0ff */
[----:B------:R-:W-:-:S02]  /*ee90*/  IADD3 R197, P4, PT, R13, R220, RZ ;  /* 0x000000dc0dc57210 */ /* 0x000fc40007f9e0ff */
[-C--:B------:R-:W-:Y:S02]  /*eea0*/  LEA.HI.X.SX32 R202, R202, R58.reuse, 0x1, P2 ;  /* 0x0000003acaca7211 */ /* 0x080fe400010f0eff */
[C---:B------:R-:W-:Y:S02]  /*eeb0*/  IADD3 R195, P5, PT, R13.reuse, R221, RZ ;  /* 0x000000dd0dc37210 */ /* 0x040fe40007fbe0ff */
[----:B------:R-:W-:Y:S02]  /*eec0*/  LEA.HI.X.SX32 R200, R200, R58, 0x1, P3 ;  /* 0x0000003ac8c87211 */ /* 0x000fe400018f0eff */
[C---:B------:R-:W-:Y:S02]  /*eed0*/  IADD3 R193, P2, PT, R13.reuse, R218, RZ ;  /* 0x000000da0dc17210 */ /* 0x040fe40007f5e0ff */
[----:B------:R-:W-:Y:S02]  /*eee0*/  LEA.HI.X.SX32 R198, R220, R58, 0x1, P4 ;  /* 0x0000003adcc67211 */ /* 0x000fe400020f0eff */
[----:B------:R-:W-:Y:S01]  /*eef0*/  IADD3 R191, P3, PT, R13, R210, RZ ;  /* 0x000000d20dbf7210 */ /* 0x000fe20007f7e0ff */
[----:B------:R-:W2:Y:S01]  /*ef00*/  LDL.LU R220, [R1+0xa0] ;  /* 0x0000a00001dc7983 */ /* 0x000ea20000300800 */
[----:B------:R-:W-:-:S02]  /*ef10*/  LEA.HI.X.SX32 R196, R221, R58, 0x1, P5 ;  /* 0x0000003addc47211 */ /* 0x000fc400028f0eff */
[C---:B------:R-:W-:Y:S01]  /*ef20*/  IADD3 R189, P4, PT, R13.reuse, R208, RZ ;  /* 0x000000d00dbd7210 */ /* 0x040fe20007f9e0ff */
[----:B------:R-:W4:Y:S01]  /*ef30*/  LDL.LU R221, [R1+0xa4] ;  /* 0x0000a40001dd7983 */ /* 0x000f220000300800 */
[-C--:B------:R-:W-:Y:S02]  /*ef40*/  LEA.HI.X.SX32 R194, R218, R58.reuse, 0x1, P2 ;  /* 0x0000003adac27211 */ /* 0x080fe400010f0eff */
[C---:B------:R-:W-:Y:S01]  /*ef50*/  IADD3 R187, P5, PT, R13.reuse, R219, RZ ;  /* 0x000000db0dbb7210 */ /* 0x040fe20007fbe0ff */
[----:B------:R-:W4:Y:S01]  /*ef60*/  LDL.LU R218, [R1+0xa8] ;  /* 0x0000a80001da7983 */ /* 0x000f220000300800 */
[----:B------:R-:W-:Y:S02]  /*ef70*/  LEA.HI.X.SX32 R192, R210, R58, 0x1, P3 ;  /* 0x0000003ad2c07211 */ /* 0x000fe400018f0eff */
[----:B------:R-:W-:Y:S01]  /*ef80*/  IADD3 R185, P2, PT, R13, R216, RZ ;  /* 0x000000d80db97210 */ /* 0x000fe20007f5e0ff */
[----:B------:R-:W4:Y:S01]  /*ef90*/  LDL.LU R210, [R1+0xac] ;  /* 0x0000ac0001d27983 */ /* 0x000f220000300800 */
[----:B------:R-:W-:-:S02]  /*efa0*/  LEA.HI.X.SX32 R190, R208, R58, 0x1, P4 ;  /* 0x0000003ad0be7211 */ /* 0x000fc400020f0eff */
[----:B------:R-:W-:Y:S01]  /*efb0*/  IADD3 R183, P3, PT, R13, R211, RZ ;  /* 0x000000d30db77210 */ /* 0x000fe20007f7e0ff */
        /* <DEDUP_REMOVED lines=11> */
[----:B------:R-:W-:Y:S01]  /*f070*/  IADD3 R175, P3, PT, R13, R217, RZ ;  /* 0x000000d90daf7210 */ /* 0x000fe20007f7e0ff */
[----:B------:R-:W4:Y:S01]  /*f080*/  LDL.LU R209, [R1+0xc0] ;  /* 0x0000c00001d17983 */ /* 0x000f220000300800 */
[-C--:B------:R-:W-:Y:S02]  /*f090*/  LEA.HI.X.SX32 R180, R222, R58.reuse, 0x1, P5 ;  /* 0x0000003adeb47211 */ /* 0x080fe400028f0eff */
[-C--:B------:R-:W-:Y:S01]  /*f0a0*/  LEA.HI.X.SX32 R178, R207, R58.reuse, 0x1, P2 ;  /* 0x0000003acfb27211 */ /* 0x080fe200010f0eff */
[----:B------:R-:W4:Y:S01]  /*f0b0*/  LDL.LU R239, [R1+0xc4] ;  /* 0x0000c40001ef7983 */ /* 0x000f220000300800 */
[----:B------:R-:W-:-:S03]  /*f0c0*/  LEA.HI.X.SX32 R176, R217, R58, 0x1, P3 ;  /* 0x0000003ad9b07211 */ /* 0x000fc600018f0eff */
[----:B------:R-:W4:Y:S04]  /*f0d0*/  LDL.LU R207, [R1+0xc8] ;  /* 0x0000c80001cf7983 */ /* 0x000f280000300800 */
[----:B------:R-:W4:Y:S04]  /*f0e0*/  LDL.LU R217, [R1+0xcc] ;  /* 0x0000cc0001d97983 */ /* 0x000f280000300800 */
[----:B------:R-:W4:Y:S01]  /*f0f0*/  LDL.LU R222, [R1+0xd0] ;  /* 0x0000d00001de7983 */ /* 0x000f220000300800 */
[----:B---3--:R-:W-:-:S04]  /*f100*/  IADD3 R171, P5, PT, R13, R246, RZ ;  /* 0x000000f60dab7210 */ /* 0x008fc80007fbe0ff */
[----:B------:R-:W-:Y:S02]  /*f110*/  LEA.HI.X.SX32 R172, R246, R58, 0x1, P5 ;  /* 0x0000003af6ac7211 */ /* 0x000fe400028f0eff */
[----:B------:R-:W3:Y:S01]  /*f120*/  LDL.LU R246, [R1+0xe4] ;  /* 0x0000e40001f67983 */ /* 0x000ee20000300800 */
[----:B------:R-:W-:-:S04]  /*f130*/  IADD3 R173, P4, PT, R13, R223, RZ ;  /* 0x000000df0dad7210 */ /* 0x000fc80007f9e0ff */
[----:B------:R-:W-:Y:S02]  /*f140*/  LEA.HI.X.SX32 R174, R223, R58, 0x1, P4 ;  /* 0x0000003adfae7211 */ /* 0x000fe400020f0eff */
[----:B------:R-:W3:Y:S01]  /*f150*/  LDL.LU R223, [R1+0xe8] ;  /* 0x0000e80001df7983 */ /* 0x000ee20000300800 */
[C---:B--2---:R-:W-:Y:S02]  /*f160*/  IADD3 R169, P2, PT, R13.reuse, R220, RZ ;  /* 0x000000dc0da97210 */ /* 0x044fe40007f5e0ff */
[C---:B----4-:R-:W-:Y:S02]  /*f170*/  IADD3 R167, P3, PT, R13.reuse, R221, RZ ;  /* 0x000000dd0da77210 */ /* 0x050fe40007f7e0ff */
[----:B------:R-:W-:Y:S02]  /*f180*/  IADD3 R165, P4, PT, R13, R218, RZ ;  /* 0x000000da0da57210 */ /* 0x000fe40007f9e0ff */
[----:B------:R-:W-:Y:S02]  /*f190*/  LEA.HI.X.SX32 R168, R221, R58, 0x1, P3 ;  /* 0x0000003adda87211 */ /* 0x000fe400018f0eff */
[----:B------:R-:W-:-:S02]  /*f1a0*/  IADD3 R163, P5, PT, R13, R210, RZ ;  /* 0x000000d20da37210 */ /* 0x000fc40007fbe0ff */
[----:B------:R-:W-:Y:S02]  /*f1b0*/  LEA.HI.X.SX32 R170, R220, R58, 0x1, P2 ;  /* 0x0000003adcaa7211 */ /* 0x000fe400010f0eff */
[C---:B------:R-:W-:Y:S01]  /*f1c0*/  IADD3 R161, P2, PT, R13.reuse, R208, RZ ;  /* 0x000000d00da17210 */ /* 0x040fe20007f5e0ff */
[----:B------:R-:W2:Y:S01]  /*f1d0*/  LDL.LU R220, [R1+0xec] ;  /* 0x0000ec0001dc7983 */ /* 0x000ea20000300800 */
[-C--:B------:R-:W-:Y:S02]  /*f1e0*/  LEA.HI.X.SX32 R166, R218, R58.reuse, 0x1, P4 ;  /* 0x0000003adaa67211 */ /* 0x080fe400020f0eff */
[C---:B------:R-:W-:Y:S01]  /*f1f0*/  IADD3 R159, P3, PT, R13.reuse, R219, RZ ;  /* 0x000000db0d9f7210 */ /* 0x040fe20007f7e0ff */
[----:B------:R-:W4:Y:S01]  /*f200*/  LDL.LU R221, [R1+0xf0] ;  /* 0x0000f00001dd7983 */ /* 0x000f220000300800 */
[----:B------:R-:W-:Y:S02]  /*f210*/  LEA.HI.X.SX32 R164, R210, R58, 0x1, P5 ;  /* 0x0000003ad2a47211 */ /* 0x000fe400028f0eff */
[----:B------:R-:W-:Y:S01]  /*f220*/  IADD3 R157, P4, PT, R13, R216, RZ ;  /* 0x000000d80d9d7210 */ /* 0x000fe20007f9e0ff */
[----:B------:R-:W4:Y:S01]  /*f230*/  LDL.LU R218, [R1+0xf4] ;  /* 0x0000f40001da7983 */ /* 0x000f220000300800 */
[----:B------:R-:W-:-:S02]  /*f240*/  LEA.HI.X.SX32 R160, R219, R58, 0x1, P3 ;  /* 0x0000003adba07211 */ /* 0x000fc400018f0eff */
[C---:B------:R-:W-:Y:S01]  /*f250*/  IADD3 R155, P5, PT, R13.reuse, R211, RZ ;  /* 0x000000d30d9b7210 */ /* 0x040fe20007fbe0ff */
[----:B------:R-:W4:Y:S01]  /*f260*/  LDL.LU R210, [R1+0xf8] ;  /* 0x0000f80001d27983 */ /* 0x000f220000300800 */
[-C--:B------:R-:W-:Y:S02]  /*f270*/  LEA.HI.X.SX32 R162, R208, R58.reuse, 0x1, P2 ;  /* 0x0000003ad0a27211 */ /* 0x080fe400010f0eff */
[C---:B------:R-:W-:Y:S01]  /*f280*/  IADD3 R153, P2, PT, R13.reuse, R209, RZ ;  /* 0x000000d10d997210 */ /* 0x040fe20007f5e0ff */
[----:B------:R-:W4:Y:S01]  /*f290*/  LDL.LU R208, [R1+0xfc] ;  /* 0x0000fc0001d07983 */ /* 0x000f220000300800 */
[-C--:B------:R-:W-:Y:S02]  /*f2a0*/  LEA.HI.X.SX32 R158, R216, R58.reuse, 0x1, P4 ;  /* 0x0000003ad89e7211 */ /* 0x080fe400020f0eff */
        /* <DEDUP_REMOVED lines=13> */
[----:B------:R-:W4:Y:S01]  /*f380*/  LDL.LU R217, [R1+0x114] ;  /* 0x0001140001d97983 */ /* 0x000f220000300800 */
[----:B---3--:R-:W-:-:S04]  /*f390*/  IADD3 R143, P3, PT, R13, R246, RZ ;  /* 0x000000f60d8f7210 */ /* 0x008fc80007f7e0ff */
[----:B------:R-:W-:Y:S02]  /*f3a0*/  LEA.HI.X.SX32 R144, R246, R58, 0x1, P3 ;  /* 0x0000003af6907211 */ /* 0x000fe400018f0eff */
[----:B------:R-:W3:Y:S01]  /*f3b0*/  LDL.LU R246, [R1+0x118] ;  /* 0x0001180001f67983 */ /* 0x000ee20000300800 */
[----:B------:R-:W-:-:S03]  /*f3c0*/  IADD3 R141, P4, PT, R13, R223, RZ ;  /* 0x000000df0d8d7210 */ /* 0x000fc60007f9e0ff */
[----:B------:R-:W3:Y:S01]  /*f3d0*/  LDL.LU R31, [R1+0x11c] ;  /* 0x00011c00011f7983 */ /* 0x000ee20000300800 */
[----:B------:R-:W-:-:S03]  /*f3e0*/  IADD3 R145, P2, PT, R13, R222, RZ ;  /* 0x000000de0d917210 */ /* 0x000fc60007f5e0ff */
[----:B------:R-:W3:Y:S04]  /*f3f0*/  LDL.LU R24, [R1+0x120] ;  /* 0x0001200001187983 */ /* 0x000ee80000300800 */
[----:B------:R-:W3:Y:S01]  /*f400*/  LDL.LU R26, [R1+0x124] ;  /* 0x00012400011a7983 */ /* 0x000ee20000300800 */
[----:B------:R-:W-:-:S03]  /*f410*/  LEA.HI.X.SX32 R142, R223, R58, 0x1, P4 ;  /* 0x0000003adf8e7211 */ /* 0x000fc600020f0eff */
[----:B------:R-:W3:Y:S01]  /*f420*/  LDL.LU R63, [R1+0x128] ;  /* 0x00012800013f7983 */ /* 0x000ee20000300800 */
[----:B------:R-:W-:-:S03]  /*f430*/  LEA.HI.X.SX32 R146, R222, R58, 0x1, P2 ;  /* 0x0000003ade927211 */ /* 0x000fc600010f0eff */
[----:B------:R-:W3:Y:S04]  /*f440*/  LDL.LU R70, [R1+0x12c] ;  /* 0x00012c0001467983 */ /* 0x000ee80000300800 */
[----:B------:R-:W3:Y:S01]  /*f450*/  LDL.LU R71, [R1+0x130] ;  /* 0x0001300001477983 */ /* 0x000ee20000300800 */
[----:B--2---:R-:W-:-:S03]  /*f460*/  IADD3 R139, P5, PT, R13, R220, RZ ;  /* 0x000000dc0d8b7210 */ /* 0x004fc60007fbe0ff */
[----:B------:R-:W2:Y:S01]  /*f470*/  LDL.LU R227, [R1+0x134] ;  /* 0x0001340001e37983 */ /* 0x000ea20000300800 */
[C---:B----4-:R-:W-:Y:S02]  /*f480*/  IADD3 R137, P2, PT, R13.reuse, R221, RZ ;  /* 0x000000dd0d897210 */ /* 0x050fe40007f5e0ff */
[C---:B------:R-:W-:Y:S01]  /*f490*/  IADD3 R135, P3, PT, R13.reuse, R218, RZ ;  /* 0x000000da0d877210 */ /* 0x040fe20007f7e0ff */
[----:B------:R-:W4:Y:S01]  /*f4a0*/  LDL.LU R231, [R1+0x138] ;  /* 0x0001380001e77983 */ /* 0x000f220000300800 */
[----:B------:R-:W-:-:S03]  /*f4b0*/  IADD3 R133, P4, PT, R13, R210, RZ ;  /* 0x000000d20d857210 */ /* 0x000fc60007f9e0ff */
[----:B------:R-:W4:Y:S01]  /*f4c0*/  LDL.LU R235, [R1+0x13c] ;  /* 0x00013c0001eb7983 */ /* 0x000f220000300800 */
[-C--:B------:R-:W-:Y:S02]  /*f4d0*/  LEA.HI.X.SX32 R136, R218, R58.reuse, 0x1, P3 ;  /* 0x0000003ada887211 */ /* 0x080fe400018f0eff */
[-C--:B------:R-:W-:Y:S01]  /*f4e0*/  LEA.HI.X.SX32 R134, R210, R58.reuse, 0x1, P4 ;  /* 0x0000003ad2867211 */ /* 0x080fe200020f0eff */
[----:B------:R-:W4:Y:S01]  /*f4f0*/  LDL.LU R239, [R1+0x140] ;  /* 0x0001400001ef7983 */ /* 0x000f220000300800 */
[----:B------:R-:W-:-:S03]  /*f500*/  LEA.HI.X.SX32 R138, R221, R58, 0x1, P2 ;  /* 0x0000003add8a7211 */ /* 0x000fc600010f0eff */
[----:B------:R-:W4:Y:S01]  /*f510*/  LDL.LU R222, [R1+0x144] ;  /* 0x0001440001de7983 */ /* 0x000f220000300800 */
[----:B------:R-:W-:-:S03]  /*f520*/  IADD3 R125, P3, PT, R13, R216, RZ ;  /* 0x000000d80d7d7210 */ /* 0x000fc60007f7e0ff */
[----:B------:R-:W4:Y:S01]  /*f530*/  LDL.LU R223, [R1+0x148] ;  /* 0x0001480001df7983 */ /* 0x000f220000300800 */
[-C--:B------:R-:W-:Y:S02]  /*f540*/  LEA.HI.X.SX32 R140, R220, R58.reuse, 0x1, P5 ;  /* 0x0000003adc8c7211 */ /* 0x080fe400028f0eff */
[C---:B------:R-:W-:Y:S01]  /*f550*/  IADD3 R210, P4, PT, R13.reuse, R211, RZ ;  /* 0x000000d30dd27210 */ /* 0x040fe20007f9e0ff */
[----:B------:R-:W4:Y:S01]  /*f560*/  LDL.LU R220, [R1+0x14c] ;  /* 0x00014c0001dc7983 */ /* 0x000f220000300800 */
[----:B------:R-:W-:Y:S02]  /*f570*/  IADD3 R129, P2, PT, R13, R219, RZ ;  /* 0x000000db0d817210 */ /* 0x000fe40007f5e0ff */
[-C--:B------:R-:W-:Y:S01]  /*f580*/  LEA.HI.X.SX32 R128, R216, R58.reuse, 0x1, P3 ;  /* 0x0000003ad8807211 */ /* 0x080fe200018f0eff */
[----:B------:R-:W4:Y:S01]  /*f590*/  LDL.LU R221, [R1+0x150] ;  /* 0x0001500001dd7983 */ /* 0x000f220000300800 */
[-C--:B------:R-:W-:Y:S02]  /*f5a0*/  LEA.HI.X.SX32 R211, R211, R58.reuse, 0x1, P4 ;  /* 0x0000003ad3d37211 */ /* 0x080fe400020f0eff */
[----:B------:R-:W-:Y:S01]  /*f5b0*/  LEA.HI.X.SX32 R130, R219, R58, 0x1, P2 ;  /* 0x0000003adb827211 */ /* 0x000fe200010f0eff */
[----:B------:R-:W4:Y:S01]  /*f5c0*/  LDL.LU R218, [R1+0x154] ;  /* 0x0001540001da7983 */ /* 0x000f220000300800 */
[----:B------:R-:W-:-:S03]  /*f5d0*/  IADD3 R19, P3, PT, R13, R217, RZ ;  /* 0x000000d90d137210 */ /* 0x000fc60007f7e0ff */
[----:B------:R-:W4:Y:S01]  /*f5e0*/  LDL.LU R219, [R1+0x158] ;  /* 0x0001580001db7983 */ /* 0x000f220000300800 */
[----:B------:R-:W-:-:S03]  /*f5f0*/  LEA.HI.X.SX32 R18, R217, R58, 0x1, P3 ;  /* 0x0000003ad9127211 */ /* 0x000fc600018f0eff */
[----:B------:R-:W4:Y:S04]  /*f600*/  LDL.LU R216, [R1+0x15c] ;  /* 0x00015c0001d87983 */ /* 0x000f280000300800 */
[----:B------:R-:W4:Y:S01]  /*f610*/  LDL.LU R217, [R1+0x160] ;  /* 0x0001600001d97983 */ /* 0x000f220000300800 */
[----:B---3--:R-:W-:-:S04]  /*f620*/  IADD3 R21, P4, PT, R13, R246, RZ ;  /* 0x000000f60d157210 */ /* 0x008fc80007f9e0ff */
[----:B------:R-:W-:Y:S02]  /*f630*/  LEA.HI.X.SX32 R20, R246, R58, 0x1, P4 ;  /* 0x0000003af6147211 */ /* 0x000fe400020f0eff */
[----:B------:R-:W3:Y:S01]  /*f640*/  LDL.LU R246, [R1+0x164] ;  /* 0x0001640001f67983 */ /* 0x000ee20000300800 */
[C---:B------:R-:W-:Y:S02]  /*f650*/  IADD3 R131, P5, PT, R13.reuse, R208, RZ ;  /* 0x000000d00d837210 */ /* 0x040fe40007fbe0ff */
[C---:B------:R-:W-:Y:S02]  /*f660*/  IADD3 R17, P2, PT, R13.reuse, R207, RZ ;  /* 0x000000cf0d117210 */ /* 0x040fe40007f5e0ff */
[-C--:B------:R-:W-:Y:S02]  /*f670*/  LEA.HI.X.SX32 R132, R208, R58.reuse, 0x1, P5 ;  /* 0x0000003ad0847211 */ /* 0x080fe400028f0eff */
[----:B------:R-:W-:Y:S02]  /*f680*/  IADD3 R208, P5, PT, R13, R209, RZ ;  /* 0x000000d10dd07210 */ /* 0x000fe40007fbe0ff */
[----:B------:R-:W-:-:S02]  /*f690*/  LEA.HI.X.SX32 R207, R207, R58, 0x1, P2 ;  /* 0x0000003acfcf7211 */ /* 0x000fc400010f0eff */
[----:B------:R-:W-:Y:S02]  /*f6a0*/  LEA.HI.X.SX32 R209, R209, R58, 0x1, P5 ;  /* 0x0000003ad1d17211 */ /* 0x000fe400028f0eff */
[C---:B------:R-:W-:Y:S02]  /*f6b0*/  IADD3 R23, P5, PT, R13.reuse, R31, RZ ;  /* 0x0000001f0d177210 */ /* 0x040fe40007fbe0ff */
[C---:B------:R-:W-:Y:S02]  /*f6c0*/  IADD3 R25, P2, PT, R13.reuse, R24, RZ ;  /* 0x000000180d197210 */ /* 0x040fe40007f5e0ff */
[----:B------:R-:W-:Y:S02]  /*f6d0*/  IADD3 R27, P3, PT, R13, R26, RZ ;  /* 0x0000001a0d1b7210 */ /* 0x000fe40007f7e0ff */
[-C--:B------:R-:W-:Y:S02]  /*f6e0*/  LEA.HI.X.SX32 R22, R31, R58.reuse, 0x1, P5 ;  /* 0x0000003a1f167211 */ /* 0x080fe400028f0eff */
[----:B------:R-:W-:-:S02]  /*f6f0*/  LEA.HI.X.SX32 R24, R24, R58, 0x1, P2 ;  /* 0x0000003a18187211 */ /* 0x000fc400010f0eff */
[C---:B------:R-:W-:Y:S02]  /*f700*/  IADD3 R29, P4, PT, R13.reuse, R63, RZ ;  /* 0x0000003f0d1d7210 */ /* 0x040fe40007f9e0ff */
[C---:B------:R-:W-:Y:S02]  /*f710*/  IADD3 R31, P5, PT, R13.reuse, R70, RZ ;  /* 0x000000460d1f7210 */ /* 0x040fe40007fbe0ff */
[C---:B------:R-:W-:Y:S02]  /*f720*/  IADD3 R33, P2, PT, R13.reuse, R71, RZ ;  /* 0x000000470d217210 */ /* 0x040fe40007f5e0ff */
[-C--:B------:R-:W-:Y:S02]  /*f730*/  LEA.HI.X.SX32 R26, R26, R58.reuse, 0x1, P3 ;  /* 0x0000003a1a1a7211 */ /* 0x080fe400018f0eff */
[----:B--2---:R-:W-:Y:S02]  /*f740*/  IADD3 R35, P3, PT, R13, R227, RZ ;  /* 0x000000e30d237210 */ /* 0x004fe40007f7e0ff */
[----:B------:R-:W-:-:S02]  /*f750*/  LEA.HI.X.SX32 R28, R63, R58, 0x1, P4 ;  /* 0x0000003a3f1c7211 */ /* 0x000fc400020f0eff */
[-C--:B------:R-:W-:Y:S02]  /*f760*/  LEA.HI.X.SX32 R127, R70, R58.reuse, 0x1, P5 ;  /* 0x0000003a467f7211 */ /* 0x080fe400028f0eff */
[-C--:B------:R-:W-:Y:S02]  /*f770*/  LEA.HI.X.SX32 R32, R71, R58.reuse, 0x1, P2 ;  /* 0x0000003a47207211 */ /* 0x080fe400010f0eff */
[C---:B----4-:R-:W-:Y:S02]  /*f780*/  IADD3 R37, P4, PT, R13.reuse, R231, RZ ;  /* 0x000000e70d257210 */ /* 0x050fe40007f9e0ff */
[C---:B------:R-:W-:Y:S02]  /*f790*/  IADD3 R39, P5, PT, R13.reuse, R235, RZ ;  /* 0x000000eb0d277210 */ /* 0x040fe40007fbe0ff */
[----:B------:R-:W-:Y:S02]  /*f7a0*/  IADD3 R41, P2, PT, R13, R239, RZ ;  /* 0x000000ef0d297210 */ /* 0x000fe40007f5e0ff */
[----:B------:R-:W-:-:S02]  /*f7b0*/  LEA.HI.X.SX32 R34, R227, R58, 0x1, P3 ;  /* 0x0000003ae3227211 */ /* 0x000fc400018f0eff */
[----:B------:R-:W-:Y:S02]  /*f7c0*/  IADD3 R43, P3, PT, R13, R222, RZ ;  /* 0x000000de0d2b7210 */ /* 0x000fe40007f7e0ff */
[-C--:B------:R-:W-:Y:S02]  /*f7d0*/  LEA.HI.X.SX32 R36, R231, R58.reuse, 0x1, P4 ;  /* 0x0000003ae7247211 */ /* 0x080fe400020f0eff */
[-C--:B------:R-:W-:Y:S02]  /*f7e0*/  LEA.HI.X.SX32 R38, R235, R58.reuse, 0x1, P5 ;  /* 0x0000003aeb267211 */ /* 0x080fe400028f0eff */
[----:B------:R-:W-:Y:S02]  /*f7f0*/  LEA.HI.X.SX32 R40, R239, R58, 0x1, P2 ;  /* 0x0000003aef287211 */ /* 0x000fe400010f0eff */
[C---:B------:R-:W-:Y:S02]  /*f800*/  IADD3 R45, P4, PT, R13.reuse, R223, RZ ;  /* 0x000000df0d2d7210 */ /* 0x040fe40007f9e0ff */
[----:B------:R-:W-:-:S02]  /*f810*/  IADD3 R47, P5, PT, R13, R220, RZ ;  /* 0x000000dc0d2f7210 */ /* 0x000fc40007fbe0ff */
[C---:B------:R-:W-:Y:S02]  /*f820*/  IADD3 R49, P2, PT, R13.reuse, R221, RZ ;  /* 0x000000dd0d317210 */ /* 0x040fe40007f5e0ff */
[----:B------:R-:W-:Y:S02]  /*f830*/  LEA.HI.X.SX32 R42, R222, R58, 0x1, P3 ;  /* 0x0000003ade2a7211 */ /* 0x000fe400018f0eff */
[----:B------:R-:W-:Y:S02]  /*f840*/  IADD3 R51, P3, PT, R13, R218, RZ ;  /* 0x000000da0d337210 */ /* 0x000fe40007f7e0ff */
[-C--:B------:R-:W-:Y:S02]  /*f850*/  LEA.HI.X.SX32 R44, R223, R58.reuse, 0x1, P4 ;  /* 0x0000003adf2c7211 */ /* 0x080fe400020f0eff */
[-C--:B------:R-:W-:Y:S02]  /*f860*/  LEA.HI.X.SX32 R46, R220, R58.reuse, 0x1, P5 ;  /* 0x0000003adc2e7211 */ /* 0x080fe400028f0eff */
[----:B------:R-:W-:-:S02]  /*f870*/  LEA.HI.X.SX32 R48, R221, R58, 0x1, P2 ;  /* 0x0000003add307211 */ /* 0x000fc400010f0eff */
[C---:B------:R-:W-:Y:S02]  /*f880*/  IADD3 R53, P4, PT, R13.reuse, R219, RZ ;  /* 0x000000db0d357210 */ /* 0x040fe40007f9e0ff */
[C---:B------:R-:W-:Y:S02]  /*f890*/  IADD3 R55, P5, PT, R13.reuse, R216, RZ ;  /* 0x000000d80d377210 */ /* 0x040fe40007fbe0ff */
[----:B------:R-:W-:Y:S02]  /*f8a0*/  IADD3 R57, P2, PT, R13, R217, RZ ;  /* 0x000000d90d397210 */ /* 0x000fe40007f5e0ff */
[-C--:B------:R-:W-:Y:S02]  /*f8b0*/  LEA.HI.X.SX32 R50, R218, R58.reuse, 0x1, P3 ;  /* 0x0000003ada327211 */ /* 0x080fe400018f0eff */
[-C--:B------:R-:W-:Y:S02]  /*f8c0*/  LEA.HI.X.SX32 R52, R219, R58.reuse, 0x1, P4 ;  /* 0x0000003adb347211 */ /* 0x080fe400020f0eff */
[----:B------:R-:W-:-:S02]  /*f8d0*/  LEA.HI.X.SX32 R54, R216, R58, 0x1, P5 ;  /* 0x0000003ad8367211 */ /* 0x000fc400028f0eff */
[----:B------:R-:W-:Y:S01]  /*f8e0*/  LEA.HI.X.SX32 R56, R217, R58, 0x1, P2 ;  /* 0x0000003ad9387211 */ /* 0x000fe200010f0eff */
[-C--:B------:R-:W-:Y:S02]  /*f8f0*/  IMAD R84, R242, R14.reuse, RZ ;  /* 0x0000000ef2547224 */ /* 0x080fe400078e02ff */
[-C--:B------:R-:W-:Y:S02]  /*f900*/  IMAD R86, R241, R14.reuse, RZ ;  /* 0x0000000ef1567224 */ /* 0x080fe400078e02ff */
[-C--:B------:R-:W-:Y:S02]  /*f910*/  IMAD R88, R238, R14.reuse, RZ ;  /* 0x0000000eee587224 */ /* 0x080fe400078e02ff */
[-C--:B------:R-:W-:Y:S02]  /*f920*/  IMAD R90, R237, R14.reuse, RZ ;  /* 0x0000000eed5a7224 */ /* 0x080fe400078e02ff */
[-C--:B------:R-:W-:Y:S02]  /*f930*/  IMAD R92, R234, R14.reuse, RZ ;  /* 0x0000000eea5c7224 */ /* 0x080fe400078e02ff */
[----:B------:R-:W-:Y:S01]  /*f940*/  IMAD R94, R233, R14, RZ ;  /* 0x0000000ee95e7224 */ /* 0x000fe200078e02ff */
[----:B---3--:R-:W-:-:S04]  /*f950*/  IADD3 R59, P3, PT, R13, R246, RZ ;  /* 0x000000f60d3b7210 */ /* 0x008fc80007f7e0ff */
[----:B------:R-:W-:Y:S02]  /*f960*/  LEA.HI.X.SX32 R58, R246, R58, 0x1, P3 ;  /* 0x0000003af63a7211 */ /* 0x000fe400018f0eff */
[----:B------:R-:W2:Y:S04]  /*f970*/  LDL.LU R246, [R1+0x48] ;  /* 0x0000480001f67983 */ /* 0x000ea80000300800 */
[----:B------:R-:W3:Y:S04]  /*f980*/  LDL.LU R242, [R1+0x4c] ;  /* 0x00004c0001f27983 */ /* 0x000ee80000300800 */
[----:B------:R-:W4:Y:S04]  /*f990*/  LDL.LU R241, [R1+0x50] ;  /* 0x0000500001f17983 */ /* 0x000f280000300800 */
[----:B------:R-:W2:Y:S04]  /*f9a0*/  LDL.LU R238, [R1+0x54] ;  /* 0x0000540001ee7983 */ /* 0x000ea80000300800 */
[----:B------:R-:W2:Y:S04]  /*f9b0*/  LDL.LU R237, [R1+0x2e0] ;  /* 0x0002e00001ed7983 */ /* 0x000ea80000300800 */
[----:B------:R-:W2:Y:S04]  /*f9c0*/  LDL.LU R234, [R1+0x17c] ;  /* 0x00017c0001ea7983 */ /* 0x000ea80000300800 */
[----:B------:R-:W2:Y:S01]  /*f9d0*/  LDL.LU R233, [R1+0x1b8] ;  /* 0x0001b80001e97983 */ /* 0x000ea20000300800 */
[----:B------:R-:W-:-:S02]  /*f9e0*/  SHF.R.S32.HI R82, RZ, 0x1f, R12 ;  /* 0x0000001fff527819 */ /* 0x000fc4000001140c */
[C---:B------:R-:W-:Y:S02]  /*f9f0*/  IADD3 R61, P3, PT, R12.reuse, R9, RZ ;  /* 0x000000090c3d7210 */ /* 0x040fe40007f7e0ff */
[----:B------:R-:W-:Y:S02]  /*fa00*/  IADD3 R63, P4, PT, R12, R10, RZ ;  /* 0x0000000a0c3f7210 */ /* 0x000fe40007f9e0ff */
[-C--:B------:R-:W-:Y:S02]  /*fa10*/  LEA.HI.X.SX32 R60, R9, R82.reuse, 0x1, P3 ;  /* 0x00000052093c7211 */ /* 0x080fe400018f0eff */
[----:B------:R-:W-:Y:S02]  /*fa20*/  LEA.HI.X.SX32 R62, R10, R82, 0x1, P4 ;  /* 0x000000520a3e7211 */ /* 0x000fe400020f0eff */
[C---:B---3--:R-:W-:Y:S02]  /*fa30*/  IADD3 R69, P3, PT, R12.reuse, R242, RZ ;  /* 0x000000f20c457210 */ /* 0x048fe40007f7e0ff */
[----:B----4-:R-:W-:-:S02]  /*fa40*/  IADD3 R71, P4, PT, R12, R241, RZ ;  /* 0x000000f10c477210 */ /* 0x010fc40007f9e0ff */
[-C--:B------:R-:W-:Y:S02]  /*fa50*/  LEA.HI.X.SX32 R68, R242, R82.reuse, 0x1, P3 ;  /* 0x00000052f2447211 */ /* 0x080fe400018f0eff */
[----:B------:R-:W-:Y:S02]  /*fa60*/  LEA.HI.X.SX32 R70, R241, R82, 0x1, P4 ;  /* 0x00000052f1467211 */ /* 0x000fe400020f0eff */
[C---:B--2---:R-:W-:Y:S02]  /*fa70*/  IADD3 R77, P3, PT, R12.reuse, R234, RZ ;  /* 0x000000ea0c4d7210 */ /* 0x044fe40007f7e0ff */
[----:B------:R-:W-:Y:S02]  /*fa80*/  IADD3 R79, P4, PT, R12, R233, RZ ;  /* 0x000000e90c4f7210 */ /* 0x000fe40007f9e0ff */
[-C--:B------:R-:W-:Y:S02]  /*fa90*/  LEA.HI.X.SX32 R76, R234, R82.reuse, 0x1, P3 ;  /* 0x00000052ea4c7211 */ /* 0x080fe400018f0eff */
[----:B------:R-:W-:Y:S01]  /*faa0*/  LEA.HI.X.SX32 R78, R233, R82, 0x1, P4 ;  /* 0x00000052e94e7211 */ /* 0x000fe200020f0eff */
[----:B------:R-:W2:Y:S04]  /*fab0*/  LDL.LU R234, [R1+0x1d8] ;  /* 0x0001d80001ea7983 */ /* 0x000ea80000300800 */
[----:B------:R-:W3:Y:S01]  /*fac0*/  LDL.LU R233, [R1+0x420] ;  /* 0x0004200001e97983 */ /* 0x000ee20000300800 */
[----:B------:R-:W-:-:S04]  /*fad0*/  IADD3 R67, P2, PT, R12, R246, RZ ;  /* 0x000000f60c437210 */ /* 0x000fc80007f5e0ff */
[----:B------:R-:W-:Y:S02]  /*fae0*/  LEA.HI.X.SX32 R66, R246, R82, 0x1, P2 ;  /* 0x00000052f6427211 */ /* 0x000fe400010f0eff */
[C---:B------:R-:W-:Y:S02]  /*faf0*/  IADD3 R75, P2, PT, R12.reuse, R237, RZ ;  /* 0x000000ed0c4b7210 */ /* 0x040fe40007f5e0ff */
[C---:B------:R-:W-:Y:S02]  /*fb00*/  IADD3 R87, P3, PT, R12.reuse, R86, RZ ;  /* 0x000000560c577210 */ /* 0x040fe40007f7e0ff */
[----:B------:R-:W-:Y:S02]  /*fb10*/  LEA.HI.X.SX32 R74, R237, R82, 0x1, P2 ;  /* 0x00000052ed4a7211 */ /* 0x000fe400010f0eff */
[C---:B------:R-:W-:Y:S02]  /*fb20*/  IADD3 R85, P2, PT, R12.reuse, R84, RZ ;  /* 0x000000540c557210 */ /* 0x040fe40007f5e0ff */
[----:B------:R-:W-:Y:S01]  /*fb30*/  IADD3 R89, P4, PT, R12, R88, RZ ;  /* 0x000000580c597210 */ /* 0x000fe20007f9e0ff */
[-C--:B------:R-:W-:Y:S01]  /*fb40*/  IMAD R96, R213, R14.reuse, RZ ;  /* 0x0000000ed5607224 */ /* 0x080fe200078e02ff */
[----:B------:R-:W-:Y:S01]  /*fb50*/  LOP3.LUT R213, R2, 0x2a, RZ, 0xfc, !PT ;  /* 0x0000002a02d57812 */ /* 0x000fe200078efcff */
[----:B------:R-:W-:Y:S01]  /*fb60*/  IMAD R98, R214, R14, RZ ;  /* 0x0000000ed6627224 */ /* 0x000fe200078e02ff */
[----:B------:R-:W-:Y:S01]  /*fb70*/  LEA.HI.X.SX32 R84, R84, R82, 0x1, P2 ;  /* 0x0000005254547211 */ /* 0x000fe200010f0eff */
[----:B------:R-:W-:Y:S01]  /*fb80*/  IMAD R100, R215, R14, RZ ;  /* 0x0000000ed7647224 */ /* 0x000fe200078e02ff */
[----:B------:R-:W-:-:S02]  /*fb90*/  LEA.HI.X.SX32 R86, R86, R82, 0x1, P3 ;  /* 0x0000005256567211 */ /* 0x000fc400018f0eff */
[----:B------:R-:W-:Y:S02]  /*fba0*/  LEA.HI.X.SX32 R88, R88, R82, 0x1, P4 ;  /* 0x0000005258587211 */ /* 0x000fe400020f0eff */
[----:B------:R-:W-:Y:S02]  /*fbb0*/  LOP3.LUT R214, R2, 0x28, RZ, 0xfc, !PT ;  /* 0x0000002802d67812 */ /* 0x000fe400078efcff */
[C---:B------:R-:W-:Y:S02]  /*fbc0*/  IADD3 R91, P2, PT, R12.reuse, R90, RZ ;  /* 0x0000005a0c5b7210 */ /* 0x040fe40007f5e0ff */
[C---:B------:R-:W-:Y:S02]  /*fbd0*/  IADD3 R93, P3, PT, R12.reuse, R92, RZ ;  /* 0x0000005c0c5d7210 */ /* 0x040fe40007f7e0ff */
[----:B------:R-:W-:Y:S01]  /*fbe0*/  IADD3 R95, P4, PT, R12, R94, RZ ;  /* 0x0000005e0c5f7210 */ /* 0x000fe20007f9e0ff */
[----:B------:R-:W-:Y:S01]  /*fbf0*/  IMAD R102, R243, R14, RZ ;  /* 0x0000000ef3667224 */ /* 0x000fe200078e02ff */
[----:B------:R-:W-:Y:S01]  /*fc00*/  LEA.HI.X.SX32 R90, R90, R82, 0x1, P2 ;  /* 0x000000525a5a7211 */ /* 0x000fe200010f0eff */
[----:B------:R-:W-:Y:S01]  /*fc10*/  IMAD R104, R213, R14, RZ ;  /* 0x0000000ed5687224 */ /* 0x000fe200078e02ff */
[----:B------:R-:W-:Y:S01]  /*fc20*/  LEA.HI.X.SX32 R92, R92, R82, 0x1, P3 ;  /* 0x000000525c5c7211 */ /* 0x000fe200018f0eff */
[----:B------:R-:W-:Y:S01]  /*fc30*/  IMAD R106, R214, R14, RZ ;  /* 0x0000000ed66a7224 */ /* 0x000fe200078e02ff */
[----:B------:R-:W-:-:S02]  /*fc40*/  LEA.HI.X.SX32 R94, R94, R82, 0x1, P4 ;  /* 0x000000525e5e7211 */ /* 0x000fc400020f0eff */
[C---:B------:R-:W-:Y:S02]  /*fc50*/  LOP3.LUT R215, R2.reuse, 0x26, RZ, 0xfc, !PT ;  /* 0x0000002602d77812 */ /* 0x040fe400078efcff */
[C---:B------:R-:W-:Y:S02]  /*fc60*/  LOP3.LUT R243, R2.reuse, 0x24, RZ, 0xfc, !PT ;  /* 0x0000002402f37812 */ /* 0x040fe400078efcff */
        /* <DEDUP_REMOVED lines=10> */
[C---:B------:R-:W-:Y:S02]  /*fd10*/  IADD3 R103, P2, PT, R12.reuse, R102, RZ ;  /* 0x000000660c677210 */ /* 0x040fe40007f5e0ff */
[C---:B------:R-:W-:Y:S02]  /*fd20*/  IADD3 R105, P3, PT, R12.reuse, R104, RZ ;  /* 0x000000680c697210 */ /* 0x040fe40007f7e0ff */
[----:B------:R-:W-:Y:S01]  /*fd30*/  IADD3 R107, P4, PT, R12, R106, RZ ;  /* 0x0000006a0c6b7210 */ /* 0x000fe20007f9e0ff */
[-C--:B------:R-:W-:Y:S01]  /*fd40*/  IMAD R114, R252, R14.reuse, RZ ;  /* 0x0000000efc727224 */ /* 0x080fe200078e02ff */
[----:B------:R-:W-:Y:S01]  /*fd50*/  IADD3 R65, P5, PT, R12, R11, RZ ;  /* 0x0000000b0c417210 */ /* 0x000fe20007fbe0ff */
[----:B------:R-:W-:Y:S01]  /*fd60*/  IMAD R116, R250, R14, RZ ;  /* 0x0000000efa747224 */ /* 0x000fe200078e02ff */
[----:B------:R-:W-:Y:S01]  /*fd70*/  LEA.HI.X.SX32 R102, R102, R82, 0x1, P2 ;  /* 0x0000005266667211 */ /* 0x000fe200010f0eff */
[----:B------:R-:W-:Y:S01]  /*fd80*/  IMAD R118, R249, R14, RZ ;  /* 0x0000000ef9767224 */ /* 0x000fe200078e02ff */
[----:B------:R-:W-:-:S02]  /*fd90*/  LEA.HI.X.SX32 R104, R104, R82, 0x1, P3 ;  /* 0x0000005268687211 */ /* 0x000fc400018f0eff */
[----:B------:R-:W-:Y:S02]  /*fda0*/  LEA.HI.X.SX32 R106, R106, R82, 0x1, P4 ;  /* 0x000000526a6a7211 */ /* 0x000fe400020f0eff */
[C---:B------:R-:W-:Y:S02]  /*fdb0*/  IADD3 R109, P2, PT, R12.reuse, R108, RZ ;  /* 0x0000006c0c6d7210 */ /* 0x040fe40007f5e0ff */
[C---:B------:R-:W-:Y:S02]  /*fdc0*/  IADD3 R111, P3, PT, R12.reuse, R110, RZ ;  /* 0x0000006e0c6f7210 */ /* 0x040fe40007f7e0ff */
[----:B------:R-:W-:Y:S01]  /*fdd0*/  IADD3 R113, P4, PT, R12, R112, RZ ;  /* 0x000000700c717210 */ /* 0x000fe20007f9e0ff */
[----:B------:R-:W-:Y:S01]  /*fde0*/  IMAD R120, R248, R14, RZ ;  /* 0x0000000ef8787224 */ /* 0x000fe200078e02ff */
[----:B------:R-:W-:Y:S01]  /*fdf0*/  LEA.HI.X.SX32 R64, R11, R82, 0x1, P5 ;  /* 0x000000520b407211 */ /* 0x000fe200028f0eff */
[----:B------:R-:W-:Y:S01]  /*fe00*/  IMAD R14, R247, R14, RZ ;  /* 0x0000000ef70e7224 */ /* 0x000fe200078e02ff */
[-C--:B------:R-:W-:Y:S01]  /*fe10*/  LEA.HI.X.SX32 R108, R108, R82.reuse, 0x1, P2 ;  /* 0x000000526c6c7211 */ /* 0x080fe200010f0eff */
[----:B------:R-:W1:Y:S01]  /*fe20*/  LDC.64 R10, c[0x0][0x388] ;  /* 0x0000e200ff0a7b82 */ /* 0x000e620000000a00 */
[----:B------:R-:W-:-:S02]  /*fe30*/  LEA.HI.X.SX32 R110, R110, R82, 0x1, P3 ;  /* 0x000000526e6e7211 */ /* 0x000fc400018f0eff */
[----:B------:R-:W-:Y:S02]  /*fe40*/  LEA.HI.X.SX32 R112, R112, R82, 0x1, P4 ;  /* 0x0000005270707211 */ /* 0x000fe400020f0eff */
[C---:B------:R-:W-:Y:S02]  /*fe50*/  IADD3 R73, P5, PT, R12.reuse, R238, RZ ;  /* 0x000000ee0c497210 */ /* 0x040fe40007fbe0ff */
[C---:B------:R-:W-:Y:S02]  /*fe60*/  IADD3 R115, P2, PT, R12.reuse, R114, RZ ;  /* 0x000000720c737210 */ /* 0x040fe40007f5e0ff */
[C---:B------:R-:W-:Y:S02]  /*fe70*/  IADD3 R117, P3, PT, R12.reuse, R116, RZ ;  /* 0x000000740c757210 */ /* 0x040fe40007f7e0ff */
[----:B------:R-:W-:Y:S02]  /*fe80*/  IADD3 R119, P4, PT, R12, R118, RZ ;  /* 0x000000760c777210 */ /* 0x000fe40007f9e0ff */
[----:B------:R-:W-:-:S02]  /*fe90*/  LEA.HI.X.SX32 R72, R238, R82, 0x1, P5 ;  /* 0x00000052ee487211 */ /* 0x000fc400028f0eff */
[-C--:B------:R-:W-:Y:S02]  /*fea0*/  LEA.HI.X.SX32 R114, R114, R82.reuse, 0x1, P2 ;  /* 0x0000005272727211 */ /* 0x080fe400010f0eff */
[-C--:B------:R-:W-:Y:S02]  /*feb0*/  LEA.HI.X.SX32 R116, R116, R82.reuse, 0x1, P3 ;  /* 0x0000005274747211 */ /* 0x080fe400018f0eff */
[----:B------:R-:W-:Y:S02]  /*fec0*/  LEA.HI.X.SX32 R118, R118, R82, 0x1, P4 ;  /* 0x0000005276767211 */ /* 0x000fe400020f0eff */
[C---:B------:R-:W-:Y:S02]  /*fed0*/  IADD3 R121, P2, PT, R12.reuse, R120, RZ ;  /* 0x000000780c797210 */ /* 0x040fe40007f5e0ff */
[----:B------:R-:W-:Y:S02]  /*fee0*/  IADD3 R123, P3, PT, R12, R14, RZ ;  /* 0x0000000e0c7b7210 */ /* 0x000fe40007f7e0ff */
[----:B------:R-:W-:Y:S01]  /*fef0*/  SHF.R.S32.HI R126, RZ, 0x1f, R245 ;  /* 0x0000001fff7e7819 */ /* 0x000fe200000114f5 */
[----:B-1----:R-:W-:-:S03]  /*ff00*/  IMAD.WIDE.U32 R10, R15, 0x18, R10 ;  /* 0x000000180f0a7825 */ /* 0x002fc600078e000a */
[----:B------:R-:W-:Y:S01]  /*ff10*/  LEA.HI R126, R126, R245, RZ, 0x6 ;  /* 0x000000f57e7e7211 */ /* 0x000fe200078f30ff */
[----:B------:R-:W-:-:S03]  /*ff20*/  IMAD R9, R212, 0x18, RZ ;  /* 0x00000018d4097824 */ /* 0x000fc600078e02ff */
[----:B------:R-:W-:Y:S01]  /*ff30*/  SHF.R.S32.HI R126, RZ, 0x6, R126 ;  /* 0x00000006ff7e7819 */ /* 0x000fe2000001147e */
[----:B------:R-:W-:Y:S01]  /*ff40*/  IMAD.IADD R11, R11, 0x1, R9 ;  /* 0x000000010b0b7824 */ /* 0x000fe200078e0209 */
[-C--:B------:R-:W-:Y:S01]  /*ff50*/  LEA.HI.X.SX32 R120, R120, R82.reuse, 0x1, P2 ;  /* 0x0000005278787211 */ /* 0x080fe200010f0eff */
[----:B------:R-:W-:Y:S01]  /*ff60*/  IMAD R9, R16, 0x18, RZ ;  /* 0x0000001810097824 */ /* 0x000fe200078e02ff */
[----:B------:R-:W-:Y:S02]  /*ff70*/  LEA.HI.X.SX32 R122, R14, R82, 0x1, P3 ;  /* 0x000000520e7a7211 */ /* 0x000fe400018f0eff */
[----:B------:R-:W-:Y:S02]  /*ff80*/  SHF.L.U64.HI R16, R17, 0x2, R207 ;  /* 0x0000000211107819 */ /* 0x000fe400000102cf */
[----:B------:R-:W-:Y:S01]  /*ff90*/  VIMNMX R207, PT, PT, R126, 0x2, !PT ;  /* 0x000000027ecf7848 */ /* 0x000fe20007fe0100 */
[----:B------:R-:W-:Y:S01]  /*ffa0*/  IMAD.MOV.U32 R124, RZ, RZ, R10 ;  /* 0x000000ffff7c7224 */ /* 0x000fe200078e000a */
[C---:B------:R-:W-:Y:S01]  /*ffb0*/  SHF.L.U64.HI R14, R208.reuse, 0x2, R209 ;  /* 0x00000002d00e7819 */ /* 0x040fe200000102d1 */
[----:B------:R-:W-:Y:S01]  /*ffc0*/  IMAD.SHL.U32 R15, R208, 0x4, RZ ;  /* 0x00000004d00f7824 */ /* 0x000fe200078e00ff */
[----:B------:R-:W-:Y:S01]  /*ffd0*/  SHF.L.U64.HI R206, R205, 0x2, R206 ;  /* 0x00000002cdce7819 */ /* 0x000fe200000102ce */
[----:B------:R-:W-:Y:S01]  /*ffe0*/  VIADD R208, R126, 0xfffffffa ;  /* 0xfffffffa7ed07836 */ /* 0x000fe20000000000 */
[----:B------:R-:W-:Y:S01]  /*fff0*/  SHF.L.U64.HI R204, R203, 0x2, R204 ;  /* 0x00000002cbcc7819 */ /* 0x000fe200000102cc */
[----:B------:R-:W-:Y:S01]  /*10000*/  IMAD.SHL.U32 R205, R205, 0x4, RZ ;  /* 0x00000004cdcd7824 */ /* 0x000fe200078e00ff */
        /* <DEDUP_REMOVED lines=138> */
[----:B------:R-:W-:-:S02]  /*108b0*/  SHF.L.U64.HI R86, R87, 0x2, R86 ;  /* 0x0000000257567819 */ /* 0x000fc40000010256 */
[C---:B--2---:R-:W-:Y:S02]  /*108c0*/  IADD3 R81, P4, PT, R12.reuse, R234, RZ ;  /* 0x000000ea0c517210 */ /* 0x044fe40007f9e0ff */
[----:B---3--:R-:W-:Y:S02]  /*108d0*/  IADD3 R83, P5, PT, R12, R233, RZ ;  /* 0x000000e90c537210 */ /* 0x008fe40007fbe0ff */
[----:B------:R-:W1:Y:S01]  /*108e0*/  LDC.64 R12, c[0x0][0x380] ;  /* 0x0000e000ff0c7b82 */ /* 0x000e620000000a00 */
[-C--:B------:R-:W-:Y:S02]  /*108f0*/  LEA.HI.X.SX32 R80, R234, R82.reuse, 0x1, P4 ;  /* 0x00000052ea507211 */ /* 0x080fe400020f0eff */
[----:B------:R-:W-:Y:S01]  /*10900*/  LEA.HI.X.SX32 R82, R233, R82, 0x1, P5 ;  /* 0x00000052e9527211 */ /* 0x000fe200028f0eff */
[----:B------:R-:W-:Y:S01]  /*10910*/  IMAD.SHL.U32 R79, R79, 0x4, RZ ;  /* 0x000000044f4f7824 */ /* 0x000fe200078e00ff */
[C---:B------:R-:W-:Y:S01]  /*10920*/  SHF.L.U64.HI R80, R81.reuse, 0x2, R80 ;  /* 0x0000000251507819 */ /* 0x040fe20000010250 */
[----:B------:R-:W-:Y:S01]  /*10930*/  IMAD.SHL.U32 R81, R81, 0x4, RZ ;  /* 0x0000000451517824 */ /* 0x000fe200078e00ff */
[C---:B------:R-:W-:Y:S01]  /*10940*/  SHF.L.U64.HI R82, R83.reuse, 0x2, R82 ;  /* 0x0000000253527819 */ /* 0x040fe20000010252 */
        /* <DEDUP_REMOVED lines=12> */
[----:B-1----:R-:W-:Y:S01]  /*10a10*/  IMAD.WIDE.U32 R12, R30, 0x18, R12 ;  /* 0x000000181e0c7825 */ /* 0x002fe200078e000c */
[----:B------:R-:W-:-:S02]  /*10a20*/  SHF.L.U64.HI R30, R31, 0x2, R127 ;  /* 0x000000021f1e7819 */ /* 0x000fc4000001027f */
[----:B------:R-:W-:Y:S01]  /*10a30*/  SHF.L.U64.HI R100, R101, 0x2, R100 ;  /* 0x0000000265647819 */ /* 0x000fe20000010264 */
[----:B------:R-:W-:Y:S01]  /*10a40*/  IMAD.IADD R9, R13, 0x1, R9 ;  /* 0x000000010d097824 */ /* 0x000fe200078e0209 */
[----:B------:R-:W-:Y:S01]  /*10a50*/  SHF.L.U64.HI R102, R103, 0x2, R102 ;  /* 0x0000000267667819 */ /* 0x000fe20000010266 */
[----:B------:R-:W-:Y:S01]  /*10a60*/  IMAD.MOV.U32 R10, RZ, RZ, R12 ;  /* 0x000000ffff0a7224 */ /* 0x000fe200078e000c */
[----:B------:R-:W-:Y:S01]  /*10a70*/  SHF.L.U64.HI R104, R105, 0x2, R104 ;  /* 0x0000000269687819 */ /* 0x000fe20000010268 */
[C---:B------:R-:W-:Y:S01]  /*10a80*/  IMAD.SHL.U32 R13, R210.reuse, 0x4, RZ ;  /* 0x00000004d20d7824 */ /* 0x040fe200078e00ff */
        /* <DEDUP_REMOVED lines=19> */
[----:B------:R-:W-:-:S02]  /*10bc0*/  IMAD.SHL.U32 R111, R111, 0x4, RZ ;  /* 0x000000046f6f7824 */ /* 0x000fc400078e00ff */
[----:B------:R-:W-:Y:S02]  /*10bd0*/  IMAD.SHL.U32 R113, R113, 0x4, RZ ;  /* 0x0000000471717824 */ /* 0x000fe400078e00ff */
[----:B------:R-:W-:Y:S02]  /*10be0*/  IMAD.SHL.U32 R115, R115, 0x4, RZ ;  /* 0x0000000473737824 */ /* 0x000fe400078e00ff */
[----:B------:R-:W-:Y:S02]  /*10bf0*/  IMAD.SHL.U32 R117, R117, 0x4, RZ ;  /* 0x0000000475757824 */ /* 0x000fe400078e00ff */
[----:B------:R-:W-:Y:S02]  /*10c00*/  IMAD.SHL.U32 R119, R119, 0x4, RZ ;  /* 0x0000000477777824 */ /* 0x000fe400078e00ff */
[----:B------:R-:W-:Y:S02]  /*10c10*/  IMAD.SHL.U32 R121, R121, 0x4, RZ ;  /* 0x0000000479797824 */ /* 0x000fe400078e00ff */
[----:B------:R-:W-:-:S02]  /*10c20*/  IMAD.SHL.U32 R123, R123, 0x4, RZ ;  /* 0x000000047b7b7824 */ /* 0x000fc400078e00ff */
[----:B------:R-:W-:Y:S02]  /*10c30*/  VIADD R207, R207, 0xffffffff ;  /* 0xffffffffcfcf7836 */ /* 0x000fe40000000000 */
[----:B------:R-:W-:Y:S01]  /*10c40*/  IMAD.MOV.U32 R126, RZ, RZ, RZ ;  /* 0x000000ffff7e7224 */ /* 0x000fe200078e00ff */
[----:B------:R-:W-:Y:S01]  /*10c50*/  UIADD3 UR18, UPT, UPT, UR18, -0x180, URZ ;  /* 0xfffffe8012127890 */ /* 0x000fe2000fffe0ff */
[----:B------:R-:W-:Y:S01]  /*10c60*/  UMOV UR19, 0x1 ;  /* 0x0000000100137882 */ /* 0x000fe20000000000 */
[----:B------:R-:W-:Y:S01]  /*10c70*/  UMOV UR29, 0x5 ;  /* 0x00000005001d7882 */ /* 0x000fe20000000000 */
[----:B------:R-:W-:Y:S01]  /*10c80*/  UMOV UR5, URZ ;  /* 0x000000ff00057c82 */ /* 0x000fe20008000000 */
[----:B------:R-:W-:Y:S01]  /*10c90*/  UMOV UR6, URZ ;  /* 0x000000ff00067c82 */ /* 0x000fe20008000000 */
[----:B------:R-:W-:-:S07]  /*10ca0*/  UMOV UR4, URZ ;  /* 0x000000ff00047c82 */ /* 0x000fce0008000000 */
.L_x_10:
[----:B------:R-:W-:Y:S01]  /*10cb0*/  UIADD3 UR5, UPT, UPT, UR5, 0x1, URZ ;  /* 0x0000000105057890 */ /* 0x000fe2000fffe0ff */
[----:B------:R-:W-:-:S04]  /*10cc0*/  DEPBAR.LE SB0, 0x8 ;  /* 0x000082000000791a */ /* 0x000fc80000000000 */
[----:B------:R-:W-:Y:S01]  /*10cd0*/  ULEA UR13, UR19, UR11, 0x3 ;  /* 0x0000000b130d7291 */ /* 0x000fe2000f8e18ff */
[----:B------:R-:W-:Y:S01]  /*10ce0*/  IMAD.U32 R126, R126, -0x80000000, RZ ;  /* 0x800000007e7e7824 */ /* 0x000fe200078e00ff */
[----:B------:R-:W-:Y:S02]  /*10cf0*/  UISETP.GT.AND UP1, UPT, UR5, 0x5, UPT ;  /* 0x000000050500788c */ /* 0x000fe4000bf24270 */
[----:B------:R-:W-:Y:S02]  /*10d00*/  UIADD3 UR13, UPT, UPT, UR13, 0x48000, URZ ;  /* 0x000480000d0d7890 */ /* 0x000fe4000fffe0ff */
[----:B------:R-:W-:Y:S01]  /*10d10*/  USEL UR5, UR5, URZ, !UP1 ;  /* 0x000000ff05057287 */ /* 0x000fe2000c800000 */
[----:B------:R-:W-:Y:S06]  /*10d20*/  BAR.SYNC.DEFER_BLOCKING 0x0 ;  /* 0x0000000000007b1d */ /* 0x000fec0000010000 */
[----:B------:R-:W-:Y:S05]  /*10d30*/  @P0 BRA `(.L_x_8) ;  /* 0x0000000400100947 */ /* 0x000fea0003800000 */
[----:B------:R-:W-:Y:S02]  /*10d40*/  ULEA UR9, UR5, UR11, 0xe ;  /* 0x0000000b05097291 */ /* 0x000fe4000f8e70ff */
[----:B------:R-:W-:Y:S02]  /*10d50*/  ULEA UR8, UR5, UR11, 0xf ;  /* 0x0000000b05087291 */ /* 0x000fe4000f8e78ff */
[----:B------:R-:W-:Y:S02]  /*10d60*/  UIADD3 UR9, UPT, UPT, UR9, 0x30000, URZ ;  /* 0x0003000009097890 */ /* 0x000fe4000fffe0ff */
[----:B------:R-:W-:Y:S02]  /*10d70*/  USHF.R.U32.HI UR20, URZ, 0x4, UR8 ;  /* 0x00000004ff147899 */ /* 0x000fe40008011608 */
[----:B------:R-:W-:Y:S02]  /*10d80*/  USHF.R.U32.HI UR9, URZ, 0x4, UR9 ;  /* 0x00000004ff097899 */ /* 0x000fe40008011609 */
[----:B------:R-:W-:-:S02]  /*10d90*/  USGXT.U32 UR20, UR20, 0xe ;  /* 0x0000000e1414789a */ /* 0x000fc40008000000 */
[----:B------:R-:W-:Y:S02]  /*10da0*/  USGXT.U32 UR26, UR9, 0xe ;  /* 0x0000000e091a789a */ /* 0x000fe40008000000 */
[----:B------:R-:W-:Y:S02]  /*10db0*/  UIADD3 UR24, UP2, UPT, UR20, 0x2, URZ ;  /* 0x0000000214187890 */ /* 0x000fe4000ff5e0ff */
[----:B------:R-:W-:Y:S01]  /*10dc0*/  UIADD3 UR22, UP1, UPT, UR26, 0x2, URZ ;  /* 0x000000021a167890 */ /* 0x000fe2000ff3e0ff */
[----:B------:R-:W-:Y:S01]  /*10dd0*/  UMOV UR8, URZ ;  /* 0x000000ff00087c82 */ /* 0x000fe20008000000 */
[----:B------:R-:W-:Y:S01]  /*10de0*/  UMOV UR7, URZ ;  /* 0x000000ff00077c82 */ /* 0x000fe20008000000 */
[----:B------:R-:W-:Y:S02]  /*10df0*/  UIADD3.X UR25, UPT, UPT, UR8, 0x40004040, URZ, UP2, !UPT ;  /* 0x4000404008197890 */ /* 0x000fe400097fe4ff */
[----:B------:R-:W-:Y:S02]  /*10e00*/  UIADD3 UR56, UP5, UPT, UR24, 0x2, URZ ;  /* 0x0000000218387890 */ /* 0x000fe4000ffbe0ff */
[----:B------:R-:W-:-:S02]  /*10e10*/  UIADD3.X UR23, UPT, UPT, UR7, 0x40004040, URZ, UP1, !UPT ;  /* 0x4000404007177890 */ /* 0x000fc40008ffe4ff */
[----:B------:R-:W-:Y:S01]  /*10e20*/  UIADD3 UR58, UP6, UPT, UR24, 0x4, URZ ;  /* 0x00000004183a7890 */ /* 0x000fe2000ffde0ff */
[----:B------:R-:W-:Y:S01]  /*10e30*/  UMOV UR8, UR13 ;  /* 0x0000000d00087c82 */ /* 0x000fe20008000000 */
[----:B------:R-:W-:Y:S01]  /*10e40*/  UMOV UR9, URZ ;  /* 0x000000ff00097c82 */ /* 0x000fe20008000000 */
[----:B------:R-:W-:Y:S02]  /*10e50*/  UIADD3 UR60, UP1, UPT, UR24, 0x3fe, URZ ;  /* 0x000003fe183c7890 */ /* 0x000fe4000ff3e0ff */
[----:B------:R-:W-:Y:S01]  /*10e60*/  UIADD3 UR62, UP2, UPT, UR24, 0x400, URZ ;  /* 0x00000400183e7890 */ /* 0x000fe2000ff5e0ff */
[----:B------:R-:W-:Y:S01]  /*10e70*/  UMOV UR7, UR8 ;  /* 0x0000000800077c82 */ /* 0x000fe20008000000 */
[----:B------:R-:W-:Y:S02]  /*10e80*/  UIADD3 UR54, UP4, UPT, UR22, 0x2, URZ ;  /* 0x0000000216367890 */ /* 0x000fe4000ff9e0ff */
[----:B------:R-:W-:Y:S02]  /*10e90*/  UIADD3 UR64, UP3, UPT, UR24, 0x402, URZ ;  /* 0x0000040218407890 */ /* 0x000fe4000ff7e0ff */
[----:B------:R-:W-:-:S02]  /*10ea0*/  UIADD3.X UR57, UPT, UPT, UR25, URZ, URZ, UP5, !UPT ;  /* 0x000000ff19397290 */ /* 0x000fc4000affe4ff */
[----:B------:R-:W-:Y:S02]  /*10eb0*/  UIADD3 UR8, UP5, UPT, UR22, 0x4, URZ ;  /* 0x0000000416087890 */ /* 0x000fe4000ffbe0ff */
[----:B------:R-:W-:Y:S02]  /*10ec0*/  UIADD3.X UR59, UPT, UPT, UR25, URZ, URZ, UP6, !UPT ;  /* 0x000000ff193b7290 */ /* 0x000fe4000b7fe4ff */
[----:B------:R-:W-:Y:S02]  /*10ed0*/  UIADD3 UR30, UP6, UPT, UR22, 0x1fe, URZ ;  /* 0x000001fe161e7890 */ /* 0x000fe4000ffde0ff */
[----:B------:R-:W-:Y:S02]  /*10ee0*/  UIADD3.X UR61, UPT, UPT, UR25, URZ, URZ, UP1, !UPT ;  /* 0x000000ff193d7290 */ /* 0x000fe40008ffe4ff */
[----:B------:R-:W-:Y:S02]  /*10ef0*/  UIADD3 UR32, UP1, UPT, UR22, 0x200, URZ ;  /* 0x0000020016207890 */ /* 0x000fe4000ff3e0ff */
[----:B------:R-:W-:-:S02]  /*10f00*/  UIADD3.X UR63, UPT, UPT, UR25, URZ, URZ, UP2, !UPT ;  /* 0x000000ff193f7290 */ /* 0x000fc400097fe4ff */
[----:B------:R-:W-:Y:S02]  /*10f10*/  UIADD3.X UR55, UPT, UPT, UR23, URZ, URZ, UP4, !UPT ;  /* 0x000000ff17377290 */ /* 0x000fe4000a7fe4ff */
[----:B------:R-:W-:Y:S02]  /*10f20*/  UIADD3 UR34, UP2, UPT, UR22, 0x202, URZ ;  /* 0x0000020216227890 */ /* 0x000fe4000ff5e0ff */
[----:B------:R-:W-:Y:S02]  /*10f30*/  UIADD3.X UR65, UPT, UPT, UR25, URZ, URZ, UP3, !UPT ;  /* 0x000000ff19417290 */ /* 0x000fe40009ffe4ff */
[----:B------:R-:W-:Y:S02]  /*10f40*/  UIADD3 UR38, UP4, UPT, UR24, 0x404, URZ ;  /* 0x0000040418267890 */ /* 0x000fe4000ff9e0ff */
[----:B------:R-:W-:Y:S02]  /*10f50*/  UIADD3 UR36, UP3, UPT, UR22, 0x204, URZ ;  /* 0x0000020416247890 */ /* 0x000fe4000ff7e0ff */
[----:B------:R-:W-:-:S02]  /*10f60*/  UIADD3.X UR9, UPT, UPT, UR23, URZ, URZ, UP5, !UPT ;  /* 0x000000ff17097290 */ /* 0x000fc4000affe4ff */
[----:B------:R-:W-:Y:S02]  /*10f70*/  UIADD3.X UR31, UPT, UPT, UR23, URZ, URZ, UP6, !UPT ;  /* 0x000000ff171f7290 */ /* 0x000fe4000b7fe4ff */
[----:B------:R-:W-:Y:S02]  /*10f80*/  UIADD3.X UR33, UPT, UPT, UR23, URZ, URZ, UP1, !UPT ;  /* 0x000000ff17217290 */ /* 0x000fe40008ffe4ff */
[----:B------:R-:W-:Y:S01]  /*10f90*/  UIADD3.X UR35, UPT, UPT, UR23, URZ, URZ, UP2, !UPT ;  /* 0x000000ff17237290 */ /* 0x000fe200097fe4ff */
[----:B------:R-:W-:Y:S01]  /*10fa0*/  UMOV UR14, 0x0 ;  /* 0x00000000000e7882 */ /* 0x000fe20000000000 */
[----:B------:R-:W-:Y:S01]  /*10fb0*/  UMOV UR15, 0x4200910 ;  /* 0x04200910000f7882 */ /* 0x000fe20000000000 */
[----:B------:R-:W-:Y:S01]  /*10fc0*/  UMOV UR21, 0x40004040 ;  /* 0x4000404000157882 */ /* 0x000fe20000000000 */
[----:B------:R-:W-:Y:S01]  /*10fd0*/  UMOV UR27, 0x40004040 ;  /* 0x40004040001b7882 */ /* 0x000fe20000000000 */
[----:B------:R-:W-:Y:S01]  /*10fe0*/  UIADD3.X UR39, UPT, UPT, UR25, URZ, URZ, UP4, !UPT ;  /* 0x000000ff19277290 */ /* 0x000fe2000a7fe4ff */
[----:B------:R1:W-:Y:S01]  /*10ff0*/  UTCHMMA gdesc[UR26], gdesc[UR20], tmem[UR10], tmem[UR14], idesc[UR15], UPT ;  /* 0x00ff0e141a0075ea */ /* 0x0003e2000b80000a */
[----:B------:R-:W-:Y:S01]  /*11000*/  UIADD3.X UR37, UPT, UPT, UR23, URZ, URZ, UP3, !UPT ;  /* 0x000000ff17257290 */ /* 0x000fe20009ffe4ff */
[----:B------:R-:W-:Y:S01]  /*11010*/  UMOV UR16, 0x0 ;  /* 0x0000000000107882 */ /* 0x000fe20000000000 */
[----:B------:R-:W-:Y:S01]  /*11020*/  UMOV UR17, 0x4200910 ;  /* 0x0420091000117882 */ /* 0x000fe20000000000 */
[----:B------:R-:W-:Y:S01]  /*11030*/  UMOV UR44, 0x0 ;  /* 0x00000000002c7882 */ /* 0x000fe20000000000 */
[----:B------:R-:W-:Y:S01]  /*11040*/  UMOV UR45, 0x4200910 ;  /* 0x04200910002d7882 */ /* 0x000fe20000000000 */
        /* <DEDUP_REMOVED lines=19> */
.L_x_8:
[----:B------:R-:W2:Y:S01]  /*11180*/  SYNCS.PHASECHK.TRANS64.TRYWAIT P3, [UR28], R126 ;  /* 0x0000007eff0075a7 */ /* 0x000ea2000806111c */
[----:B------:R-:W-:Y:S01]  /*11190*/  ISETP.LE.AND P2, PT, R208, UR4, PT ;  /* 0x00000004d0007c0c */ /* 0x000fe2000bf43270 */
[----:B-1----:R-:W-:Y:S01]  /*111a0*/  UMOV UR7, UR6 ;  /* 0x0000000600077c82 */ /* 0x002fe20008000000 */
[----:B--2---:R-:W-:Y:S11]  /*111b0*/  @!P3 BRA `(.L_x_9) ;  /* 0x000000400094b947 */ /* 0x004ff60003800000 */
.L_x_16:
[----:B------:R-:W-:Y:S01]  /*111c0*/  BAR.SYNC.DEFER_BLOCKING 0x0 ;  /* 0x0000000000007b1d */ /* 0x000fe20000010000 */
[C---:B------:R-:W-:Y:S01]  /*111d0*/  ISETP.GE.AND P3, PT, R2.reuse, UR18, PT ;  /* 0x0000001202007c0c */ /* 0x040fe2000bf66270 */
[----:B------:R-:W-:Y:S01]  /*111e0*/  UIADD3 UR29, UPT, UPT, UR29, 0x1, URZ ;  /* 0x000000011d1d7890 */ /* 0x000fe2000fffe0ff */
[----:B------:R-:W-:Y:S01]  /*111f0*/  LOP3.LUT R210, R2, 0x2, RZ, 0xfc, !PT ;  /* 0x0000000202d27812 */ /* 0x000fe200078efcff */
[----:B------:R-:W-:Y:S01]  /*11200*/  UIADD3 UR4, UPT, UPT, UR4, 0x1, URZ ;  /* 0x0000000104047890 */ /* 0x000fe2000fffe0ff */
[----:B------:R-:W-:Y:S01]  /*11210*/  SEL R126, RZ, 0x4, P3 ;  /* 0x00000004ff7e7807 */ /* 0x000fe20001800000 */
[----:B------:R-:W-:Y:S02]  /*11220*/  UISETP.GT.AND UP1, UPT, UR29, 0x5, UPT ;  /* 0x000000051d00788c */ /* 0x000fe4000bf24270 */
[----:B------:R-:W-:Y:S01]  /*11230*/  UIADD3 UR19, UPT, UPT, UR19, 0x1, URZ ;  /* 0x0000000113137890 */ /* 0x000fe2000fffe0ff */
[----:B------:R-:W-:Y:S01]  /*11240*/  SEL R126, R126, RZ, !P2 ;  /* 0x000000ff7e7e7207 */ /* 0x000fe20005000000 */
[----:B------:R-:W-:-:S02]  /*11250*/  USEL UR29, UR29, URZ, !UP1 ;  /* 0x000000ff1d1d7287 */ /* 0x000fc4000c800000 */
[----:B------:R-:W-:Y:S01]  /*11260*/  UISETP.GT.AND UP1, UPT, UR19, 0x1, UPT ;  /* 0x000000011300788c */ /* 0x000fe2000bf24270 */
[----:B------:R-:W-:Y:S01]  /*11270*/  ISETP.NE.U32.AND P3, PT, R126, RZ, PT ;  /* 0x000000ff7e00720c */ /* 0x000fe20003f65070 */
[----:B------:R-:W-:Y:S01]  /*11280*/  ULEA UR6, UR29, UR11, 0xe ;  /* 0x0000000b1d067291 */ /* 0x000fe2000f8e70ff */
[----:B------:R-:W-:Y:S01]  /*11290*/  IADD3 R126, P4, PT, R10, R83, RZ ;  /* 0x000000530a7e7210 */ /* 0x000fe20007f9e0ff */
[----:B------:R-:W-:Y:S01]  /*112a0*/  USEL UR19, UR19, URZ, !UP1 ;  /* 0x000000ff13137287 */ /* 0x000fe2000c800000 */
[----:B------:R-:W-:-:S03]  /*112b0*/  UMOV UR28, UR13 ;  /* 0x0000000d001c7c82 */ /* 0x000fc60008000000 */
[----:B------:R-:W-:Y:S02]  /*112c0*/  IMAD.X R127, R9, 0x1, R82, P4 ;  /* 0x00000001097f7824 */ /* 0x000fe400020e0652 */
[----:B------:R-:W-:-:S05]  /*112d0*/  VIADD R209, R4, UR6 ;  /* 0x0000000604d17c36 */ /* 0x000fca0008000000 */
[----:B------:R-:W-:Y:S01]  /*112e0*/  @!PT LDS RZ, [RZ] ;  /* 0x00000000fffff984 */ /* 0x000fe20000000800 */
[----:B------:R-:W-:Y:S01]  /*112f0*/  @!PT LDS RZ, [RZ] ;  /* 0x00000000fffff984 */ /* 0x000fe20000000800 */
[----:B------:R-:W-:Y:S01]  /*11300*/  @!PT LDS RZ, [RZ] ;  /* 0x00000000fffff984 */ /* 0x000fe20000000800 */
[----:B------:R1:W-:Y:S01]  /*11310*/  LDGSTS.E [R209+0x30000], desc[UR40][R126.64], P3 ;  /* 0x300000007ed17fae */ /* 0x0003e200099a1028 */
[----:B------:R-:W-:Y:S02]  /*11320*/  ISETP.GE.AND P3, PT, R210, UR18, PT ;  /* 0x00000012d2007c0c */ /* 0x000fe4000bf66270 */
[----:B------:R-:W-:Y:S02]  /*11330*/  LOP3.LUT R210, R2, 0x20, RZ, 0xfc, !PT ;  /* 0x0000002002d27812 */ /* 0x000fe400078efcff */
[----:B-1----:R-:W-:-:S04]  /*11340*/  SEL R126, RZ, 0x4, P3 ;  /* 0x00000004ff7e7807 */ /* 0x002fc80001800000 */
[----:B------:R-:W-:-:S04]  /*11350*/  SEL R126, R126, RZ, !P2 ;  /* 0x000000ff7e7e7207 */ /* 0x000fc80005000000 */
[----:B------:R-:W-:Y:S02]  /*11360*/  ISETP.NE.U32.AND P3, PT, R126, RZ, PT ;  /* 0x000000ff7e00720c */ /* 0x000fe40003f65070 */
[----:B------:R-:W-:-:S05]  /*11370*/  IADD3 R126, P4, PT, R10, R81, RZ ;  /* 0x000000510a7e7210 */ /* 0x000fca0007f9e0ff */
[----:B------:R-:W-:-:S06]  /*11380*/  IMAD.X R127, R9, 0x1, R80, P4 ;  /* 0x00000001097f7824 */ /* 0x000fcc00020e0650 */
        /* <DEDUP_REMOVED lines=19> */
[----:B-1----:R-:W-:Y:S01]  /*114c0*/  SEL R126, RZ, 0x4, P3 ;  /* 0x00000004ff7e7807 */ /* 0x002fe20001800000 */
[----:B------:R-:W-:-:S03]  /*114d0*/  VIADD R209, R251, UR6 ;  /* 0x00000006fbd17c36 */ /* 0x000fc60008000000 */
        /* <DEDUP_REMOVED lines=197> */
[----:B------:R-:W-:Y:S01]  /*12130*/  VIADD R209, R225, UR6 ;  /* 0x00000006e1d17c36 */ /* 0x000fe20008000000 */
[----:B------:R-:W-:Y:S02]  /*12140*/  ULEA UR6, UR29, UR11, 0xf ;  /* 0x0000000b1d067291 */ /* 0x000fe4000f8e78ff */
        /* <DEDUP_REMOVED lines=22> */
[----:B------:R-:W2:Y:S02]  /*122b0*/  S2R R210, SR_TID.X ;  /* 0x0000000000d27919 */ /* 0x000ea40000002100 */
[----:B-1----:R-:W-:-:S04]  /*122c0*/  SEL R126, RZ, 0x4, P3 ;  /* 0x00000004ff7e7807 */ /* 0x002fc80001800000 */
[----:B------:R-:W-:-:S04]  /*122d0*/  SEL R126, R126, RZ, !P2 ;  /* 0x000000ff7e7e7207 */ /* 0x000fc80005000000 */
[----:B------:R-:W-:Y:S02]  /*122e0*/  ISETP.NE.U32.AND P3, PT, R126, RZ, PT ;  /* 0x000000ff7e00720c */ /* 0x000fe40003f65070 */
[----:B------:R-:W-:-:S05]  /*122f0*/  IADD3 R126, P4, PT, R10, R85, RZ ;  /* 0x000000550a7e7210 */ /* 0x000fca0007f9e0ff */
[----:B------:R-:W-:Y:S01]  /*12300*/  IMAD.X R127, R9, 0x1, R84, P4 ;  /* 0x00000001097f7824 */ /* 0x000fe200020e0654 */
[----:B------:R-:W-:-:S05]  /*12310*/  IADD3 R10, P4, PT, R10, R5, RZ ;  /* 0x000000050a0a7210 */ /* 0x000fca0007f9e0ff */
[----:B------:R1:W-:Y:S01]  /*12320*/  LDGSTS.E [R209+0x32008], desc[UR40][R126.64], P3 ;  /* 0x320080007ed17fae */ /* 0x0003e200099a1028 */
[----:B------:R-:W-:Y:S01]  /*12330*/  IMAD.X R9, R9, 0x1, R6, P4 ;  /* 0x0000000109097824 */ /* 0x000fe200020e0606 */
[----:B--2---:R-:W-:Y:S02]  /*12340*/  LOP3.LUT R210, R210, 0x3f, RZ, 0xc0, !PT ;  /* 0x0000003fd2d27812 */ /* 0x004fe400078ec0ff */
[----:B------:R-:W0:Y:S02]  /*12350*/  LDGDEPBAR ;  /* 0x00000000000079af */ /* 0x000e240000000000 */
[----:B------:R-:W-:Y:S01]  /*12360*/  ISETP.GE.AND P3, PT, R210, UR18, PT ;  /* 0x00000012d2007c0c */ /* 0x000fe2000bf66270 */
[----:B------:R-:W-:-:S03]  /*12370*/  UIADD3 UR18, UPT, UPT, UR18, -0x40, URZ ;  /* 0xffffffc012127890 */ /* 0x000fc6000fffe0ff */
[----:B-1----:R-:W-:Y:S01]  /*12380*/  SEL R126, RZ, 0x4, P3 ;  /* 0x00000004ff7e7807 */ /* 0x002fe20001800000 */
[----:B------:R-:W-:-:S03]  /*12390*/  VIADD R209, R3, UR6 ;  /* 0x0000000603d17c36 */ /* 0x000fc60008000000 */
[----:B------:R-:W-:-:S04]  /*123a0*/  SEL R126, R126, RZ, !P2 ;  /* 0x000000ff7e7e7207 */ /* 0x000fc80005000000 */
[----:B------:R-:W-:Y:S02]  /*123b0*/  ISETP.NE.U32.AND P2, PT, R126, RZ, PT ;  /* 0x000000ff7e00720c */ /* 0x000fe40003f45070 */
[----:B------:R-:W-:-:S05]  /*123c0*/  IADD3 R126, P3, PT, R124, R59, RZ ;  /* 0x0000003b7c7e7210 */ /* 0x000fca0007f7e0ff */
[----:B------:R-:W-:-:S06]  /*123d0*/  IMAD.X R127, R11, 0x1, R58, P3 ;  /* 0x000000010b7f7824 */ /* 0x000fcc00018e063a */
[----:B------:R1:W-:Y:S02]  /*123e0*/  LDGSTS.E [R209], desc[UR40][R126.64], P2 ;  /* 0x000000007ed17fae */ /* 0x0003e400091a1028 */
[----:B-1----:R-:W-:-:S05]  /*123f0*/  IADD3 R126, P3, PT, R124, R51, RZ ;  /* 0x000000337c7e7210 */ /* 0x002fca0007f7e0ff */
[----:B------:R-:W-:-:S05]  /*12400*/  IMAD.X R127, R11, 0x1, R50, P3 ;  /* 0x000000010b7f7824 */ /* 0x000fca00018e0632 */
[----:B------:R1:W-:Y:S02]  /*12410*/  LDGSTS.E [R209+0x400], desc[UR40][R126.64], P2 ;  /* 0x004000007ed17fae */ /* 0x0003e400091a1028 */
        /* <DEDUP_REMOVED lines=42> */
[----:B-1----:R-:W-:Y:S01]  /*126c0*/  IADD3 R126, P3, PT, R124, R57, RZ ;  /* 0x000000397c7e7210 */ /* 0x002fe20007f7e0ff */
[----:B------:R-:W-:-:S04]  /*126d0*/  VIADD R209, R230, UR6 ;  /* 0x00000006e6d17c36 */ /* 0x000fc80008000000 */
        /* <DEDUP_REMOVED lines=97> */
[----:B------:R-:W-:Y:S01]  /*12cf0*/  VIADD R209, R226, UR6 ;  /* 0x00000006e2d17c36 */ /* 0x000fe20008000000 */
[----:B------:R-:W-:-:S03]  /*12d00*/  USEL UR6, URZ, 0x1, !UP1 ;  /* 0x00000001ff067887 */ /* 0x000fc6000c800000 */
[----:B------:R-:W-:Y:S01]  /*12d10*/  IMAD.X R127, R11, 0x1, R52, P3 ;  /* 0x000000010b7f7824 */ /* 0x000fe200018e0634 */
[----:B------:R-:W-:-:S04]  /*12d20*/  ULOP3.LUT UR6, UR7, UR6, URZ, 0x3c, !UPT ;  /* 0x0000000607067292 */ /* 0x000fc8000f8e3cff */
        /* <DEDUP_REMOVED lines=44> */
[----:B------:R-:W-:Y:S01]  /*12ff0*/  IMAD.X R127, R11, 0x1, R206, P3 ;  /* 0x000000010b7f7824 */ /* 0x000fe200018e06ce */
[----:B------:R-:W-:-:S04]  /*13000*/  IADD3 R124, P3, PT, R124, R7, RZ ;  /* 0x000000077c7c7210 */ /* 0x000fc80007f7e0ff */
[----:B------:R1:W-:Y:S01]  /*13010*/  LDGSTS.E [R209+0x3f00], desc[UR40][R126.64], P2 ;  /* 0x03f000007ed17fae */ /* 0x0003e200091a1028 */
[----:B------:R-:W-:Y:S01]  /*13020*/  ISETP.NE.U32.AND P2, PT, R207, UR4, PT ;  /* 0x00000004cf007c0c */ /* 0x000fe2000bf45070 */
[----:B------:R-:W-:Y:S02]  /*13030*/  IMAD.X R11, R11, 0x1, R8, P3 ;  /* 0x000000010b0b7824 */ /* 0x000fe400018e0608 */
[----:B------:R-:W0:Y:S01]  /*13040*/  LDGDEPBAR ;  /* 0x00000000000079af */ /* 0x000e220000000000 */
[----:B-1----:R-:W-:-:S09]  /*13050*/  IMAD.U32 R126, RZ, RZ, UR7 ;  /* 0x00000007ff7e7e24 */ /* 0x002fd2000f8e00ff */
[----:B------:R-:W-:Y:S05]  /*13060*/  @P2 BRA `(.L_x_10) ;  /* 0xffffffdc00102947 */ /* 0x000fea000383ffff */
.L_x_7:
[----:B------:R-:W-:Y:S05]  /*13070*/  @!P1 BRA `(.L_x_11) ;  /* 0x0000000000109947 */ /* 0x000fea0003800000 */
[----:B------:R-:W-:-:S06]  /*13080*/  USHF.L.U32 UR7, UR7, 0x1f, URZ ;  /* 0x0000001f07077899 */ /* 0x000fcc00080006ff */
[----:B------:R-:W-:-:S04]  /*13090*/  IMAD.U32 R2, RZ, RZ, UR7 ;  /* 0x00000007ff027e24 */ /* 0x000fc8000f8e00ff */
[----:B------:R-:W1:Y:S02]  /*130a0*/  SYNCS.PHASECHK.TRANS64.TRYWAIT P0, [UR13], R2 ;  /* 0x00000002ff0075a7 */ /* 0x000e64000800110d */
[----:B-1----:R-:W-:Y:S05]  /*130b0*/  @!P0 BRA `(.L_x_12) ;  /* 0x0000002000e08947 */ /* 0x002fea0003800000 */
.L_x_11:
[----:B--2---:R-:W2:Y:S01]  /*130c0*/  LDL.LU R73, [R1+0x380] ;  /* 0x0003800001497983 */ /* 0x004ea20000300800 */
[----:B------:R-:W-:-:S04]  /*130d0*/  DEPBAR.LE SB0, 0x0 ;  /* 0x000080000000791a */ /* 0x000fc80000000000 */
[----:B------:R-:W3:Y:S01]  /*130e0*/  LDL.LU R74, [R1+0x25c] ;  /* 0x00025c00014a7983 */ /* 0x000ee20000300800 */
[----:B------:R-:W1:Y:S01]  /*130f0*/  LDCU UR4, c[0x0][0x3b4] ;  /* 0x00007680ff0477ac */ /* 0x000e620008000800 */
[----:B------:R-:W4:Y:S01]  /*13100*/  S2R R3, SR_TID.X ;  /* 0x0000000000037919 */ /* 0x000f220000002100 */
[----:B------:R-:W-:Y:S01]  /*13110*/  BAR.SYNC.DEFER_BLOCKING 0x0 ;  /* 0x0000000000007b1d */ /* 0x000fe20000010000 */
[C---:B----4-:R-:W-:Y:S01]  /*13120*/  LOP3.LUT P1, RZ, R3.reuse, 0x7f, RZ, 0xc0, !PT ;  /* 0x0000007f03ff7812 */ /* 0x050fe2000782c0ff */
[----:B------:R-:W-:-:S12]  /*13130*/  IMAD.SHL.U32 R2, R3, 0x80, RZ ;  /* 0x0000008003027824 */ /* 0x000fd800078e00ff */
[----:B------:R-:W4:Y:S02]  /*13140*/  @!P1 SYNCS.CCTL.IV [UR11+0x48000] ;  /* 0x04800000ff0099b1 */ /* 0x000f24000800000b */
[----:B----4-:R-:W-:Y:S06]  /*13150*/  BAR.SYNC.DEFER_BLOCKING 0x0 ;  /* 0x0000000000007b1d */ /* 0x010fec0000010000 */
[----:B-----5:R-:W-:Y:S01]  /*13160*/  LDTM.16dp32bit_t0_t15.x64 R4, tmem[UR12] ;  /* 0x0000000c000479ee */ /* 0x020fe20008b00000 */
[----:B------:R-:W4:Y:S01]  /*13170*/  LDTM.16dp32bit_t16_t31.x64 R4, tmem[UR12+0x40] ;  /* 0x0000400c000479ee */ /* 0x000f220008b20000 */
[C---:B------:R-:W-:Y:S01]  /*13180*/  IMAD.SHL.U32 R72, R3.reuse, 0x10, RZ ;  /* 0x0000001003487824 */ /* 0x040fe200078e00ff */
[----:B------:R-:W-:Y:S01]  /*13190*/  LOP3.LUT R69, R2, 0x800, RZ, 0xc0, !PT ;  /* 0x0000080002457812 */ /* 0x000fe200078ec0ff */
[----:B------:R-:W-:Y:S01]  /*131a0*/  IMAD.SHL.U32 R3, R3, 0x8, RZ ;  /* 0x0000000803037824 */ /* 0x000fe200078e00ff */
[----:B------:R-:W3:Y:S02]  /*131b0*/  LDCU.128 UR12, c[0x0][0x390] ;  /* 0x00007200ff0c77ac */ /* 0x000ee40008000c00 */
[----:B------:R-:W-:-:S04]  /*131c0*/  LOP3.LUT R2, R72, 0xf0, RZ, 0xc0, !PT ;  /* 0x000000f048027812 */ /* 0x000fc800078ec0ff */
[----:B------:R-:W-:Y:S02]  /*131d0*/  IADD3 R69, PT, PT, R2, UR11, R69 ;  /* 0x0000000b02457c10 */ /* 0x000fe4000fffe045 */
[----:B------:R-:W-:Y:S01]  /*131e0*/  LOP3.LUT R2, R3, 0x300, RZ, 0xc0, !PT ;  /* 0x0000030003027812 */ /* 0x000fe200078ec0ff */
[----:B------:R-:W1:Y:S04]  /*131f0*/  @!P1 SYNCS.CCTL.IV [UR11+0x48008] ;  /* 0x04800800ff0099b1 */ /* 0x000e68000800000b */
[----:B------:R-:W-:Y:S01]  /*13200*/  IMAD.IADD R2, R2, 0x1, R69 ;  /* 0x0000000102027824 */ /* 0x000fe200078e0245 */
[----:B------:R-:W-:Y:S01]  /*13210*/  NOP ;  /* 0x0000000000007918 */ /* 0x000fe20000000000 */
[----:B----4-:R-:W-:Y:S02]  /*13220*/  IMAD.MOV.U32 R68, RZ, RZ, R4 ;  /* 0x000000ffff447224 */ /* 0x010fe400078e0004 */
[----:B------:R-:W-:-:S02]  /*13230*/  IMAD.MOV.U32 R4, RZ, RZ, R5 ;  /* 0x000000ffff047224 */ /* 0x000fc400078e0005 */
[----:B------:R-:W-:Y:S02]  /*13240*/  IMAD.MOV.U32 R69, RZ, RZ, R6 ;  /* 0x000000ffff457224 */ /* 0x000fe400078e0006 */
[----:B------:R-:W-:Y:S02]  /*13250*/  IMAD.MOV.U32 R5, RZ, RZ, R7 ;  /* 0x000000ffff057224 */ /* 0x000fe400078e0007 */
[----:B------:R-:W-:Y:S02]  /*13260*/  IMAD.MOV.U32 R70, RZ, RZ, R8 ;  /* 0x000000ffff467224 */ /* 0x000fe400078e0008 */
[----:B------:R-:W-:Y:S02]  /*13270*/  IMAD.MOV.U32 R71, RZ, RZ, R10 ;  /* 0x000000ffff477224 */ /* 0x000fe400078e000a */
[----:B------:R-:W-:Y:S02]  /*13280*/  IMAD.MOV.U32 R6, RZ, RZ, R9 ;  /* 0x000000ffff067224 */ /* 0x000fe400078e0009 */
[----:B------:R-:W-:Y:S01]  /*13290*/  IMAD.MOV.U32 R7, RZ, RZ, R11 ;  /* 0x000000ffff077224 */ /* 0x000fe200078e000b */
[----:B-1----:R1:W-:Y:S04]  /*132a0*/  STS.128 [R2], R68 ;  /* 0x0000004402007388 */ /* 0x0023e80000000c00 */
[----:B------:R4:W-:Y:S01]  /*132b0*/  STS.128 [R2+0x400], R4 ;  /* 0x0004000402007388 */ /* 0x0009e20000000c00 */
[----:B------:R-:W-:Y:S01]  /*132c0*/  LOP3.LUT R3, R72, 0x7f0, RZ, 0xc0, !PT ;  /* 0x000007f048037812 */ /* 0x000fe200078ec0ff */
[----:B------:R-:W-:-:S02]  /*132d0*/  IMAD.MOV.U32 R8, RZ, RZ, R13 ;  /* 0x000000ffff087224 */ /* 0x000fc400078e000d */
[----:B------:R-:W-:Y:S02]  /*132e0*/  IMAD.MOV.U32 R9, RZ, RZ, R15 ;  /* 0x000000ffff097224 */ /* 0x000fe400078e000f */
[----:B------:R-:W-:Y:S02]  /*132f0*/  IMAD.MOV.U32 R10, RZ, RZ, R17 ;  /* 0x000000ffff0a7224 */ /* 0x000fe400078e0011 */
[----:B------:R-:W-:Y:S01]  /*13300*/  IMAD.MOV.U32 R11, RZ, RZ, R19 ;  /* 0x000000ffff0b7224 */ /* 0x000fe200078e0013 */
[----:B------:R-:W-:Y:S08]  /*13310*/  BAR.SYNC.DEFER_BLOCKING 0x0 ;  /* 0x0000000000007b1d */ /* 0x000ff00000010000 */
[----:B-1----:R-:W1:Y:S01]  /*13320*/  LDC R69, c[0x0][0x3b8] ;  /* 0x0000ee00ff457b82 */ /* 0x002e620000000800 */
[----:B----4-:R-:W-:-:S02]  /*13330*/  IMAD.MOV.U32 R4, RZ, RZ, R12 ;  /* 0x000000ffff047224 */ /* 0x010fc400078e000c */
[----:B------:R-:W-:Y:S02]  /*13340*/  IMAD.MOV.U32 R5, RZ, RZ, R14 ;  /* 0x000000ffff057224 */ /* 0x000fe400078e000e */
[----:B------:R-:W-:Y:S02]  /*13350*/  IMAD.MOV.U32 R6, RZ, RZ, R16 ;  /* 0x000000ffff067224 */ /* 0x000fe400078e0010 */
[----:B------:R-:W-:Y:S01]  /*13360*/  IMAD.MOV.U32 R7, RZ, RZ, R18 ;  /* 0x000000ffff077224 */ /* 0x000fe200078e0012 */
[----:B------:R-:W4:Y:S04]  /*13370*/  LDS.128 R12, [R3+UR11] ;  /* 0x0000000b030c7984 */ /* 0x000f280008000c00 */
[----:B------:R-:W-:Y:S01]  /*13380*/  LDS.128 R16, [R3+UR11+0x800] ;  /* 0x0008000b03107984 */ /* 0x000fe20008000c00 */
[----:B------:R-:W-:Y:S06]  /*13390*/  BAR.SYNC.DEFER_BLOCKING 0x0 ;  /* 0x0000000000007b1d */ /* 0x000fec0000010000 */
[----:B------:R1:W-:Y:S04]  /*133a0*/  STS.128 [R2], R4 ;  /* 0x0000000402007388 */ /* 0x0003e80000000c00 */
[----:B------:R1:W-:Y:S02]  /*133b0*/  STS.128 [R2+0x400], R8 ;  /* 0x0004000802007388 */ /* 0x0003e40000000c00 */
[----:B-1----:R-:W-:-:S02]  /*133c0*/  IMAD.MOV.U32 R4, RZ, RZ, R20 ;  /* 0x000000ffff047224 */ /* 0x002fc400078e0014 */
[----:B------:R-:W-:Y:S02]  /*133d0*/  IMAD.MOV.U32 R5, RZ, RZ, R22 ;  /* 0x000000ffff057224 */ /* 0x000fe400078e0016 */
[----:B------:R-:W-:Y:S02]  /*133e0*/  IMAD.MOV.U32 R6, RZ, RZ, R24 ;  /* 0x000000ffff067224 */ /* 0x000fe400078e0018 */
[----:B------:R-:W-:Y:S01]  /*133f0*/  IMAD.MOV.U32 R7, RZ, RZ, R26 ;  /* 0x000000ffff077224 */ /* 0x000fe200078e001a */
[----:B------:R-:W-:Y:S01]  /*13400*/  BAR.SYNC.DEFER_BLOCKING 0x0 ;  /* 0x0000000000007b1d */ /* 0x000fe20000010000 */
[----:B------:R-:W-:Y:S02]  /*13410*/  IMAD.MOV.U32 R8, RZ, RZ, R21 ;  /* 0x000000ffff087224 */ /* 0x000fe400078e0015 */
[----:B------:R-:W-:Y:S02]  /*13420*/  IMAD.MOV.U32 R9, RZ, RZ, R23 ;  /* 0x000000ffff097224 */ /* 0x000fe400078e0017 */
[----:B------:R-:W-:-:S02]  /*13430*/  IMAD.MOV.U32 R10, RZ, RZ, R25 ;  /* 0x000000ffff0a7224 */ /* 0x000fc400078e0019 */
[----:B------:R-:W-:Y:S02]  /*13440*/  IMAD.MOV.U32 R11, RZ, RZ, R27 ;  /* 0x000000ffff0b7224 */ /* 0x000fe400078e001b */
[----:B------:R-:W1:Y:S04]  /*13450*/  LDS.128 R24, [R3+UR11] ;  /* 0x0000000b03187984 */ /* 0x000e680008000c00 */
[----:B------:R-:W-:Y:S01]  /*13460*/  LDS.128 R20, [R3+UR11+0x800] ;  /* 0x0008000b03147984 */ /* 0x000fe20008000c00 */
[----:B------:R-:W-:Y:S06]  /*13470*/  BAR.SYNC.DEFER_BLOCKING 0x0 ;  /* 0x0000000000007b1d */ /* 0x000fec0000010000 */
[----:B------:R1:W-:Y:S04]  /*13480*/  STS.128 [R2], R4 ;  /* 0x0000000402007388 */ /* 0x0003e80000000c00 */
[----:B------:R1:W-:Y:S01]  /*13490*/  STS.128 [R2+0x400], R8 ;  /* 0x0004000802007388 */ /* 0x0003e20000000c00 */
[----:B---3--:R-:W-:-:S04]  /*134a0*/  ISETP.GE.AND P0, PT, R74, UR14, PT ;  /* 0x0000000e4a007c0c */ /* 0x008fc8000bf06270 */
[----:B--2---:R-:W-:Y:S02]  /*134b0*/  ISETP.LT.AND P4, PT, R73, UR15, !P0 ;  /* 0x0000000f49007c0c */ /* 0x004fe4000c781270 */
[----:B------:R-:W2:Y:S04]  /*134c0*/  LDL.LU R73, [R1+0x258] ;  /* 0x0002580001497983 */ /* 0x000ea80000300800 */
[----:B------:R-:W3:Y:S04]  /*134d0*/  LDL.LU R75, [R1+0x254] ;  /* 0x00025400014b7983 */ /* 0x000ee80000300800 */
[----:B------:R-:W2:Y:S01]  /*134e0*/  LDL.LU R76, [R1+0x250] ;  /* 0x00025000014c7983 */ /* 0x000ea20000300800 */
[----:B-1----:R-:W-:-:S02]  /*134f0*/  IMAD.MOV.U32 R4, RZ, RZ, R28 ;  /* 0x000000ffff047224 */ /* 0x002fc400078e001c */
[----:B------:R-:W-:Y:S01]  /*13500*/  IMAD.MOV.U32 R5, RZ, RZ, R30 ;  /* 0x000000ffff057224 */ /* 0x000fe200078e001e */
[----:B------:R-:W3:Y:S01]  /*13510*/  LDL.LU R80, [R1+0x24c] ;  /* 0x00024c0001507983 */ /* 0x000ee20000300800 */
[----:B------:R-:W-:Y:S02]  /*13520*/  IMAD.MOV.U32 R6, RZ, RZ, R32 ;  /* 0x000000ffff067224 */ /* 0x000fe400078e0020 */
[----:B------:R-:W-:Y:S01]  /*13530*/  IMAD.MOV.U32 R7, RZ, RZ, R34 ;  /* 0x000000ffff077224 */ /* 0x000fe200078e0022 */
[----:B------:R-:W-:Y:S01]  /*13540*/  BAR.SYNC.DEFER_BLOCKING 0x0 ;  /* 0x0000000000007b1d */ /* 0x000fe20000010000 */
[----:B------:R-:W-:Y:S02]  /*13550*/  IMAD.MOV.U32 R8, RZ, RZ, R29 ;  /* 0x000000ffff087224 */ /* 0x000fe400078e001d */
[----:B------:R-:W-:Y:S02]  /*13560*/  IMAD.MOV.U32 R9, RZ, RZ, R31 ;  /* 0x000000ffff097224 */ /* 0x000fe400078e001f */
[----:B------:R-:W-:-:S02]  /*13570*/  IMAD.MOV.U32 R10, RZ, RZ, R33 ;  /* 0x000000ffff0a7224 */ /* 0x000fc400078e0021 */
[----:B------:R-:W-:Y:S01]  /*13580*/  IMAD.MOV.U32 R11, RZ, RZ, R35 ;  /* 0x000000ffff0b7224 */ /* 0x000fe200078e0023 */
[----:B------:R-:W3:Y:S04]  /*13590*/  LDL.LU R79, [R1+0x248] ;  /* 0x00024800014f7983 */ /* 0x000ee80000300800 */
[----:B------:R-:W1:Y:S04]  /*135a0*/  LDS.128 R32, [R3+UR11] ;  /* 0x0000000b03207984 */ /* 0x000e680008000c00 */
[----:B------:R-:W-:Y:S01]  /*135b0*/  LDS.128 R28, [R3+UR11+0x800] ;  /* 0x0008000b031c7984 */ /* 0x000fe20008000c00 */
[----:B------:R-:W-:Y:S06]  /*135c0*/  BAR.SYNC.DEFER_BLOCKING 0x0 ;  /* 0x0000000000007b1d */ /* 0x000fec0000010000 */
[----:B------:R4:W-:Y:S04]  /*135d0*/  STS.128 [R2], R4 ;  /* 0x0000000402007388 */ /* 0x0009e80000000c00 */
[----:B------:R4:W-:Y:S02]  /*135e0*/  STS.128 [R2+0x400], R8 ;  /* 0x0004000802007388 */ /* 0x0009e40000000c00 */
[----:B----4-:R-:W-:-:S02]  /*135f0*/  IMAD.MOV.U32 R4, RZ, RZ, R36 ;  /* 0x000000ffff047224 */ /* 0x010fc400078e0024 */
        /* <DEDUP_REMOVED lines=50> */
[----:B------:R-:W1:Y:S04]  /*13920*/  LDS.128 R60, [R3+UR11] ;  /* 0x0000000b033c7984 */ /* 0x000e680008000c00 */
[----:B------:R-:W-:Y:S01]  /*13930*/  LDS.128 R64, [R3+UR11+0x800] ;  /* 0x0008000b03407984 */ /* 0x000fe20008000c00 */
[----:B------:R-:W-:Y:S01]  /*13940*/  BAR.SYNC.DEFER_BLOCKING 0x0 ;  /* 0x0000000000007b1d */ /* 0x000fe20000010000 */
[----:B------:R-:W-:Y:S01]  /*13950*/  IMAD R68, R74, UR4, RZ ;  /* 0x000000044a447c24 */ /* 0x000fe2000f8e02ff */
[C---:B------:R-:W-:Y:S01]  /*13960*/  ISETP.LT.AND P2, PT, R0.reuse, UR15, !P0 ;  /* 0x0000000f00007c0c */ /* 0x040fe2000c741270 */
[----:B------:R-:W-:-:S03]  /*13970*/  IMAD R71, R0, R69, RZ ;  /* 0x0000004500477224 */ /* 0x000fc600078e02ff */
[----:B------:R-:W4:Y:S01]  /*13980*/  LDL.LU R74, [R1+0x244] ;  /* 0x00024400014a7983 */ /* 0x000f220000300800 */
[----:B------:R-:W-:-:S03]  /*13990*/  LEA R0, P3, R68, UR12, 0x2 ;  /* 0x0000000c44007c11 */ /* 0x000fc6000f8610ff */
[----:B------:R-:W4:Y:S01]  /*139a0*/  LDL.LU R72, [R1+0x240] ;  /* 0x0002400001487983 */ /* 0x000f220000300800 */
[----:B------:R-:W-:-:S03]  /*139b0*/  LEA.HI.X.SX32 R68, R68, UR13, 0x2, P3 ;  /* 0x0000000d44447c11 */ /* 0x000fc600098f16ff */
[----:B------:R-:W-:Y:S04]  /*139c0*/  STS.128 [R2], R4 ;  /* 0x0000000402007388 */ /* 0x000fe80000000c00 */
[----:B------:R-:W-:Y:S01]  /*139d0*/  STS.128 [R2+0x400], R8 ;  /* 0x0004000802007388 */ /* 0x000fe20000000c00 */
[----:B------:R-:W-:Y:S01]  /*139e0*/  BAR.SYNC.DEFER_BLOCKING 0x0 ;  /* 0x0000000000007b1d */ /* 0x000fe20000010000 */
[----:B------:R-:W-:Y:S01]  /*139f0*/  LEA R70, P5, R71, R0, 0x2 ;  /* 0x0000000047467211 */ /* 0x000fe200078a10ff */
[----:B--2---:R-:W-:-:S03]  /*13a00*/  IMAD R77, R76, R69, RZ ;  /* 0x000000454c4d7224 */ /* 0x004fc600078e02ff */
[----:B------:R-:W-:Y:S01]  /*13a10*/  LEA.HI.X.SX32 R71, R71, R68, 0x2, P5 ;  /* 0x0000004447477211 */ /* 0x000fe200028f16ff */
[----:B------:R-:W2:Y:S01]  /*13a20*/  LDL.LU R78, [R1+0x23c] ;  /* 0x00023c00014e7983 */ /* 0x000ea20000300800 */
[----:B------:R-:W-:-:S03]  /*13a30*/  ISETP.LT.AND P5, PT, R76, UR15, !P0 ;  /* 0x0000000f4c007c0c */ /* 0x000fc6000c7a1270 */
[----:B------:R-:W2:Y:S04]  /*13a40*/  LDL.LU R76, [R1+0x238] ;  /* 0x00023800014c7983 */ /* 0x000ea80000300800 */
[----:B------:R1:W-:Y:S04]  /*13a50*/  @P2 STG.E desc[UR40][R70.64], R12 ;  /* 0x0000000c46002986 */ /* 0x0003e8000c101928 */
[----:B-1----:R-:W2:Y:S04]  /*13a60*/  LDL.LU R12, [R1+0x234] ;  /* 0x00023400010c7983 */ /* 0x002ea80000300800 */
[----:B------:R-:W2:Y:S01]  /*13a70*/  LDL.LU R2, [R1+0x230] ;  /* 0x0002300001027983 */ /* 0x000ea20000300800 */
[C---:B------:R-:W-:Y:S01]  /*13a80*/  ISETP.LT.AND P1, PT, R73.reuse, UR15, !P0 ;  /* 0x0000000f49007c0c */ /* 0x040fe2000c721270 */
[-C--:B------:R-:W-:Y:S01]  /*13a90*/  IMAD R73, R73, R69.reuse, RZ ;  /* 0x0000004549497224 */ /* 0x080fe200078e02ff */
[C---:B---3--:R-:W-:Y:S01]  /*13aa0*/  ISETP.LT.AND P3, PT, R75.reuse, UR15, !P0 ;  /* 0x0000000f4b007c0c */ /* 0x048fe2000c761270 */
[----:B------:R-:W-:-:S03]  /*13ab0*/  IMAD R75, R75, R69, RZ ;  /* 0x000000454b4b7224 */ /* 0x000fc600078e02ff */
[----:B------:R-:W-:-:S04]  /*13ac0*/  LEA R4, P6, R73, R0, 0x2 ;  /* 0x0000000049047211 */ /* 0x000fc800078c10ff */
[----:B------:R-:W-:Y:S02]  /*13ad0*/  LEA.HI.X.SX32 R5, R73, R68, 0x2, P6 ;  /* 0x0000004449057211 */ /* 0x000fe400030f16ff */
[----:B------:R-:W-:Y:S01]  /*13ae0*/  LEA R6, P6, R75, R0, 0x2 ;  /* 0x000000004b067211 */ /* 0x000fe200078c10ff */
[----:B------:R-:W-:-:S03]  /*13af0*/  IMAD R11, R80, R69, RZ ;  /* 0x00000045500b7224 */ /* 0x000fc600078e02ff */
[----:B------:R-:W-:Y:S02]  /*13b00*/  LEA.HI.X.SX32 R7, R75, R68, 0x2, P6 ;  /* 0x000000444b077211 */ /* 0x000fe400030f16ff */
[----:B------:R-:W-:Y:S01]  /*13b10*/  LEA R8, P6, R77, R0, 0x2 ;  /* 0x000000004d087211 */ /* 0x000fe200078c10ff */
[----:B------:R-:W-:Y:S01]  /*13b20*/  IMAD R73, R79, R69, RZ ;  /* 0x000000454f497224 */ /* 0x000fe200078e02ff */
[----:B------:R-:W-:Y:S02]  /*13b30*/  ISETP.LT.AND P2, PT, R80, UR15, !P0 ;  /* 0x0000000f50007c0c */ /* 0x000fe4000c741270 */
[----:B------:R-:W-:Y:S02]  /*13b40*/  LEA.HI.X.SX32 R9, R77, R68, 0x2, P6 ;  /* 0x000000444d097211 */ /* 0x000fe400030f16ff */
[C---:B------:R-:W-:Y:S01]  /*13b50*/  LEA R10, P6, R11.reuse, R0, 0x2 ;  /* 0x000000000b0a7211 */ /* 0x040fe200078c10ff */
[----:B------:R1:W-:Y:S03]  /*13b60*/  @P1 STG.E desc[UR40][R4.64], R13 ;  /* 0x0000000d04001986 */ /* 0x0003e6000c101928 */
[----:B------:R-:W-:Y:S01]  /*13b70*/  LEA.HI.X.SX32 R11, R11, R68, 0x2, P6 ;  /* 0x000000440b0b7211 */ /* 0x000fe200030f16ff */
[----:B------:R3:W-:Y:S01]  /*13b80*/  @P3 STG.E desc[UR40][R6.64], R14 ;  /* 0x0000000e06003986 */ /* 0x0007e2000c101928 */
[----:B------:R-:W-:-:S04]  /*13b90*/  LEA R70, P6, R73, R0, 0x2 ;  /* 0x0000000049467211 */ /* 0x000fc800078c10ff */
[----:B------:R-:W-:Y:S01]  /*13ba0*/  LEA.HI.X.SX32 R71, R73, R68, 0x2, P6 ;  /* 0x0000004449477211 */ /* 0x000fe200030f16ff */
[----:B------:R-:W-:Y:S01]  /*13bb0*/  @P5 STG.E desc[UR40][R8.64], R15 ;  /* 0x0000000f08005986 */ /* 0x000fe2000c101928 */
[----:B------:R-:W-:-:S03]  /*13bc0*/  ISETP.LT.AND P1, PT, R79, UR15, !P0 ;  /* 0x0000000f4f007c0c */ /* 0x000fc6000c721270 */
[----:B------:R1:W-:Y:S10]  /*13bd0*/  @P2 STG.E desc[UR40][R10.64], R24 ;  /* 0x000000180a002986 */ /* 0x0003f4000c101928 */
[----:B------:R-:W-:Y:S01]  /*13be0*/  @P1 STG.E desc[UR40][R70.64], R25 ;  /* 0x0000001946001986 */ /* 0x000fe2000c101928 */
[C---:B----4-:R-:W-:Y:S01]  /*13bf0*/  ISETP.LT.AND P3, PT, R74.reuse, UR15, !P0 ;  /* 0x0000000f4a007c0c */ /* 0x050fe2000c761270 */
[----:B------:R-:W-:-:S02]  /*13c00*/  IMAD R75, R74, R69, RZ ;  /* 0x000000454a4b7224 */ /* 0x000fc400078e02ff */
[----:B------:R-:W4:Y:S01]  /*13c10*/  LDL.LU R74, [R1+0x22c] ;  /* 0x00022c00014a7983 */ /* 0x000f220000300800 */
[CC--:B-1----:R-:W-:Y:S02]  /*13c20*/  IMAD R13, R72.reuse, R69.reuse, RZ ;  /* 0x00000045480d7224 */ /* 0x0c2fe400078e02ff */
[C---:B------:R-:W-:Y:S02]  /*13c30*/  LEA R4, P6, R75.reuse, R0, 0x2 ;  /* 0x000000004b047211 */ /* 0x040fe400078c10ff */
[----:B------:R-:W-:Y:S02]  /*13c40*/  ISETP.LT.AND P5, PT, R72, UR15, !P0 ;  /* 0x0000000f48007c0c */ /* 0x000fe4000c7a1270 */
[----:B------:R-:W4:Y:S01]  /*13c50*/  LDL.LU R72, [R1+0x228] ;  /* 0x0002280001487983 */ /* 0x000f220000300800 */
[----:B------:R-:W-:Y:S02]  /*13c60*/  LEA.HI.X.SX32 R5, R75, R68, 0x2, P6 ;  /* 0x000000444b057211 */ /* 0x000fe400030f16ff */
[C---:B---3--:R-:W-:Y:S01]  /*13c70*/  LEA R6, P6, R13.reuse, R0, 0x2 ;  /* 0x000000000d067211 */ /* 0x048fe200078c10ff */
[----:B------:R-:W3:Y:S03]  /*13c80*/  LDL.LU R24, [R1+0x224] ;  /* 0x0002240001187983 */ /* 0x000ee60000300800 */
[----:B------:R-:W-:Y:S01]  /*13c90*/  LEA.HI.X.SX32 R7, R13, R68, 0x2, P6 ;  /* 0x000000440d077211 */ /* 0x000fe200030f16ff */
[----:B------:R-:W3:Y:S01]  /*13ca0*/  LDL.LU R14, [R1+0x220] ;  /* 0x00022000010e7983 */ /* 0x000ee20000300800 */
[----:B--2---:R-:W-:-:S02]  /*13cb0*/  IMAD R73, R78, R69, RZ ;  /* 0x000000454e497224 */ /* 0x004fc400078e02ff */
[----:B------:R-:W-:-:S03]  /*13cc0*/  IMAD R13, R76, R69, RZ ;  /* 0x000000454c0d7224 */ /* 0x000fc600078e02ff */
[----:B------:R-:W-:-:S04]  /*13cd0*/  LEA R8, P6, R73, R0, 0x2 ;  /* 0x0000000049087211 */ /* 0x000fc800078c10ff */
[----:B------:R-:W-:Y:S02]  /*13ce0*/  LEA.HI.X.SX32 R9, R73, R68, 0x2, P6 ;  /* 0x0000004449097211 */ /* 0x000fe400030f16ff */
[C---:B------:R-:W-:Y:S01]  /*13cf0*/  LEA R10, P6, R13.reuse, R0, 0x2 ;  /* 0x000000000d0a7211 */ /* 0x040fe200078c10ff */
[----:B------:R1:W-:Y:S03]  /*13d00*/  @P3 STG.E desc[UR40][R4.64], R26 ;  /* 0x0000001a04003986 */ /* 0x0003e6000c101928 */
[----:B------:R-:W-:Y:S01]  /*13d10*/  LEA.HI.X.SX32 R11, R13, R68, 0x2, P6 ;  /* 0x000000440d0b7211 */ /* 0x000fe200030f16ff */
[----:B-1----:R-:W2:Y:S01]  /*13d20*/  LDL.LU R26, [R1+0x21c] ;  /* 0x00021c00011a7983 */ /* 0x002ea20000300800 */
[C---:B------:R-:W-:Y:S01]  /*13d30*/  ISETP.LT.AND P6, PT, R2.reuse, UR15, !P0 ;  /* 0x0000000f02007c0c */ /* 0x040fe2000c7c1270 */
[-C--:B------:R-:W-:Y:S02]  /*13d40*/  IMAD R25, R2, R69.reuse, RZ ;  /* 0x0000004502197224 */ /* 0x080fe400078e02ff */
[----:B------:R-:W2:Y:S01]  /*13d50*/  LDL.LU R2, [R1+0x218] ;  /* 0x0002180001027983 */ /* 0x000ea20000300800 */
[----:B------:R-:W-:Y:S01]  /*13d60*/  IMAD R15, R12, R69, RZ ;  /* 0x000000450c0f7224 */ /* 0x000fe200078e02ff */
[----:B------:R-:W-:-:S02]  /*13d70*/  ISETP.LT.AND P2, PT, R78, UR15, !P0 ;  /* 0x0000000f4e007c0c */ /* 0x000fc4000c741270 */
[----:B------:R-:W-:Y:S01]  /*13d80*/  ISETP.LT.AND P3, PT, R12, UR15, !P0 ;  /* 0x0000000f0c007c0c */ /* 0x000fe2000c761270 */
[----:B------:R-:W-:Y:S01]  /*13d90*/  @P5 STG.E desc[UR40][R6.64], R27 ;  /* 0x0000001b06005986 */ /* 0x000fe2000c101928 */
[----:B------:R-:W-:Y:S02]  /*13da0*/  ISETP.LT.AND P1, PT, R76, UR15, !P0 ;  /* 0x0000000f4c007c0c */ /* 0x000fe4000c721270 */
[C---:B------:R-:W-:Y:S01]  /*13db0*/  LEA R12, P5, R15.reuse, R0, 0x2 ;  /* 0x000000000f0c7211 */ /* 0x040fe200078a10ff */
[----:B------:R-:W2:Y:S03]  /*13dc0*/  LDL.LU R70, [R1+0x214] ;  /* 0x0002140001467983 */ /* 0x000ea60000300800 */
[----:B------:R-:W-:Y:S02]  /*13dd0*/  LEA.HI.X.SX32 R13, R15, R68, 0x2, P5 ;  /* 0x000000440f0d7211 */ /* 0x000fe400028f16ff */
[C---:B------:R-:W-:Y:S01]  /*13de0*/  LEA R4, P5, R25.reuse, R0, 0x2 ;  /* 0x0000000019047211 */ /* 0x040fe200078a10ff */
[----:B------:R1:W-:Y:S03]  /*13df0*/  @P2 STG.E desc[UR40][R8.64], R32 ;  /* 0x0000002008002986 */ /* 0x0003e6000c101928 */
[----:B------:R-:W-:Y:S01]  /*13e00*/  LEA.HI.X.SX32 R5, R25, R68, 0x2, P5 ;  /* 0x0000004419057211 */ /* 0x000fe200028f16ff */
[----:B------:R3:W-:Y:S04]  /*13e10*/  @P1 STG.E desc[UR40][R10.64], R33 ;  /* 0x000000210a001986 */ /* 0x0007e8000c101928 */
[----:B------:R3:W-:Y:S04]  /*13e20*/  @P3 STG.E desc[UR40][R12.64], R34 ;  /* 0x000000220c003986 */ /* 0x0007e8000c101928 */
[----:B-1----:R-:W2:Y:S04]  /*13e30*/  LDL.LU R32, [R1+0x210] ;  /* 0x0002100001207983 */ /* 0x002ea80000300800 */
[----:B------:R1:W-:Y:S01]  /*13e40*/  @P6 STG.E desc[UR40][R4.64], R35 ;  /* 0x0000002304006986 */ /* 0x0003e2000c101928 */
[----:B----4-:R-:W-:-:S05]  /*13e50*/  IMAD R15, R74, R69, RZ ;  /* 0x000000454a0f7224 */ /* 0x010fca00078e02ff */
[C---:B------:R-:W-:Y:S02]  /*13e60*/  LEA R6, P5, R15.reuse, R0, 0x2 ;  /* 0x000000000f067211 */ /* 0x040fe400078a10ff */
[----:B------:R-:W-:Y:S01]  /*13e70*/  ISETP.LT.AND P2, PT, R74, UR15, !P0 ;  /* 0x0000000f4a007c0c */ /* 0x000fe2000c741270 */
[-C--:B------:R-:W-:Y:S01]  /*13e80*/  IMAD R25, R72, R69.reuse, RZ ;  /* 0x0000004548197224 */ /* 0x080fe200078e02ff */
[----:B------:R-:W-:Y:S02]  /*13e90*/  LEA.HI.X.SX32 R7, R15, R68, 0x2, P5 ;  /* 0x000000440f077211 */ /* 0x000fe400028f16ff */
[C---:B---3--:R-:W-:Y:S01]  /*13ea0*/  ISETP.LT.AND P3, PT, R24.reuse, UR15, !P0 ;  /* 0x0000000f18007c0c */ /* 0x048fe2000c761270 */
[-C--:B------:R-:W-:Y:S01]  /*13eb0*/  IMAD R15, R24, R69.reuse, RZ ;  /* 0x00000045180f7224 */ /* 0x080fe200078e02ff */
[----:B------:R-:W-:Y:S01]  /*13ec0*/  ISETP.LT.AND P1, PT, R72, UR15, !P0 ;  /* 0x0000000f48007c0c */ /* 0x000fe2000c721270 */
[----:B------:R-:W3:Y:S01]  /*13ed0*/  LDL.LU R24, [R1+0x20c] ;  /* 0x00020c0001187983 */ /* 0x000ee20000300800 */
[-C--:B------:R-:W-:Y:S01]  /*13ee0*/  LEA R8, P5, R25, R0.reuse, 0x2 ;  /* 0x0000000019087211 */ /* 0x080fe200078a10ff */
[----:B------:R-:W-:Y:S01]  /*13ef0*/  IMAD R27, R14, R69, RZ ;  /* 0x000000450e1b7224 */ /* 0x000fe200078e02ff */
[----:B------:R-:W-:-:S02]  /*13f00*/  LEA R10, P6, R15, R0, 0x2 ;  /* 0x000000000f0a7211 */ /* 0x000fc400078c10ff */
[----:B------:R-:W-:Y:S02]  /*13f10*/  LEA.HI.X.SX32 R9, R25, R68, 0x2, P5 ;  /* 0x0000004419097211 */ /* 0x000fe400028f16ff */
[----:B------:R-:W-:Y:S01]  /*13f20*/  LEA R12, P5, R27, R0, 0x2 ;  /* 0x000000001b0c7211 */ /* 0x000fe200078a10ff */
[----:B------:R4:W-:Y:S01]  /*13f30*/  @P2 STG.E desc[UR40][R6.64], R40 ;  /* 0x0000002806002986 */ /* 0x0009e2000c101928 */
[----:B------:R-:W-:Y:S02]  /*13f40*/  ISETP.LT.AND P2, PT, R14, UR15, !P0 ;  /* 0x0000000f0e007c0c */ /* 0x000fe4000c741270 */
[-C--:B------:R-:W-:Y:S01]  /*13f50*/  LEA.HI.X.SX32 R11, R15, R68.reuse, 0x2, P6 ;  /* 0x000000440f0b7211 */ /* 0x080fe200030f16ff */
[----:B------:R1:W-:Y:S01]  /*13f60*/  @P1 STG.E desc[UR40][R8.64], R41 ;  /* 0x0000002908001986 */ /* 0x0003e2000c101928 */
[----:B------:R-:W-:-:S03]  /*13f70*/  LEA.HI.X.SX32 R13, R27, R68, 0x2, P5 ;  /* 0x000000441b0d7211 */ /* 0x000fc600028f16ff */
[----:B------:R-:W3:Y:S01]  /*13f80*/  LDL.LU R14, [R1+0x208] ;  /* 0x00020800010e7983 */ /* 0x000ee20000300800 */
[C---:B--2---:R-:W-:Y:S01]  /*13f90*/  ISETP.LT.AND P1, PT, R26.reuse, UR15, !P0 ;  /* 0x0000000f1a007c0c */ /* 0x044fe2000c721270 */
[-C--:B------:R-:W-:Y:S02]  /*13fa0*/  IMAD R15, R26, R69.reuse, RZ ;  /* 0x000000451a0f7224 */ /* 0x080fe400078e02ff */
[----:B------:R-:W2:Y:S01]  /*13fb0*/  LDL.LU R26, [R1+0x204] ;  /* 0x00020400011a7983 */ /* 0x000ea20000300800 */
[C---:B------:R-:W-:Y:S01]  /*13fc0*/  ISETP.LT.AND P5, PT, R2.reuse, UR15, !P0 ;  /* 0x0000000f02007c0c */ /* 0x040fe2000c7a1270 */
[----:B------:R-:W-:Y:S02]  /*13fd0*/  IMAD R25, R2, R69, RZ ;  /* 0x0000004502197224 */ /* 0x000fe400078e02ff */
[----:B------:R-:W2:Y:S01]  /*13fe0*/  LDL.LU R2, [R1+0x200] ;  /* 0x0002000001027983 */ /* 0x000ea20000300800 */
[----:B-1----:R-:W-:-:S03]  /*13ff0*/  LEA R4, P6, R15, R0, 0x2 ;  /* 0x000000000f047211 */ /* 0x002fc600078c10ff */
[----:B------:R-:W2:Y:S04]  /*14000*/  LDL.LU R34, [R1+0x1fc] ;  /* 0x0001fc0001227983 */ /* 0x000ea80000300800 */
[----:B------:R1:W-:Y:S01]  /*14010*/  @P3 STG.E desc[UR40][R10.64], R42 ;  /* 0x0000002a0a003986 */ /* 0x0003e2000c101928 */
[----:B----4-:R-:W-:Y:S02]  /*14020*/  LEA R6, P3, R25, R0, 0x2 ;  /* 0x0000000019067211 */ /* 0x010fe400078610ff */
[-C--:B------:R-:W-:Y:S01]  /*14030*/  LEA.HI.X.SX32 R5, R15, R68.reuse, 0x2, P6 ;  /* 0x000000440f057211 */ /* 0x080fe200030f16ff */
[C---:B------:R-:W-:Y:S01]  /*14040*/  IMAD R27, R70.reuse, R69, RZ ;  /* 0x00000045461b7224 */ /* 0x040fe200078e02ff */
[----:B------:R-:W-:Y:S01]  /*14050*/  LEA.HI.X.SX32 R7, R25, R68, 0x2, P3 ;  /* 0x0000004419077211 */ /* 0x000fe200018f16ff */
[----:B------:R4:W-:Y:S01]  /*14060*/  @P2 STG.E desc[UR40][R12.64], R43 ;  /* 0x0000002b0c002986 */ /* 0x0009e2000c101928 */
[----:B------:R-:W-:-:S03]  /*14070*/  ISETP.LT.AND P2, PT, R70, UR15, !P0 ;  /* 0x0000000f46007c0c */ /* 0x000fc6000c741270 */
[----:B------:R1:W-:Y:S04]  /*14080*/  @P1 STG.E desc[UR40][R4.64], R48 ;  /* 0x0000003004001986 */ /* 0x0003e8000c101928 */
[----:B------:R2:W-:Y:S01]  /*14090*/  @P5 STG.E desc[UR40][R6.64], R49 ;  /* 0x0000003106005986 */ /* 0x0005e2000c101928 */
[C---:B------:R-:W-:Y:S01]  /*140a0*/  IMAD R15, R32.reuse, R69, RZ ;  /* 0x00000045200f7224 */ /* 0x040fe200078e02ff */
[----:B------:R-:W-:Y:S02]  /*140b0*/  ISETP.LT.AND P1, PT, R32, UR15, !P0 ;  /* 0x0000000f20007c0c */ /* 0x000fe4000c721270 */
[----:B------:R-:W2:Y:S01]  /*140c0*/  LDL.LU R33, [R1+0x1f8] ;  /* 0x0001f80001217983 */ /* 0x000ea20000300800 */
[-C--:B------:R-:W-:Y:S02]  /*140d0*/  LEA R8, P6, R27, R0.reuse, 0x2 ;  /* 0x000000001b087211 */ /* 0x080fe400078c10ff */
[----:B-1----:R-:W-:-:S02]  /*140e0*/  LEA R10, P3, R15, R0, 0x2 ;  /* 0x000000000f0a7211 */ /* 0x002fc400078610ff */
[-C--:B------:R-:W-:Y:S02]  /*140f0*/  LEA.HI.X.SX32 R9, R27, R68.reuse, 0x2, P6 ;  /* 0x000000441b097211 */ /* 0x080fe400030f16ff */
[----:B------:R-:W-:-:S03]  /*14100*/  LEA.HI.X.SX32 R11, R15, R68, 0x2, P3 ;  /* 0x000000440f0b7211 */ /* 0x000fc600018f16ff */
[----:B------:R-:W-:Y:S04]  /*14110*/  @P2 STG.E desc[UR40][R8.64], R50 ;  /* 0x0000003208002986 */ /* 0x000fe8000c101928 */
[----:B------:R1:W-:Y:S01]  /*14120*/  @P1 STG.E desc[UR40][R10.64], R51 ;  /* 0x000000330a001986 */ /* 0x0003e2000c101928 */
[C---:B---3--:R-:W-:Y:S01]  /*14130*/  ISETP.LT.AND P5, PT, R24.reuse, UR15, !P0 ;  /* 0x0000000f18007c0c */ /* 0x048fe2000c7a1270 */
[----:B----4-:R-:W-:Y:S02]  /*14140*/  IMAD R13, R24, R69, RZ ;  /* 0x00000045180d7224 */ /* 0x010fe400078e02ff */
[----:B------:R-:W3:Y:S04]  /*14150*/  LDL.LU R24, [R1+0x1f4] ;  /* 0x0001f40001187983 */ /* 0x000ee80000300800 */
[----:B------:R-:W4:Y:S01]  /*14160*/  LDL.LU R32, [R1+0x1f0] ;  /* 0x0001f00001207983 */ /* 0x000f220000300800 */
[----:B------:R-:W-:-:S04]  /*14170*/  LEA R12, P3, R13, R0, 0x2 ;  /* 0x000000000d0c7211 */ /* 0x000fc800078610ff */
[----:B------:R-:W-:Y:S02]  /*14180*/  LEA.HI.X.SX32 R13, R13, R68, 0x2, P3 ;  /* 0x000000440d0d7211 */ /* 0x000fe400018f16ff */
[C---:B--2---:R-:W-:Y:S01]  /*14190*/  ISETP.LT.AND P1, PT, R26.reuse, UR15, !P0 ;  /* 0x0000000f1a007c0c */ /* 0x044fe2000c721270 */
[-C--:B------:R-:W-:Y:S02]  /*141a0*/  IMAD R5, R26, R69.reuse, RZ ;  /* 0x000000451a057224 */ /* 0x080fe400078e02ff */
[----:B------:R-:W2:Y:S01]  /*141b0*/  LDL.LU R26, [R1+0x1ec] ;  /* 0x0001ec00011a7983 */ /* 0x000ea20000300800 */
[C---:B------:R-:W-:Y:S01]  /*141c0*/  ISETP.LT.AND P3, PT, R2.reuse, UR15, !P0 ;  /* 0x0000000f02007c0c */ /* 0x040fe2000c761270 */
[-C--:B------:R-:W-:Y:S02]  /*141d0*/  IMAD R7, R2, R69.reuse, RZ ;  /* 0x0000004502077224 */ /* 0x080fe400078e02ff */
[----:B------:R-:W2:Y:S01]  /*141e0*/  LDL.LU R2, [R1+0x1e8] ;  /* 0x0001e80001027983 */ /* 0x000ea20000300800 */
[CC--:B------:R-:W-:Y:S01]  /*141f0*/  IMAD R15, R14.reuse, R69.reuse, RZ ;  /* 0x000000450e0f7224 */ /* 0x0c0fe200078e02ff */
[----:B------:R-:W-:Y:S01]  /*14200*/  ISETP.LT.AND P2, PT, R14, UR15, !P0 ;  /* 0x0000000f0e007c0c */ /* 0x000fe2000c741270 */
[----:B------:R-:W-:Y:S01]  /*14210*/  IMAD R25, R34, R69, RZ ;  /* 0x0000004522197224 */ /* 0x000fe200078e02ff */
[----:B------:R1:W-:Y:S02]  /*14220*/  @P5 STG.E desc[UR40][R12.64], R52 ;  /* 0x000000340c005986 */ /* 0x0003e4000c101928 */
[----:B------:R-:W-:-:S02]  /*14230*/  LEA R14, P6, R15, R0, 0x2 ;  /* 0x000000000f0e7211 */ /* 0x000fc400078c10ff */
[----:B------:R-:W2:Y:S02]  /*14240*/  LDL.LU R42, [R1+0x1e4] ;  /* 0x0001e400012a7983 */ /* 0x000ea40000300800 */
[----:B------:R-:W-:Y:S02]  /*14250*/  LEA.HI.X.SX32 R15, R15, R68, 0x2, P6 ;  /* 0x000000440f0f7211 */ /* 0x000fe400030f16ff */
[-C--:B-1----:R-:W-:Y:S01]  /*14260*/  LEA R10, P6, R7, R0.reuse, 0x2 ;  /* 0x00000000070a7211 */ /* 0x082fe200078c10ff */
[----:B------:R-:W2:Y:S01]  /*14270*/  LDL.LU R41, [R1+0x1e0] ;  /* 0x0001e00001297983 */ /* 0x000ea20000300800 */
[----:B------:R-:W-:-:S03]  /*14280*/  LEA R8, P5, R5, R0, 0x2 ;  /* 0x0000000005087211 */ /* 0x000fc600078a10ff */
[----:B------:R1:W-:Y:S01]  /*14290*/  @P2 STG.E desc[UR40][R14.64], R53 ;  /* 0x000000350e002986 */ /* 0x0003e2000c101928 */
[----:B------:R-:W-:Y:S02]  /*142a0*/  ISETP.LT.AND P2, PT, R34, UR15, !P0 ;  /* 0x0000000f22007c0c */ /* 0x000fe4000c741270 */
[----:B------:R-:W-:Y:S01]  /*142b0*/  LEA.HI.X.SX32 R11, R7, R68, 0x2, P6 ;  /* 0x00000044070b7211 */ /* 0x000fe200030f16ff */
[----:B------:R-:W2:Y:S01]  /*142c0*/  LDL.LU R40, [R1+0x3c8] ;  /* 0x0003c80001287983 */ /* 0x000ea20000300800 */
[----:B------:R-:W-:Y:S02]  /*142d0*/  LEA R12, P6, R25, R0, 0x2 ;  /* 0x00000000190c7211 */ /* 0x000fe400078c10ff */
[-C--:B------:R-:W-:Y:S02]  /*142e0*/  LEA.HI.X.SX32 R9, R5, R68.reuse, 0x2, P5 ;  /* 0x0000004405097211 */ /* 0x080fe400028f16ff */
[----:B------:R-:W-:Y:S01]  /*142f0*/  LEA.HI.X.SX32 R13, R25, R68, 0x2, P6 ;  /* 0x00000044190d7211 */ /* 0x000fe200030f16ff */
[C---:B------:R-:W-:Y:S01]  /*14300*/  IMAD R27, R33.reuse, R69, RZ ;  /* 0x00000045211b7224 */ /* 0x040fe200078e02ff */
[----:B------:R-:W2:Y:S04]  /*14310*/  LDS.128 R4, [R3+UR11] ;  /* 0x0000000b03047984 */ /* 0x000ea80008000c00 */
[----:B------:R3:W-:Y:S01]  /*14320*/  @P1 STG.E desc[UR40][R8.64], R54 ;  /* 0x0000003608001986 */ /* 0x0007e2000c101928 */
[----:B------:R-:W-:-:S03]  /*14330*/  ISETP.LT.AND P1, PT, R33, UR15, !P0 ;  /* 0x0000000f21007c0c */ /* 0x000fc6000c721270 */
[----:B------:R2:W-:Y:S04]  /*14340*/  @P3 STG.E desc[UR40][R10.64], R55 ;  /* 0x000000370a003986 */ /* 0x0005e8000c101928 */
[----:B------:R-:W-:Y:S01]  /*14350*/  @P2 STG.E desc[UR40][R12.64], R60 ;  /* 0x0000003c0c002986 */ /* 0x000fe2000c101928 */
[----:B-1----:R-:W-:-:S04]  /*14360*/  LEA R14, P5, R27, R0, 0x2 ;  /* 0x000000001b0e7211 */ /* 0x002fc800078a10ff */
[----:B------:R-:W-:-:S05]  /*14370*/  LEA.HI.X.SX32 R15, R27, R68, 0x2, P5 ;  /* 0x000000441b0f7211 */ /* 0x000fca00028f16ff */
[----:B------:R-:W-:Y:S01]  /*14380*/  @P1 STG.E desc[UR40][R14.64], R61 ;  /* 0x0000003d0e001986 */ /* 0x000fe2000c101928 */
[CC--:B----4-:R-:W-:Y:S01]  /*14390*/  IMAD R35, R32.reuse, R69.reuse, RZ ;  /* 0x0000004520237224 */ /* 0x0d0fe200078e02ff */
[----:B------:R-:W-:Y:S02]  /*143a0*/  ISETP.LT.AND P2, PT, R32, UR15, !P0 ;  /* 0x0000000f20007c0c */ /* 0x000fe4000c741270 */
[----:B------:R-:W4:Y:S01]  /*143b0*/  LDL.LU R32, [R1+0x1dc] ;  /* 0x0001dc0001207983 */ /* 0x000f220000300800 */
[C---:B---3--:R-:W-:Y:S01]  /*143c0*/  IMAD R33, R24.reuse, R69, RZ ;  /* 0x0000004518217224 */ /* 0x048fe200078e02ff */
[C---:B------:R-:W-:Y:S02]  /*143d0*/  LEA R8, P5, R35.reuse, R0, 0x2 ;  /* 0x0000000023087211 */ /* 0x040fe400078a10ff */
[----:B------:R-:W-:Y:S01]  /*143e0*/  ISETP.LT.AND P3, PT, R24, UR15, !P0 ;  /* 0x0000000f18007c0c */ /* 0x000fe2000c761270 */
[----:B------:R-:W3:Y:S01]  /*143f0*/  LDL.LU R34, [R1+0x3c4] ;  /* 0x0003c40001227983 */ /* 0x000ee20000300800 */
[----:B------:R-:W-:-:S02]  /*14400*/  LEA.HI.X.SX32 R9, R35, R68, 0x2, P5 ;  /* 0x0000004423097211 */ /* 0x000fc400028f16ff */
[----:B------:R-:W-:-:S04]  /*14410*/  LEA R24, P6, R33, R0, 0x2 ;  /* 0x0000000021187211 */ /* 0x000fc800078c10ff */
[----:B------:R-:W-:-:S05]  /*14420*/  LEA.HI.X.SX32 R25, R33, R68, 0x2, P6 ;  /* 0x0000004421197211 */ /* 0x000fca00030f16ff */
[----:B------:R1:W-:Y:S01]  /*14430*/  @P3 STG.E desc[UR40][R24.64], R62 ;  /* 0x0000003e18003986 */ /* 0x0003e2000c101928 */
[C---:B--2---:R-:W-:Y:S01]  /*14440*/  ISETP.LT.AND P1, PT, R26.reuse, UR15, !P0 ;  /* 0x0000000f1a007c0c */ /* 0x044fe2000c721270 */
[-C--:B------:R-:W-:Y:S02]  /*14450*/  IMAD R11, R26, R69.reuse, RZ ;  /* 0x000000451a0b7224 */ /* 0x080fe400078e02ff */
[----:B------:R-:W2:Y:S01]  /*14460*/  LDL.LU R26, [R1+0x3c0] ;  /* 0x0003c000011a7983 */ /* 0x000ea20000300800 */
[C---:B------:R-:W-:Y:S01]  /*14470*/  ISETP.LT.AND P5, PT, R2.reuse, UR15, !P0 ;  /* 0x0000000f02007c0c */ /* 0x040fe2000c7a1270 */
[-C--:B------:R-:W-:Y:S02]  /*14480*/  IMAD R27, R2, R69.reuse, RZ ;  /* 0x00000045021b7224 */ /* 0x080fe400078e02ff */
[----:B------:R-:W3:Y:S04]  /*14490*/  LDL.LU R2, [R1+0x3bc] ;  /* 0x0003bc0001027983 */ /* 0x000ee80000300800 */
[----:B-1----:R-:W3:Y:S01]  /*144a0*/  LDL.LU R24, [R1+0x3b8] ;  /* 0x0003b80001187983 */ /* 0x002ee20000300800 */
[----:B------:R-:W-:Y:S01]  /*144b0*/  LEA R10, P3, R11, R0, 0x2 ;  /* 0x000000000b0a7211 */ /* 0x000fe200078610ff */
[----:B------:R-:W-:-:S02]  /*144c0*/  IMAD R15, R42, R69, RZ ;  /* 0x000000452a0f7224 */ /* 0x000fc400078e02ff */
[----:B------:R1:W-:Y:S01]  /*144d0*/  @P2 STG.E desc[UR40][R8.64], R63 ;  /* 0x0000003f08002986 */ /* 0x0003e2000c101928 */
[----:B------:R-:W-:Y:S02]  /*144e0*/  LEA.HI.X.SX32 R11, R11, R68, 0x2, P3 ;  /* 0x000000440b0b7211 */ /* 0x000fe400018f16ff */
[----:B------:R-:W-:Y:S01]  /*144f0*/  ISETP.LT.AND P2, PT, R42, UR15, !P0 ;  /* 0x0000000f2a007c0c */ /* 0x000fe2000c741270 */
[----:B------:R-:W-:Y:S01]  /*14500*/  IMAD R25, R41, R69, RZ ;  /* 0x0000004529197224 */ /* 0x000fe200078e02ff */
[-C--:B------:R-:W-:Y:S01]  /*14510*/  LEA R12, P6, R27, R0.reuse, 0x2 ;  /* 0x000000001b0c7211 */ /* 0x080fe200078c10ff */
[----:B------:R4:W-:Y:S01]  /*14520*/  @P1 STG.E desc[UR40][R10.64], R4 ;  /* 0x000000040a001986 */ /* 0x0009e2000c101928 */
[----:B------:R-:W-:Y:S02]  /*14530*/  LEA R14, P1, R15, R0, 0x2 ;  /* 0x000000000f0e7211 */ /* 0x000fe400078210ff */
[-C--:B------:R-:W-:Y:S01]  /*14540*/  LEA.HI.X.SX32 R13, R27, R68.reuse, 0x2, P6 ;  /* 0x000000441b0d7211 */ /* 0x080fe200030f16ff */
[----:B------:R-:W3:Y:S01]  /*14550*/  LDL.LU R33, [R1+0x3b4] ;  /* 0x0003b40001217983 */ /* 0x000ee20000300800 */
[----:B------:R-:W-:-:S02]  /*14560*/  LEA.HI.X.SX32 R15, R15, R68, 0x2, P1 ;  /* 0x000000440f0f7211 */ /* 0x000fc400008f16ff */
[----:B------:R-:W-:Y:S01]  /*14570*/  ISETP.LT.AND P3, PT, R41, UR15, !P0 ;  /* 0x0000000f29007c0c */ /* 0x000fe2000c761270 */
[----:B------:R4:W-:Y:S01]  /*14580*/  @P5 STG.E desc[UR40][R12.64], R5 ;  /* 0x000000050c005986 */ /* 0x0009e2000c101928 */
[----:B-1----:R-:W-:-:S03]  /*14590*/  LEA R8, P5, R25, R0, 0x2 ;  /* 0x0000000019087211 */ /* 0x002fc600078a10ff */
[----:B------:R1:W-:Y:S01]  /*145a0*/  @P2 STG.E desc[UR40][R14.64], R6 ;  /* 0x000000060e002986 */ /* 0x0003e2000c101928 */
[----:B------:R-:W-:-:S07]  /*145b0*/  LEA.HI.X.SX32 R9, R25, R68, 0x2, P5 ;  /* 0x0000004419097211 */ /* 0x000fce00028f16ff */
[----:B------:R-:W-:Y:S01]  /*145c0*/  @P3 STG.E desc[UR40][R8.64], R7 ;  /* 0x0000000708003986 */ /* 0x000fe2000c101928 */
[C---:B----4-:R-:W-:Y:S01]  /*145d0*/  IMAD R27, R32.reuse, R69, RZ ;  /* 0x00000045201b7224 */ /* 0x050fe200078e02ff */
[----:B------:R-:W-:Y:S02]  /*145e0*/  ISETP.LT.AND P1, PT, R32, UR15, !P0 ;  /* 0x0000000f20007c0c */ /* 0x000fe4000c721270 */
[----:B------:R-:W4:Y:S02]  /*145f0*/  LDL.LU R32, [R1+0x3b0] ;  /* 0x0003b00001207983 */ /* 0x000f240000300800 */
[----:B------:R-:W-:Y:S01]  /*14600*/  LEA R10, P2, R27, R0, 0x2 ;  /* 0x000000001b0a7211 */ /* 0x000fe200078410ff */
[----:B------:R-:W-:-:S03]  /*14610*/  IMAD R25, R69, 0x2, R27 ;  /* 0x0000000245197824 */ /* 0x000fc600078e021b */
[----:B------:R-:W-:Y:S01]  /*14620*/  LEA.HI.X.SX32 R11, R27, R68, 0x2, P2 ;  /* 0x000000441b0b7211 */ /* 0x000fe200010f16ff */
[----:B------:R-:W-:Y:S01]  /*14630*/  IMAD R13, R69, 0x2, R25 ;  /* 0x00000002450d7824 */ /* 0x000fe200078e0219 */
[----:B------:R-:W4:Y:S01]  /*14640*/  LDL.LU R27, [R1+0x3ac] ;  /* 0x0003ac00011b7983 */ /* 0x000f220000300800 */
[----:B------:R-:W-:-:S03]  /*14650*/  LEA R4, P5, R25, R0, 0x2 ;  /* 0x0000000019047211 */ /* 0x000fc600078a10ff */
[----:B------:R2:W-:Y:S01]  /*14660*/  @P1 STG.E desc[UR40][R10.64], R16 ;  /* 0x000000100a001986 */ /* 0x0005e2000c101928 */
[----:B------:R-:W-:Y:S02]  /*14670*/  LEA.HI.X.SX32 R5, R25, R68, 0x2, P5 ;  /* 0x0000004419057211 */ /* 0x000fe400028f16ff */
[----:B------:R-:W-:Y:S01]  /*14680*/  LEA R12, P5, R13, R0, 0x2 ;  /* 0x000000000d0c7211 */ /* 0x000fe200078a10ff */
[----:B-1----:R-:W-:-:S03]  /*14690*/  IMAD R15, R69, 0x2, R13 ;  /* 0x00000002450f7824 */ /* 0x002fc600078e020d */
[----:B------:R-:W-:Y:S02]  /*146a0*/  LEA.HI.X.SX32 R13, R13, R68, 0x2, P5 ;  /* 0x000000440d0d7211 */ /* 0x000fe400028f16ff */
[----:B--2---:R-:W-:Y:S02]  /*146b0*/  ISETP.LT.AND P2, PT, R26, UR15, !P0 ;  /* 0x0000000f1a007c0c */ /* 0x004fe4000c741270 */
[----:B------:R-:W2:Y:S01]  /*146c0*/  LDL.LU R26, [R1+0x3a8] ;  /* 0x0003a800011a7983 */ /* 0x000ea20000300800 */
[----:B---3--:R-:W-:-:S03]  /*146d0*/  ISETP.LT.AND P1, PT, R2, UR15, !P0 ;  /* 0x0000000f02007c0c */ /* 0x008fc6000c721270 */
[----:B------:R-:W3:Y:S01]  /*146e0*/  LDL.LU R2, [R1+0x3a4] ;  /* 0x0003a40001027983 */ /* 0x000ee20000300800 */
[----:B------:R-:W-:-:S03]  /*146f0*/  ISETP.LT.AND P5, PT, R24, UR15, !P0 ;  /* 0x0000000f18007c0c */ /* 0x000fc6000c7a1270 */
[----:B------:R-:W2:Y:S04]  /*14700*/  LDL.LU R24, [R1+0x3a0] ;  /* 0x0003a00001187983 */ /* 0x000ea80000300800 */
[----:B------:R-:W2:Y:S04]  /*14710*/  LDL.LU R16, [R1+0x39c] ;  /* 0x00039c0001107983 */ /* 0x000ea80000300800 */
[----:B------:R-:W2:Y:S01]  /*14720*/  LDL.LU R14, [R1+0x398] ;  /* 0x00039800010e7983 */ /* 0x000ea20000300800 */
[----:B------:R-:W-:Y:S01]  /*14730*/  ISETP.LT.AND P6, PT, R40, UR15, !P0 ;  /* 0x0000000f28007c0c */ /* 0x000fe2000c7c1270 */
[----:B------:R-:W-:-:S02]  /*14740*/  IMAD R9, R69, 0x2, R15 ;  /* 0x0000000245097824 */ /* 0x000fc400078e020f */
[----:B------:R1:W-:Y:S01]  /*14750*/  @P4 STG.E desc[UR40][R4.64], R17 ;  /* 0x0000001104004986 */ /* 0x0003e2000c101928 */
[----:B------:R-:W-:Y:S01]  /*14760*/  LEA R6, P4, R15, R0, 0x2 ;  /* 0x000000000f067211 */ /* 0x000fe200078810ff */
[----:B------:R-:W-:Y:S01]  /*14770*/  IMAD R11, R69, 0x2, R9 ;  /* 0x00000002450b7824 */ /* 0x000fe200078e0209 */
[----:B------:R-:W-:Y:S02]  /*14780*/  ISETP.LT.AND P3, PT, R34, UR15, !P0 ;  /* 0x0000000f22007c0c */ /* 0x000fe4000c761270 */
[----:B------:R-:W-:-:S05]  /*14790*/  LEA.HI.X.SX32 R7, R15, R68, 0x2, P4 ;  /* 0x000000440f077211 */ /* 0x000fca00020f16ff */
[----:B------:R1:W-:Y:S01]  /*147a0*/  @P6 STG.E desc[UR40][R12.64], R18 ;  /* 0x000000120c006986 */ /* 0x0003e2000c101928 */
[----:B------:R-:W-:Y:S01]  /*147b0*/  LEA R8, P6, R9, R0, 0x2 ;  /* 0x0000000009087211 */ /* 0x000fe200078c10ff */
[----:B------:R-:W-:Y:S02]  /*147c0*/  IMAD R15, R69, 0x2, R11 ;  /* 0x00000002450f7824 */ /* 0x000fe400078e020b */
[----:B-1----:R-:W2:Y:S01]  /*147d0*/  LDL.LU R17, [R1+0x394] ;  /* 0x0003940001117983 */ /* 0x002ea20000300800 */
[----:B------:R-:W-:Y:S02]  /*147e0*/  LEA.HI.X.SX32 R9, R9, R68, 0x2, P6 ;  /* 0x0000004409097211 */ /* 0x000fe400030f16ff */
[----:B------:R-:W-:-:S04]  /*147f0*/  LEA R4, P6, R11, R0, 0x2 ;  /* 0x000000000b047211 */ /* 0x000fc800078c10ff */
[----:B------:R-:W-:Y:S01]  /*14800*/  LEA.HI.X.SX32 R5, R11, R68, 0x2, P6 ;  /* 0x000000440b057211 */ /* 0x000fe200030f16ff */
[----:B------:R-:W-:Y:S01]  /*14810*/  IMAD R13, R69, 0x2, R15 ;  /* 0x00000002450d7824 */ /* 0x000fe200078e020f */
[C---:B------:R-:W-:Y:S01]  /*14820*/  LEA R10, P6, R15.reuse, R0, 0x2 ;  /* 0x000000000f0a7211 */ /* 0x040fe200078c10ff */
[----:B------:R1:W-:Y:S03]  /*14830*/  @P3 STG.E desc[UR40][R6.64], R19 ;  /* 0x0000001306003986 */ /* 0x0003e6000c101928 */
[----:B------:R-:W-:Y:S01]  /*14840*/  LEA.HI.X.SX32 R11, R15, R68, 0x2, P6 ;  /* 0x000000440f0b7211 */ /* 0x000fe200030f16ff */
[----:B------:R-:W-:Y:S01]  /*14850*/  IMAD R15, R69, 0x2, R13 ;  /* 0x00000002450f7824 */ /* 0x000fe200078e020d */
[----:B------:R-:W-:Y:S01]  /*14860*/  ISETP.LT.AND P4, PT, R33, UR15, !P0 ;  /* 0x0000000f21007c0c */ /* 0x000fe2000c781270 */
[----:B------:R1:W-:Y:S04]  /*14870*/  @P2 STG.E desc[UR40][R8.64], R20 ;  /* 0x0000001408002986 */ /* 0x0003e8000c101928 */
[----:B------:R-:W2:Y:S01]  /*14880*/  LDL.LU R12, [R1+0x390] ;  /* 0x00039000010c7983 */ /* 0x000ea20000300800 */
[----:B-1----:R-:W-:-:S03]  /*14890*/  LEA R6, P6, R13, R0, 0x2 ;  /* 0x000000000d067211 */ /* 0x002fc600078c10ff */
[----:B------:R1:W-:Y:S01]  /*148a0*/  @P1 STG.E desc[UR40][R4.64], R21 ;  /* 0x0000001504001986 */ /* 0x0003e2000c101928 */
[----:B------:R-:W-:Y:S01]  /*148b0*/  LEA.HI.X.SX32 R7, R13, R68, 0x2, P6 ;  /* 0x000000440d077211 */ /* 0x000fe200030f16ff */
[----:B------:R-:W-:Y:S01]  /*148c0*/  IMAD R13, R69, 0x2, R15 ;  /* 0x00000002450d7824 */ /* 0x000fe200078e020f */
[C---:B------:R-:W-:Y:S01]  /*148d0*/  LEA R8, P6, R15.reuse, R0, 0x2 ;  /* 0x000000000f087211 */ /* 0x040fe200078c10ff */
[----:B------:R2:W-:Y:S03]  /*148e0*/  @P5 STG.E desc[UR40][R10.64], R22 ;  /* 0x000000160a005986 */ /* 0x0005e6000c101928 */
[----:B------:R-:W-:Y:S02]  /*148f0*/  LEA.HI.X.SX32 R9, R15, R68, 0x2, P6 ;  /* 0x000000440f097211 */ /* 0x000fe400030f16ff */
[C---:B-1----:R-:W-:Y:S01]  /*14900*/  LEA R4, P6, R13.reuse, R0, 0x2 ;  /* 0x000000000d047211 */ /* 0x042fe200078c10ff */
[----:B------:R1:W-:Y:S03]  /*14910*/  @P4 STG.E desc[UR40][R6.64], R23 ;  /* 0x0000001706004986 */ /* 0x0003e6000c101928 */
[----:B------:R-:W-:-:S02]  /*14920*/  LEA.HI.X.SX32 R5, R13, R68, 0x2, P6 ;  /* 0x000000440d057211 */ /* 0x000fc400030f16ff */
[----:B----4-:R-:W-:Y:S02]  /*14930*/  ISETP.LT.AND P3, PT, R32, UR15, !P0 ;  /* 0x0000000f20007c0c */ /* 0x010fe4000c761270 */
[----:B------:R-:W-:Y:S02]  /*14940*/  ISETP.LT.AND P2, PT, R27, UR15, !P0 ;  /* 0x0000000f1b007c0c */ /* 0x000fe4000c741270 */
[----:B---3--:R-:W-:Y:S01]  /*14950*/  ISETP.LT.AND P5, PT, R2, UR15, !P0 ;  /* 0x0000000f02007c0c */ /* 0x008fe2000c7a1270 */
[----:B------:R-:W-:Y:S01]  /*14960*/  IMAD R15, R69, 0x2, R13 ;  /* 0x00000002450f7824 */ /* 0x000fe200078e020d */
[----:B------:R-:W3:Y:S07]  /*14970*/  LDL.LU R2, [R1+0x38c] ;  /* 0x00038c0001027983 */ /* 0x000eee0000300800 */
[----:B------:R4:W-:Y:S01]  /*14980*/  @P3 STG.E desc[UR40][R8.64], R28 ;  /* 0x0000001c08003986 */ /* 0x0009e2000c101928 */
[----:B--2---:R-:W-:-:S03]  /*14990*/  ISETP.LT.AND P3, PT, R16, UR15, !P0 ;  /* 0x0000000f10007c0c */ /* 0x004fc6000c761270 */
[----:B------:R-:W2:Y:S04]  /*149a0*/  LDL.LU R18, [R1+0x388] ;  /* 0x0003880001127983 */ /* 0x000ea80000300800 */
[----:B------:R1:W-:Y:S01]  /*149b0*/  @P2 STG.E desc[UR40][R4.64], R29 ;  /* 0x0000001d04002986 */ /* 0x0003e2000c101928 */
[----:B------:R-:W-:-:S03]  /*149c0*/  ISETP.LT.AND P2, PT, R14, UR15, !P0 ;  /* 0x0000000f0e007c0c */ /* 0x000fc6000c741270 */
[----:B------:R-:W2:Y:S04]  /*149d0*/  LDL.LU R16, [R1+0x384] ;  /* 0x0003840001107983 */ /* 0x000ea80000300800 */
[----:B------:R-:W2:Y:S01]  /*149e0*/  LDL.LU R14, [R1+0x37c] ;  /* 0x00037c00010e7983 */ /* 0x000ea20000300800 */
[----:B------:R-:W-:Y:S01]  /*149f0*/  LEA R10, P6, R15, R0, 0x2 ;  /* 0x000000000f0a7211 */ /* 0x000fe200078c10ff */
[----:B------:R-:W-:Y:S01]  /*14a00*/  IMAD R13, R69, 0x2, R15 ;  /* 0x00000002450d7824 */ /* 0x000fe200078e020f */
[----:B------:R-:W-:Y:S01]  /*14a10*/  ISETP.LT.AND P1, PT, R26, UR15, !P0 ;  /* 0x0000000f1a007c0c */ /* 0x000fe2000c721270 */
[----:B------:R-:W2:Y:S01]  /*14a20*/  LDS.128 R20, [R3+UR11+0x800] ;  /* 0x0008000b03147984 */ /* 0x000ea20008000c00 */
[----:B------:R-:W-:Y:S01]  /*14a30*/  LEA.HI.X.SX32 R11, R15, R68, 0x2, P6 ;  /* 0x000000440f0b7211 */ /* 0x000fe200030f16ff */
[----:B------:R-:W-:Y:S01]  /*14a40*/  IMAD R15, R69, 0x2, R13 ;  /* 0x00000002450f7824 */ /* 0x000fe200078e020d */
[----:B-1----:R-:W-:-:S02]  /*14a50*/  LEA R6, P6, R13, R0, 0x2 ;  /* 0x000000000d067211 */ /* 0x002fc400078c10ff */
[----:B------:R-:W-:Y:S02]  /*14a60*/  ISETP.LT.AND P4, PT, R24, UR15, !P0 ;  /* 0x0000000f18007c0c */ /* 0x000fe4000c781270 */
[----:B------:R-:W-:Y:S01]  /*14a70*/  LEA.HI.X.SX32 R7, R13, R68, 0x2, P6 ;  /* 0x000000440d077211 */ /* 0x000fe200030f16ff */
[----:B------:R-:W-:Y:S01]  /*14a80*/  IMAD R13, R69, 0x2, R15 ;  /* 0x00000002450d7824 */ /* 0x000fe200078e020f */
[----:B----4-:R-:W-:-:S04]  /*14a90*/  LEA R8, P6, R15, R0, 0x2 ;  /* 0x000000000f087211 */ /* 0x010fc800078c10ff */
[----:B------:R-:W-:Y:S01]  /*14aa0*/  LEA.HI.X.SX32 R9, R15, R68, 0x2, P6 ;  /* 0x000000440f097211 */ /* 0x000fe200030f16ff */
[----:B------:R-:W-:Y:S01]  /*14ab0*/  IMAD R15, R69, 0x2, R13 ;  /* 0x00000002450f7824 */ /* 0x000fe200078e020d */
[----:B------:R-:W-:Y:S01]  /*14ac0*/  LEA R4, P6, R13, R0, 0x2 ;  /* 0x000000000d047211 */ /* 0x000fe200078c10ff */
[----:B------:R1:W-:Y:S01]  /*14ad0*/  @P1 STG.E desc[UR40][R10.64], R30 ;  /* 0x0000001e0a001986 */ /* 0x0003e2000c101928 */
[----:B------:R-:W-:Y:S02]  /*14ae0*/  ISETP.LT.AND P1, PT, R17, UR15, !P0 ;  /* 0x0000000f11007c0c */ /* 0x000fe4000c721270 */
[----:B------:R-:W-:Y:S01]  /*14af0*/  LEA.HI.X.SX32 R5, R13, R68, 0x2, P6 ;  /* 0x000000440d057211 */ /* 0x000fe200030f16ff */
[----:B------:R-:W-:Y:S01]  /*14b00*/  IMAD R13, R69, 0x2, R15 ;  /* 0x00000002450d7824 */ /* 0x000fe200078e020f */
[----:B------:R4:W-:Y:S01]  /*14b10*/  @P5 STG.E desc[UR40][R6.64], R31 ;  /* 0x0000001f06005986 */ /* 0x0009e2000c101928 */
[----:B------:R-:W-:-:S03]  /*14b20*/  ISETP.LT.AND P5, PT, R12, UR15, !P0 ;  /* 0x0000000f0c007c0c */ /* 0x000fc6000c7a1270 */
[----:B------:R-:W2:Y:S01]  /*14b30*/  LDL.LU R17, [R1+0x378] ;  /* 0x0003780001117983 */ /* 0x000ea20000300800 */
[----:B-1----:R-:W-:-:S03]  /*14b40*/  LEA R10, P6, R15, R0, 0x2 ;  /* 0x000000000f0a7211 */ /* 0x002fc600078c10ff */
[----:B------:R1:W-:Y:S01]  /*14b50*/  @P4 STG.E desc[UR40][R8.64], R36 ;  /* 0x0000002408004986 */ /* 0x0003e2000c101928 */
[----:B------:R-:W-:-:S03]  /*14b60*/  LEA.HI.X.SX32 R11, R15, R68, 0x2, P6 ;  /* 0x000000440f0b7211 */ /* 0x000fc600030f16ff */
[----:B------:R-:W2:Y:S01]  /*14b70*/  LDL.LU R12, [R1+0x374] ;  /* 0x00037400010c7983 */ /* 0x000ea20000300800 */
[----:B----4-:R-:W-:-:S04]  /*14b80*/  LEA R6, P6, R13, R0, 0x2 ;  /* 0x000000000d067211 */ /* 0x010fc800078c10ff */
[----:B------:R-:W-:Y:S01]  /*14b90*/  LEA.HI.X.SX32 R7, R13, R68, 0x2, P6 ;  /* 0x000000440d077211 */ /* 0x000fe200030f16ff */
[----:B------:R4:W-:Y:S04]  /*14ba0*/  @P3 STG.E desc[UR40][R4.64], R37 ;  /* 0x0000002504003986 */ /* 0x0009e8000c101928 */
[----:B------:R1:W-:Y:S04]  /*14bb0*/  @P2 STG.E desc[UR40][R10.64], R38 ;  /* 0x000000260a002986 */ /* 0x0003e8000c101928 */
[----:B------:R1:W-:Y:S01]  /*14bc0*/  @P1 STG.E desc[UR40][R6.64], R39 ;  /* 0x0000002706001986 */ /* 0x0003e2000c101928 */
[----:B---3--:R-:W-:-:S03]  /*14bd0*/  ISETP.LT.AND P4, PT, R2, UR15, !P0 ;  /* 0x0000000f02007c0c */ /* 0x008fc6000c781270 */
[----:B------:R-:W3:Y:S01]  /*14be0*/  LDL.LU R2, [R1+0x370] ;  /* 0x0003700001027983 */ /* 0x000ee20000300800 */
[----:B--2---:R-:W-:-:S03]  /*14bf0*/  ISETP.LT.AND P3, PT, R18, UR15, !P0 ;  /* 0x0000000f12007c0c */ /* 0x004fc6000c761270 */
[----:B------:R-:W2:Y:S01]  /*14c00*/  LDL.LU R18, [R1+0x364] ;  /* 0x0003640001127983 */ /* 0x000ea20000300800 */
[----:B------:R-:W-:-:S03]  /*14c10*/  ISETP.LT.AND P2, PT, R16, UR15, !P0 ;  /* 0x0000000f10007c0c */ /* 0x000fc6000c741270 */
[----:B------:R-:W2:Y:S01]  /*14c20*/  LDL.LU R16, [R1+0x31c] ;  /* 0x00031c0001107983 */ /* 0x000ea20000300800 */
[----:B------:R-:W-:-:S03]  /*14c30*/  ISETP.LT.AND P1, PT, R14, UR15, !P0 ;  /* 0x0000000f0e007c0c */ /* 0x000fc6000c721270 */
[----:B------:R-:W2:Y:S01]  /*14c40*/  LDL.LU R14, [R1+0x318] ;  /* 0x00031800010e7983 */ /* 0x000ea20000300800 */
[----:B------:R-:W-:-:S04]  /*14c50*/  IMAD R15, R69, 0x2, R13 ;  /* 0x00000002450f7824 */ /* 0x000fc800078e020d */
[----:B------:R-:W-:Y:S01]  /*14c60*/  IMAD R13, R69, 0x2, R15 ;  /* 0x00000002450d7824 */ /* 0x000fe200078e020f */
[----:B-1----:R-:W-:-:S04]  /*14c70*/  LEA R8, P6, R15, R0, 0x2 ;  /* 0x000000000f087211 */ /* 0x002fc800078c10ff */
[----:B------:R-:W-:Y:S01]  /*14c80*/  LEA.HI.X.SX32 R9, R15, R68, 0x2, P6 ;  /* 0x000000440f097211 */ /* 0x000fe200030f16ff */
[----:B------:R-:W-:Y:S01]  /*14c90*/  IMAD R15, R69, 0x2, R13 ;  /* 0x00000002450f7824 */ /* 0x000fe200078e020d */
[----:B----4-:R-:W-:-:S04]  /*14ca0*/  LEA R4, P6, R13, R0, 0x2 ;  /* 0x000000000d047211 */ /* 0x010fc800078c10ff */
[----:B------:R-:W-:Y:S01]  /*14cb0*/  LEA.HI.X.SX32 R5, R13, R68, 0x2, P6 ;  /* 0x000000440d057211 */ /* 0x000fe200030f16ff */
[----:B------:R-:W-:Y:S01]  /*14cc0*/  IMAD R13, R69, 0x2, R15 ;  /* 0x00000002450d7824 */ /* 0x000fe200078e020f */
        /* <DEDUP_REMOVED lines=10> */
[----:B-1----:R-:W-:-:S02]  /*14d70*/  LEA R8, P6, R15, R0, 0x2 ;  /* 0x000000000f087211 */ /* 0x002fc400078c10ff */
[----:B------:R-:W-:Y:S01]  /*14d80*/  ISETP.LT.AND P4, PT, R12, UR15, !P0 ;  /* 0x0000000f0c007c0c */ /* 0x000fe2000c781270 */
        /* <DEDUP_REMOVED lines=22> */
[C---:B------:R-:W-:Y:S02]  /*14ef0*/  LEA R8, P6, R15.reuse, R0, 0x2 ;  /* 0x000000000f087211 */ /* 0x040fe400078c10ff */
[----:B------:R-:W-:Y:S02]  /*14f00*/  ISETP.LT.AND P2, PT, R18, UR15, !P0 ;  /* 0x0000000f12007c0c */ /* 0x000fe4000c741270 */
[----:B------:R-:W-:Y:S01]  /*14f10*/  LEA.HI.X.SX32 R9, R15, R68, 0x2, P6 ;  /* 0x000000440f097211 */ /* 0x000fe200030f16ff */
[----:B------:R-:W-:Y:S01]  /*14f20*/  IMAD R15, R69, 0x2, R13 ;  /* 0x00000002450f7824 */ /* 0x000fe200078e020d */
[C---:B------:R-:W-:Y:S01]  /*14f30*/  LEA R4, P6, R13.reuse, R0, 0x2 ;  /* 0x000000000d047211 */ /* 0x040fe200078c10ff */
[----:B------:R1:W-:Y:S03]  /*14f40*/  @P4 STG.E desc[UR40][R10.64], R58 ;  /* 0x0000003a0a004986 */ /* 0x0003e6000c101928 */
[----:B------:R-:W-:Y:S01]  /*14f50*/  LEA.HI.X.SX32 R5, R13, R68, 0x2, P6 ;  /* 0x000000440d057211 */ /* 0x000fe200030f16ff */
[----:B------:R4:W-:Y:S01]  /*14f60*/  @P3 STG.E desc[UR40][R6.64], R59 ;  /* 0x0000003b06003986 */ /* 0x0009e2000c101928 */
[----:B-1----:R-:W-:-:S03]  /*14f70*/  IMAD R11, R69, 0x2, R15 ;  /* 0x00000002450b7824 */ /* 0x002fc600078e020f */
[----:B------:R1:W-:Y:S01]  /*14f80*/  @P2 STG.E desc[UR40][R8.64], R64 ;  /* 0x0000004008002986 */ /* 0x0003e2000c101928 */
[----:B------:R-:W-:Y:S01]  /*14f90*/  IMAD R13, R69, 0x2, R11 ;  /* 0x00000002450d7824 */ /* 0x000fe200078e020b */
[----:B------:R-:W-:Y:S02]  /*14fa0*/  ISETP.LT.AND P4, PT, R17, UR15, !P0 ;  /* 0x0000000f11007c0c */ /* 0x000fe4000c781270 */
[----:B------:R2:W-:Y:S01]  /*14fb0*/  @P1 STG.E desc[UR40][R4.64], R65 ;  /* 0x0000004104001986 */ /* 0x0005e2000c101928 */
[----:B----4-:R-:W-:Y:S01]  /*14fc0*/  LEA R6, P1, R11, R0, 0x2 ;  /* 0x000000000b067211 */ /* 0x010fe200078210ff */
[----:B------:R-:W-:-:S03]  /*14fd0*/  IMAD R17, R69, 0x2, R13 ;  /* 0x0000000245117824 */ /* 0x000fc600078e020d */
[----:B------:R-:W-:Y:S02]  /*14fe0*/  LEA.HI.X.SX32 R7, R11, R68, 0x2, P1 ;  /* 0x000000440b077211 */ /* 0x000fe400008f16ff */
[C---:B-1----:R-:W-:Y:S02]  /*14ff0*/  LEA R8, P1, R17.reuse, R0, 0x2 ;  /* 0x0000000011087211 */ /* 0x042fe400078210ff */
[----:B------:R-:W-:Y:S02]  /*15000*/  ISETP.LT.AND P3, PT, R12, UR15, !P0 ;  /* 0x0000000f0c007c0c */ /* 0x000fe4000c761270 */
[----:B------:R-:W-:Y:S02]  /*15010*/  LEA.HI.X.SX32 R9, R17, R68, 0x2, P1 ;  /* 0x0000004411097211 */ /* 0x000fe400008f16ff */
[----:B---3--:R-:W-:Y:S02]  /*15020*/  ISETP.LT.AND P2, PT, R2, UR15, !P0 ;  /* 0x0000000f02007c0c */ /* 0x008fe4000c741270 */
[----:B------:R-:W-:-:S04]  /*15030*/  LEA R2, P6, R15, R0, 0x2 ;  /* 0x000000000f027211 */ /* 0x000fc800078c10ff */
[----:B------:R-:W-:Y:S01]  /*15040*/  LEA.HI.X.SX32 R3, R15, R68, 0x2, P6 ;  /* 0x000000440f037211 */ /* 0x000fe200030f16ff */
[----:B------:R-:W-:Y:S01]  /*15050*/  IMAD R15, R69, 0x2, R17 ;  /* 0x00000002450f7824 */ /* 0x000fe200078e0211 */
[----:B------:R-:W-:-:S03]  /*15060*/  LEA R10, P6, R13, R0, 0x2 ;  /* 0x000000000d0a7211 */ /* 0x000fc600078c10ff */
[----:B------:R-:W-:Y:S01]  /*15070*/  IMAD R69, R69, 0x2, R15 ;  /* 0x0000000245457824 */ /* 0x000fe200078e020f */
[----:B------:R-:W-:Y:S02]  /*15080*/  LEA.HI.X.SX32 R11, R13, R68, 0x2, P6 ;  /* 0x000000440d0b7211 */ /* 0x000fe400030f16ff */
[C---:B------:R-:W-:Y:S02]  /*15090*/  LEA R12, P6, R15.reuse, R0, 0x2 ;  /* 0x000000000f0c7211 */ /* 0x040fe400078c10ff */
[----:B--2---:R-:W-:Y:S02]  /*150a0*/  ISETP.LT.AND P1, PT, R16, UR15, !P0 ;  /* 0x0000000f10007c0c */ /* 0x004fe4000c721270 */
[----:B------:R-:W-:Y:S02]  /*150b0*/  ISETP.LT.AND P0, PT, R14, UR15, !P0 ;  /* 0x0000000f0e007c0c */ /* 0x000fe4000c701270 */
[----:B------:R-:W-:Y:S02]  /*150c0*/  LEA.HI.X.SX32 R13, R15, R68, 0x2, P6 ;  /* 0x000000440f0d7211 */ /* 0x000fe400030f16ff */
[C---:B------:R-:W-:Y:S01]  /*150d0*/  LEA R4, P6, R69.reuse, R0, 0x2 ;  /* 0x0000000045047211 */ /* 0x040fe200078c10ff */
[----:B------:R1:W-:Y:S03]  /*150e0*/  @P5 STG.E desc[UR40][R2.64], R66 ;  /* 0x0000004202005986 */ /* 0x0003e6000c101928 */
[----:B------:R-:W-:Y:S01]  /*150f0*/  LEA.HI.X.SX32 R5, R69, R68, 0x2, P6 ;  /* 0x0000004445057211 */ /* 0x000fe200030f16ff */
[----:B------:R1:W-:Y:S04]  /*15100*/  @P4 STG.E desc[UR40][R6.64], R67 ;  /* 0x0000004306004986 */ /* 0x0003e8000c101928 */
[----:B------:R1:W-:Y:S04]  /*15110*/  @P3 STG.E desc[UR40][R10.64], R20 ;  /* 0x000000140a003986 */ /* 0x0003e8000c101928 */
[----:B------:R1:W-:Y:S04]  /*15120*/  @P2 STG.E desc[UR40][R8.64], R21 ;  /* 0x0000001508002986 */ /* 0x0003e8000c101928 */
[----:B------:R1:W-:Y:S04]  /*15130*/  @P1 STG.E desc[UR40][R12.64], R22 ;  /* 0x000000160c001986 */ /* 0x0003e8000c101928 */
[----:B------:R1:W-:Y:S01]  /*15140*/  @P0 STG.E desc[UR40][R4.64], R23 ;  /* 0x0000001704000986 */ /* 0x0003e2000c101928 */
[----:B------:R-:W-:Y:S06]  /*15150*/  BAR.SYNC.DEFER_BLOCKING 0x0 ;  /* 0x0000000000007b1d */ /* 0x000fec0000010000 */
[----:B------:R-:W-:Y:S05]  /*15160*/  BRA.U UP0, `(.L_x_13) ;  /* 0x0000000100a07547 */ /* 0x000fea000b800000 */
[----:B------:R-:W2:Y:S01]  /*15170*/  S2UR UR5, SR_CgaCtaId ;  /* 0x00000000000579c3 */ /* 0x000ea20000008800 */
[----:B------:R-:W-:Y:S01]  /*15180*/  NOP ;  /* 0x0000000000007918 */ /* 0x000fe20000000000 */
[----:B------:R-:W-:Y:S01]  /*15190*/  UMOV UR4, 0x50 ;  /* 0x0000005000047882 */ /* 0x000fe20000000000 */
[----:B------:R-:W-:Y:S02]  /*151a0*/  IMAD.U32 R0, RZ, RZ, UR10 ;  /* 0x0000000aff007e24 */ /* 0x000fe4000f8e00ff */
[----:B-1----:R-:W-:Y:S02]  /*151b0*/  IMAD.MOV.U32 R3, RZ, RZ, 0xf ;  /* 0x0000000fff037424 */ /* 0x002fe400078e00ff */
[----:B------:R-:W-:Y:S01]  /*151c0*/  IMAD.MOV.U32 R7, RZ, RZ, 0x1 ;  /* 0x00000001ff077424 */ /* 0x000fe200078e00ff */
[----:B------:R-:W-:-:S04]  /*151d0*/  LOP3.LUT R0, R0, 0xffff, RZ, 0xc0, !PT ;  /* 0x0000ffff00007812 */ /* 0x000fc800078ec0ff */
[----:B------:R-:W-:-:S05]  /*151e0*/  SHF.R.U32.HI R0, RZ, 0x5, R0 ;  /* 0x00000005ff007819 */ /* 0x000fca0000011600 */
[----:B------:R-:W-:Y:S01]  /*151f0*/  VIADD R2, R0, 0x10 ;  /* 0x0000001000027836 */ /* 0x000fe20000000000 */
[----:B------:R-:W-:Y:S01]  /*15200*/  SHF.L.U32 R0, R3, R0, RZ ;  /* 0x0000000003007219 */ /* 0x000fe200000006ff */
[----:B--2---:R-:W-:-:S03]  /*15210*/  ULEA UR6, UR5, UR4, 0x18 ;  /* 0x0000000405067291 */ /* 0x004fc6000f8ec0ff */
[----:B------:R-:W-:-:S04]  /*15220*/  SHF.L.U32 R3, R7, R2, RZ ;  /* 0x0000000207037219 */ /* 0x000fc800000006ff */
[----:B------:R-:W-:Y:S02]  /*15230*/  LOP3.LUT R0, R3, R0, RZ, 0xfc, !PT ;  /* 0x0000000003007212 */ /* 0x000fe400078efcff */
[----:B------:R-:W1:Y:S02]  /*15240*/  LDS R5, [UR6] ;  /* 0x00000006ff057984 */ /* 0x000e640008000800 */
[C---:B------:R-:W-:Y:S02]  /*15250*/  LOP3.LUT R2, R0.reuse, 0xffff, RZ, 0xc0, !PT ;  /* 0x0000ffff00027812 */ /* 0x040fe400078ec0ff */
[----:B-1----:R-:W-:-:S04]  /*15260*/  LOP3.LUT R3, R0, 0xffff, R5, 0x80, !PT ;  /* 0x0000ffff00037812 */ /* 0x002fc800078e8005 */
[----:B------:R-:W-:-:S13]  /*15270*/  ISETP.NE.AND P0, PT, R3, R2, PT ;  /* 0x000000020300720c */ /* 0x000fda0003f05270 */
[----:B------:R-:W-:Y:S05]  /*15280*/  @P0 BRA `(.L_x_14) ;  /* 0x0000000000500947 */ /* 0x000fea0003800000 */
[----:B------:R-:W-:Y:S02]  /*15290*/  SHF.R.U32.HI R5, RZ, 0x10, R5 ;  /* 0x00000010ff057819 */ /* 0x000fe40000011605 */
[----:B------:R-:W-:-:S04]  /*152a0*/  SHF.R.U32.HI R2, RZ, 0x10, R0 ;  /* 0x00000010ff027819 */ /* 0x000fc80000011600 */
[----:B------:R-:W-:-:S04]  /*152b0*/  LOP3.LUT R5, R5, R2, RZ, 0xc0, !PT ;  /* 0x0000000205057212 */ /* 0x000fc800078ec0ff */
[----:B------:R-:W-:-:S13]  /*152c0*/  ISETP.NE.AND P0, PT, R5, R2, PT ;  /* 0x000000020500720c */ /* 0x000fda0003f05270 */
[----:B------:R-:W-:Y:S05]  /*152d0*/  @P0 BRA `(.L_x_15) ;  /* 0x0000000000300947 */ /* 0x000fea0003800000 */
[----:B------:R-:W-:Y:S01]  /*152e0*/  R2UR UR4, R0 ;  /* 0x00000000000472ca */ /* 0x000fe200000e0000 */
[----:B------:R-:W-:Y:S01]  /*152f0*/  VOTEU.ANY UR5, UPT, PT ;  /* 0x0000000000057886 */ /* 0x000fe200038e0100 */
[----:B------:R-:W1:Y:S01]  /*15300*/  S2R R0, SR_LANEID ;  /* 0x0000000000007919 */ /* 0x000e620000000000 */
[----:B------:R-:W-:-:S10]  /*15310*/  UFLO.U32 UR5, UR5 ;  /* 0x00000005000572bd */ /* 0x000fd400080e0000 */
[----:B------:R-:W-:-:S06]  /*15320*/  ULOP3.LUT UR4, URZ, UR4, URZ, 0x33, !UPT ;  /* 0x00000004ff047292 */ /* 0x000fcc000f8e33ff */
[----:B------:R-:W-:-:S04]  /*15330*/  IMAD.U32 R2, RZ, RZ, UR4 ;  /* 0x00000004ff027e24 */ /* 0x000fc8000f8e00ff */
[----:B------:R-:W2:Y:S02]  /*15340*/  REDUX UR7, R2 ;  /* 0x00000000020773c4 */ /* 0x000ea40000000000 */
[----:B------:R3:W-:Y:S01]  /*15350*/  UTCATOMSWS.AND URZ, UR4 ;  /* 0x0000000400ff79e3 */ /* 0x0007e20008000000 */
[----:B-1----:R-:W-:Y:S01]  /*15360*/  ISETP.EQ.U32.AND P0, PT, R0, UR5, PT ;  /* 0x0000000500007c0c */ /* 0x002fe2000bf02070 */
[----:B--2---:R-:W-:-:S12]  /*15370*/  IMAD.U32 R0, RZ, RZ, UR7 ;  /* 0x00000007ff007e24 */ /* 0x004fd8000f8e00ff */
[----:B------:R3:W-:Y:S01]  /*15380*/  @P0 ATOMS.AND RZ, [UR6], R0 ;  /* 0x00000000ffff098c */ /* 0x0007e2000a800006 */
[----:B------:R-:W-:Y:S05]  /*15390*/  BRA `(.L_x_13) ;  /* 0x0000000000147947 */ /* 0x000fea0003800000 */
.L_x_15:
[----:B------:R-:W-:-:S07]  /*153a0*/  MOV R2, 0x153c0 ;  /* 0x000153c000027802 */ /* 0x000fce0000000f00 */
[----:B------:R-:W-:Y:S05]  /*153b0*/  CALL.REL.NOINC `($__internal_0_$__cuda_sm10x_tcgen05_guardrail_trap_col_being_dealloced_not_returned_by_alloc) ;  /* 0x00000000002c7944 */ /* 0x000fea0003c00000 */
[----:B------:R-:W-:Y:S05]  /*153c0*/  BRA `(.L_x_13) ;  /* 0x0000000000087947 */ /* 0x000fea0003800000 */
.L_x_14:
[----:B------:R-:W-:-:S07]  /*153d0*/  MOV R2, 0x153f0 ;  /* 0x000153f000027802 */ /* 0x000fce0000000f00 */
[----:B------:R-:W-:Y:S05]  /*153e0*/  CALL.REL.NOINC `($__internal_2_$__cuda_sm10x_tcgen05_guardrail_trap_unallocated_columns_being_dealloced) ;  /* 0x0000000000387944 */ /* 0x000fea0003c00000 */
.L_x_13:
[----:B------:R-:W-:Y:S01]  /*153f0*/  NOP ;  /* 0x0000000000007918 */ /* 0x000fe20000000000 */
[----:B---3--:R-:W-:Y:S05]  /*15400*/  EXIT ;  /* 0x000000000000794d */ /* 0x008fea0003800000 */
.L_x_9:
[----:B------:R-:W1:Y:S02]  /*15410*/  SYNCS.PHASECHK.TRANS64.TRYWAIT P3, [UR28], R126 ;  /* 0x0000007eff0075a7 */ /* 0x000e64000806111c */
[----:B-1----:R-:W-:Y:S05]  /*15420*/  @!P3 BRA `(.L_x_9) ;  /* 0xfffffffc00f8b947 */ /* 0x002fea000383ffff */
[----:B------:R-:W-:Y:S05]  /*15430*/  BRA `(.L_x_16) ;  /* 0xffffffbc00607947 */ /* 0x000fea000383ffff */
.L_x_12:
[----:B------:R-:W1:Y:S02]  /*15440*/  SYNCS.PHASECHK.TRANS64.TRYWAIT P0, [UR13], R2 ;  /* 0x00000002ff0075a7 */ /* 0x000e64000800110d */
[----:B-1----:R-:W-:Y:S05]  /*15450*/  @!P0 BRA `(.L_x_12) ;  /* 0xfffffffc00f88947 */ /* 0x002fea000383ffff */
[----:B------:R-:W-:Y:S05]  /*15460*/  BRA `(.L_x_11) ;  /* 0xffffffdc00147947 */ /* 0x000fea000383ffff */
        .weak           $__internal_0_$__cuda_sm10x_tcgen05_guardrail_trap_col_being_dealloced_not_returned_by_alloc
        .type           $__internal_0_$__cuda_sm10x_tcgen05_guardrail_trap_col_being_dealloced_not_returned_by_alloc,@function
        .size           $__internal_0_$__cuda_sm10x_tcgen05_guardrail_trap_col_being_dealloced_not_returned_by_alloc,($__internal_1_$__cuda_sm10x_tcgen05_guardrail_trap_phase_invalid_during_alloc - $__internal_0_$__cuda_sm10x_tcgen05_guardrail_trap_col_being_dealloced_not_returned_by_alloc)
$__internal_0_$__cuda_sm10x_tcgen05_guardrail_trap_col_being_dealloced_not_returned_by_alloc:
[----:B------:R-:W-:Y:S05]  /*15470*/  BPT.TRAP 0x1 ;  /* 0x000000040000795c */ /* 0x000fea0000300000 */
[----:B------:R-:W-:-:S04]  /*15480*/  IMAD.MOV.U32 R3, RZ, RZ, 0x0 ;  /* 0x00000000ff037424 */ /* 0x000fc800078e00ff */
[----:B------:R-:W-:Y:S05]  /*15490*/  RET.REL.NODEC R2 `(matmul_kernel) ;  /* 0xfffffea802d87950 */ /* 0x000fea0003c3ffff */
        .weak           $__internal_1_$__cuda_sm10x_tcgen05_guardrail_trap_phase_invalid_during_alloc
        .type           $__internal_1_$__cuda_sm10x_tcgen05_guardrail_trap_phase_invalid_during_alloc,@function
        .size           $__internal_1_$__cuda_sm10x_tcgen05_guardrail_trap_phase_invalid_during_alloc,($__internal_2_$__cuda_sm10x_tcgen05_guardrail_trap_unallocated_columns_being_dealloced - $__internal_1_$__cuda_sm10x_tcgen05_guardrail_trap_phase_invalid_during_alloc)
$__internal_1_$__cuda_sm10x_tcgen05_guardrail_trap_phase_invalid_during_alloc:
[----:B------:R-:W-:Y:S05]  /*154a0*/  BPT.TRAP 0x1 ;  /* 0x000000040000795c */ /* 0x000fea0000300000 */
[----:B------:R-:W-:-:S04]  /*154b0*/  IMAD.MOV.U32 R3, RZ, RZ, 0x0 ;  /* 0x00000000ff037424 */ /* 0x000fc800078e00ff */
[----:B------:R-:W-:Y:S05]  /*154c0*/  RET.REL.NODEC R2 `(matmul_kernel) ;  /* 0xfffffea802cc7950 */ /* 0x000fea0003c3ffff */
        .weak           $__internal_2_$__cuda_sm10x_tcgen05_guardrail_trap_unallocated_columns_being_dealloced
        .type           $__internal_2_$__cuda_sm10x_tcgen05_guardrail_trap_unallocated_columns_being_dealloced,@function
        .size           $__internal_2_$__cuda_sm10x_tcgen05_guardrail_trap_unallocated_columns_being_dealloced,(.L_x_20 - $__internal_2_$__cuda_sm10x_tcgen05_guardrail_trap_unallocated_columns_being_dealloced)
$__internal_2_$__cuda_sm10x_tcgen05_guardrail_trap_unallocated_columns_being_dealloced:
[----:B------:R-:W-:Y:S05]  /*154d0*/  BPT.TRAP 0x1 ;  /* 0x000000040000795c */ /* 0x000fea0000300000 */
[----:B------:R-:W-:-:S04]  /*154e0*/  IMAD.MOV.U32 R3, RZ, RZ, 0x0 ;  /* 0x00000000ff037424 */ /* 0x000fc800078e00ff */
[----:B------:R-:W-:Y:S05]  /*154f0*/  RET.REL.NODEC R2 `(matmul_kernel) ;  /* 0xfffffea802c07950 */ /* 0x000fea0003c3ffff */
.L_x_17:
[----:B------:R-:W-:-:S00]  /*15500*/  BRA `(.L_x_17) ;  /* 0xfffffffc00fc7947 */ /* 0x000fc0000383ffff */
[----:B------:R-:W-:-:S00]  /*15510*/  NOP ;  /* 0x0000000000007918 */ /* 0x000fc00000000000 */
        /* <DEDUP_REMOVED lines=14> */
.L_x_20:


//--------------------- .nv.shared.matmul_kernel  --------------------------
	.section	.nv.shared.matmul_kernel,"aw",@nobits
	.sectionflags	@""
	.align	16
	.zero		1024


//--------------------- .nv.shared.reserved.0     --------------------------
	.section	.nv.shared.reserved.0,"aw",@nobits
	.align	8
	.weak		__nv_reservedSMEM_offset_0_alias
	.size		__nv_reservedSMEM_offset_0_alias, 0, 64
	.other		__nv_reservedSMEM_offset_0_alias,@"STO_CUDA_RESERVED_SHARED STV_DEFAULT"
__nv_reservedSMEM_offset_0_alias:
	.zero		0
.nv.shared.reserved.0:
	.zero		64
	.weak		__nv_reservedSMEM_allocation_phase
	.type		__nv_reservedSMEM_allocation_phase,@object
	.size		__nv_reservedSMEM_allocation_phase,(.L_0 - __nv_reservedSMEM_allocation_phase)
__nv_reservedSMEM_allocation_phase:
	.zero		1
.L_0:
	.zero		7
	.weak		__nv_reservedSMEM_devtool_atexit_pc
	.type		__nv_reservedSMEM_devtool_atexit_pc,@object
	.size		__nv_reservedSMEM_devtool_atexit_pc,(__nv_reservedSMEM_allocation_mask - __nv_reservedSMEM_devtool_atexit_pc)
__nv_reservedSMEM_devtool_atexit_pc:
	.zero		8
	.weak		__nv_reservedSMEM_allocation_mask
	.type		__nv_reservedSMEM_allocation_mask,@object
	.size		__nv_reservedSMEM_allocation_mask,(.L_2 - __nv_reservedSMEM_allocation_mask)
__nv_reservedSMEM_allocation_mask:
	.zero		4
.L_2:


//--------------------- .nv.constant0.matmul_kernel --------------------------
	.section	.nv.constant0.matmul_kernel,"a",@progbits
	.sectionflags	@""
	.align	4
.nv.constant0.matmul_kernel:
	.zero		976


//--------------------- SYMBOLS --------------------------

	.type		.nv.reservedSmem.offset0,@object
	.size		.nv.reservedSmem.offset0,0x4
	.type		.nv.reservedSmem.cap,@object
	.size		.nv.reservedSmem.cap,0x4
